	.target	sm_100a

	.elftype	@"ET_EXEC"


//--------------------- .note.nv.tkinfo           --------------------------
	.section	.note.nv.tkinfo,"",@"SHT_NOTE"
	.sectionflags	@"SHF_NOTE_NV_TKINFO"
	.tkinfo
        /*0018*/ 	.word	0x00000002
        /*0030*/ 	.string	""
        /*0030*/ 	.string	"ptxas"
        /*0030*/ 	.string	"Cuda compilation tools, release 13.0, V13.0.88"
        /*0030*/ 	.string	"Build cuda_13.0.r13.0/compiler.36424714_0"
        /*0030*/ 	.string	"-arch sm_100a -m 64 "



//--------------------- .note.nv.cuinfo           --------------------------
	.section	.note.nv.cuinfo,"",@"SHT_NOTE"
	.sectionflags	@"SHF_NOTE_NV_CUINFO"
        /*0018*/ 	.short	0x0002
        /*001a*/ 	.short	0x0064
        /*001c*/ 	.short	0x0082
	.zero		2


//--------------------- .nv.info                  --------------------------
	.section	.nv.info,"",@"SHT_CUDA_INFO"
	.align	4


	//----- nvinfo : EIATTR_REGCOUNT
	.align		4
        /*0000*/ 	.byte	0x04, 0x2f
        /*0002*/ 	.short	(.L_19 - .L_18)
	.align		4
.L_18:
        /*0004*/ 	.word	index@(_ZN7cutlass13device_kernelINS_4gemm6kernel13GemmUniversalINS1_17GroupProblemShapeIN4cute5tupleIJiiiEEEEENS1_10collective13CollectiveMmaINS1_40MainloopSm100ArrayTmaUmmaWarpSpecializedILi6ELi8ELi2ENS6_IJNS5_1CILi1EEESD_SD_EEEEENS6_IJNSC_ILi128EEENSC_ILi256EEENSC_ILi64EEEEEENS_12float_e4m3_tEPNS6_IJlSD_NSC_ILi0EEEEEESK_SN_NS5_8TiledMMAINS5_8MMA_AtomIJNS5_10MMA_TraitsINS5_19SM100_MMA_F8F6F4_SSEJSK_SK_fSG_SH_NS5_17integral_constantINS5_4UMMA5MajorELSU_0EEESV_NSS_INST_7ScaleInELSW_0EEESX_EEEEEENS5_6LayoutISE_NS6_IJSL_SL_SL_EEEEENS6_IJNS5_10UnderscoreES13_S13_EEEEENS5_13SM90_TMA_LOADENS5_14ComposedLayoutINS5_7SwizzleILi2ELi4ELi3EEENS5_18smem_ptr_flag_bitsILi8EEENS10_INS6_IJNSC_ILi8EEESI_EEENS6_IJSI_SD_EEEEEEEvNS5_8identityES16_S1G_vS1H_EENS_8epilogue10collective18CollectiveEpilogueINS1J_31Sm100PtrArrayTmaWarpSpecializedILi4ELi2ELi64ELb1ELb0EEEJSJ_NS6_IJNS10_ISG_SD_EENS10_ISI_SD_EEEEENS_6half_tEPNS6_IJSD_lSL_EEES1R_S1T_NS1J_6fusion15FusionCallbacksIS1N_NS1U_17LinearCombinationIS1R_fS1R_fLNS_15FloatRoundStyleE2EEESJ_S1Q_JEEENS5_5SM1004TMEM4LOAD26SM100_TMEM_LOAD_16dp256b8xES16_NS17_INS18_ILi3ELi4ELi3EEENS1A_ILi16EEENS10_INS6_IJSI_S1C_EEENS6_IJSD_SI_EEEEEEENS5_17SM75_U16x8_LDSM_TENS5_14SM90_TMA_STOREES29_NS5_17SM90_U16x8_STSM_TENS5_39AutoVectorizingCopyWithAssumedAlignmentILi128EEEEEEvvEEEEvNT_6ParamsE)
        /*0008*/ 	.word	0x000000a8


	//----- nvinfo : EIATTR_FRAME_SIZE
	.align		4
.L_19:
        /*000c*/ 	.byte	0x04, 0x11
        /*000e*/ 	.short	(.L_21 - .L_20)
	.align		4
.L_20:
        /*0010*/ 	.word	index@($__internal_3_$__cuda_sm20_div_u64)
        /*0014*/ 	.word	0x00000000


	//----- nvinfo : EIATTR_FRAME_SIZE
	.align		4
.L_21:
        /*0018*/ 	.byte	0x04, 0x11
        /*001a*/ 	.short	(.L_23 - .L_22)
	.align		4
.L_22:
        /*001c*/ 	.word	index@($__internal_2_$__cuda_sm10x_tcgen05_guardrail_trap_unallocated_columns_being_dealloced)
        /*0020*/ 	.word	0x00000000


	//----- nvinfo : EIATTR_FRAME_SIZE
	.align		4
.L_23:
        /*0024*/ 	.byte	0x04, 0x11
        /*0026*/ 	.short	(.L_25 - .L_24)
	.align		4
.L_24:
        /*0028*/ 	.word	index@($__internal_1_$__cuda_sm10x_tcgen05_guardrail_trap_phase_invalid_during_alloc)
        /*002c*/ 	.word	0x00000000


	//----- nvinfo : EIATTR_FRAME_SIZE
	.align		4
.L_25:
        /*0030*/ 	.byte	0x04, 0x11
        /*0032*/ 	.short	(.L_27 - .L_26)
	.align		4
.L_26:
        /*0034*/ 	.word	index@($__internal_0_$__cuda_sm10x_tcgen05_guardrail_trap_col_being_dealloced_not_returned_by_alloc)
        /*0038*/ 	.word	0x00000000


	//----- nvinfo : EIATTR_FRAME_SIZE
	.align		4
.L_27:
        /*003c*/ 	.byte	0x04, 0x11
        /*003e*/ 	.short	(.L_29 - .L_28)
	.align		4
.L_28:
        /*0040*/ 	.word	index@(_ZN7cutlass13device_kernelINS_4gemm6kernel13GemmUniversalINS1_17GroupProblemShapeIN4cute5tupleIJiiiEEEEENS1_10collective13CollectiveMmaINS1_40MainloopSm100ArrayTmaUmmaWarpSpecializedILi6ELi8ELi2ENS6_IJNS5_1CILi1EEESD_SD_EEEEENS6_IJNSC_ILi128EEENSC_ILi256EEENSC_ILi64EEEEEENS_12float_e4m3_tEPNS6_IJlSD_NSC_ILi0EEEEEESK_SN_NS5_8TiledMMAINS5_8MMA_AtomIJNS5_10MMA_TraitsINS5_19SM100_MMA_F8F6F4_SSEJSK_SK_fSG_SH_NS5_17integral_constantINS5_4UMMA5MajorELSU_0EEESV_NSS_INST_7ScaleInELSW_0EEESX_EEEEEENS5_6LayoutISE_NS6_IJSL_SL_SL_EEEEENS6_IJNS5_10UnderscoreES13_S13_EEEEENS5_13SM90_TMA_LOADENS5_14ComposedLayoutINS5_7SwizzleILi2ELi4ELi3EEENS5_18smem_ptr_flag_bitsILi8EEENS10_INS6_IJNSC_ILi8EEESI_EEENS6_IJSI_SD_EEEEEEEvNS5_8identityES16_S1G_vS1H_EENS_8epilogue10collective18CollectiveEpilogueINS1J_31Sm100PtrArrayTmaWarpSpecializedILi4ELi2ELi64ELb1ELb0EEEJSJ_NS6_IJNS10_ISG_SD_EENS10_ISI_SD_EEEEENS_6half_tEPNS6_IJSD_lSL_EEES1R_S1T_NS1J_6fusion15FusionCallbacksIS1N_NS1U_17LinearCombinationIS1R_fS1R_fLNS_15FloatRoundStyleE2EEESJ_S1Q_JEEENS5_5SM1004TMEM4LOAD26SM100_TMEM_LOAD_16dp256b8xES16_NS17_INS18_ILi3ELi4ELi3EEENS1A_ILi16EEENS10_INS6_IJSI_S1C_EEENS6_IJSD_SI_EEEEEEENS5_17SM75_U16x8_LDSM_TENS5_14SM90_TMA_STOREES29_NS5_17SM90_U16x8_STSM_TENS5_39AutoVectorizingCopyWithAssumedAlignmentILi128EEEEEEvvEEEEvNT_6ParamsE)
        /*0044*/ 	.word	0x00000000


	//----- nvinfo : EIATTR_MIN_STACK_SIZE
	.align		4
.L_29:
        /*0048*/ 	.byte	0x04, 0x12
        /*004a*/ 	.short	(.L_31 - .L_30)
	.align		4
.L_30:
        /*004c*/ 	.word	index@(_ZN7cutlass13device_kernelINS_4gemm6kernel13GemmUniversalINS1_17GroupProblemShapeIN4cute5tupleIJiiiEEEEENS1_10collective13CollectiveMmaINS1_40MainloopSm100ArrayTmaUmmaWarpSpecializedILi6ELi8ELi2ENS6_IJNS5_1CILi1EEESD_SD_EEEEENS6_IJNSC_ILi128EEENSC_ILi256EEENSC_ILi64EEEEEENS_12float_e4m3_tEPNS6_IJlSD_NSC_ILi0EEEEEESK_SN_NS5_8TiledMMAINS5_8MMA_AtomIJNS5_10MMA_TraitsINS5_19SM100_MMA_F8F6F4_SSEJSK_SK_fSG_SH_NS5_17integral_constantINS5_4UMMA5MajorELSU_0EEESV_NSS_INST_7ScaleInELSW_0EEESX_EEEEEENS5_6LayoutISE_NS6_IJSL_SL_SL_EEEEENS6_IJNS5_10UnderscoreES13_S13_EEEEENS5_13SM90_TMA_LOADENS5_14ComposedLayoutINS5_7SwizzleILi2ELi4ELi3EEENS5_18smem_ptr_flag_bitsILi8EEENS10_INS6_IJNSC_ILi8EEESI_EEENS6_IJSI_SD_EEEEEEEvNS5_8identityES16_S1G_vS1H_EENS_8epilogue10collective18CollectiveEpilogueINS1J_31Sm100PtrArrayTmaWarpSpecializedILi4ELi2ELi64ELb1ELb0EEEJSJ_NS6_IJNS10_ISG_SD_EENS10_ISI_SD_EEEEENS_6half_tEPNS6_IJSD_lSL_EEES1R_S1T_NS1J_6fusion15FusionCallbacksIS1N_NS1U_17LinearCombinationIS1R_fS1R_fLNS_15FloatRoundStyleE2EEESJ_S1Q_JEEENS5_5SM1004TMEM4LOAD26SM100_TMEM_LOAD_16dp256b8xES16_NS17_INS18_ILi3ELi4ELi3EEENS1A_ILi16EEENS10_INS6_IJSI_S1C_EEENS6_IJSD_SI_EEEEEEENS5_17SM75_U16x8_LDSM_TENS5_14SM90_TMA_STOREES29_NS5_17SM90_U16x8_STSM_TENS5_39AutoVectorizingCopyWithAssumedAlignmentILi128EEEEEEvvEEEEvNT_6ParamsE)
        /*0050*/ 	.word	0x00000000
.L_31:


//--------------------- .nv.compat                --------------------------
	.section	.nv.compat,"",@"SHT_CUDA_COMPAT_INFO"
	.align	4
        /*0000*/ 	.byte	0x02, 0x09, 0x01, 0x00, 0x02, 0x02, 0x02, 0x00, 0x02, 0x05, 0x05, 0x00, 0x03, 0x07, 0x01, 0x01
        /*0010*/ 	.byte	0x02, 0x03, 0x03, 0x00, 0x02, 0x06, 0x01, 0x00, 0x04, 0x0b, 0x08, 0x00, 0x09, 0x00, 0x00, 0x00
        /*0020*/ 	.byte	0x00, 0x00, 0x00, 0x00


//--------------------- .nv.info._ZN7cutlass13device_kernelINS_4gemm6kernel13GemmUniversalINS1_17GroupProblemShapeIN4cute5tupleIJiiiEEEEENS1_10collective13CollectiveMmaINS1_40MainloopSm100ArrayTmaUmmaWarpSpecializedILi6ELi8ELi2ENS6_IJNS5_1CILi1EEESD_SD_EEEEENS6_IJNSC_ILi128EEENSC_ILi256EEENSC_ILi64EEEEEENS_12float_e4m3_tEPNS6_IJlSD_NSC_ILi0EEEEEESK_SN_NS5_8TiledMMAINS5_8MMA_AtomIJNS5_10MMA_TraitsINS5_19SM100_MMA_F8F6F4_SSEJSK_SK_fSG_SH_NS5_17integral_constantINS5_4UMMA5MajorELSU_0EEESV_NSS_INST_7ScaleInELSW_0EEESX_EEEEEENS5_6LayoutISE_NS6_IJSL_SL_SL_EEEEENS6_IJNS5_10UnderscoreES13_S13_EEEEENS5_13SM90_TMA_LOADENS5_14ComposedLayoutINS5_7SwizzleILi2ELi4ELi3EEENS5_18smem_ptr_flag_bitsILi8EEENS10_INS6_IJNSC_ILi8EEESI_EEENS6_IJSI_SD_EEEEEEEvNS5_8identityES16_S1G_vS1H_EENS_8epilogue10collective18CollectiveEpilogueINS1J_31Sm100PtrArrayTmaWarpSpecializedILi4ELi2ELi64ELb1ELb0EEEJSJ_NS6_IJNS10_ISG_SD_EENS10_ISI_SD_EEEEENS_6half_tEPNS6_IJSD_lSL_EEES1R_S1T_NS1J_6fusion15FusionCallbacksIS1N_NS1U_17LinearCombinationIS1R_fS1R_fLNS_15FloatRoundStyleE2EEESJ_S1Q_JEEENS5_5SM1004TMEM4LOAD26SM100_TMEM_LOAD_16dp256b8xES16_NS17_INS18_ILi3ELi4ELi3EEENS1A_ILi16EEENS10_INS6_IJSI_S1C_EEENS6_IJSD_SI_EEEEEEENS5_17SM75_U16x8_LDSM_TENS5_14SM90_TMA_STOREES29_NS5_17SM90_U16x8_STSM_TENS5_39AutoVectorizingCopyWithAssumedAlignmentILi128EEEEEEvvEEEEvNT_6ParamsE --------------------------
	.section	.nv.info._ZN7cutlass13device_kernelINS_4gemm6kernel13GemmUniversalINS1_17GroupProblemShapeIN4cute5tupleIJiiiEEEEENS1_10collective13CollectiveMmaINS1_40MainloopSm100ArrayTmaUmmaWarpSpecializedILi6ELi8ELi2ENS6_IJNS5_1CILi1EEESD_SD_EEEEENS6_IJNSC_ILi128EEENSC_ILi256EEENSC_ILi64EEEEEENS_12float_e4m3_tEPNS6_IJlSD_NSC_ILi0EEEEEESK_SN_NS5_8TiledMMAINS5_8MMA_AtomIJNS5_10MMA_TraitsINS5_19SM100_MMA_F8F6F4_SSEJSK_SK_fSG_SH_NS5_17integral_constantINS5_4UMMA5MajorELSU_0EEESV_NSS_INST_7ScaleInELSW_0EEESX_EEEEEENS5_6LayoutISE_NS6_IJSL_SL_SL_EEEEENS6_IJNS5_10UnderscoreES13_S13_EEEEENS5_13SM90_TMA_LOADENS5_14ComposedLayoutINS5_7SwizzleILi2ELi4ELi3EEENS5_18smem_ptr_flag_bitsILi8EEENS10_INS6_IJNSC_ILi8EEESI_EEENS6_IJSI_SD_EEEEEEEvNS5_8identityES16_S1G_vS1H_EENS_8epilogue10collective18CollectiveEpilogueINS1J_31Sm100PtrArrayTmaWarpSpecializedILi4ELi2ELi64ELb1ELb0EEEJSJ_NS6_IJNS10_ISG_SD_EENS10_ISI_SD_EEEEENS_6half_tEPNS6_IJSD_lSL_EEES1R_S1T_NS1J_6fusion15FusionCallbacksIS1N_NS1U_17LinearCombinationIS1R_fS1R_fLNS_15FloatRoundStyleE2EEESJ_S1Q_JEEENS5_5SM1004TMEM4LOAD26SM100_TMEM_LOAD_16dp256b8xES16_NS17_INS18_ILi3ELi4ELi3EEENS1A_ILi16EEENS10_INS6_IJSI_S1C_EEENS6_IJSD_SI_EEEEEEENS5_17SM75_U16x8_LDSM_TENS5_14SM90_TMA_STOREES29_NS5_17SM90_U16x8_STSM_TENS5_39AutoVectorizingCopyWithAssumedAlignmentILi128EEEEEEvvEEEEvNT_6ParamsE,"",@"SHT_CUDA_INFO"
	.sectionflags	@""
	.align	4


	//----- nvinfo : EIATTR_CUDA_API_VERSION
	.align		4
        /*0000*/ 	.byte	0x04, 0x37
        /*0002*/ 	.short	(.L_33 - .L_32)
.L_32:
        /*0004*/ 	.word	0x00000082


	//----- nvinfo : EIATTR_KPARAM_INFO
	.align		4
.L_33:
        /*0008*/ 	.byte	0x04, 0x17
        /*000a*/ 	.short	(.L_35 - .L_34)
.L_34:
        /*000c*/ 	.word	0x00000000
        /*0010*/ 	.short	0x0000
        /*0012*/ 	.short	0x0000
        /*0014*/ 	.byte	0x00, 0xf0, 0x01, 0x24


	//----- nvinfo : EIATTR_AT_ENTRY_FRAGMENTS
	.align		4
.L_35:
        /*0018*/ 	.byte	0x04, 0x4f
        /*001a*/ 	.short	(.L_37 - .L_36)


	//   ....[0]....
.L_36:
        /*001c*/ 	.word	0x00000006


	//----- nvinfo : EIATTR_RESERVED_SMEM_USED
	.align		4
.L_37:
        /*0020*/ 	.byte	0x01, 0x41
	.zero		2


	//----- nvinfo : EIATTR_SPARSE_MMA_MASK
	.align		4
        /*0024*/ 	.byte	0x03, 0x50
        /*0026*/ 	.short	0x0000


	//----- nvinfo : EIATTR_TCGEN05_1CTA_USED
	.align		4
        /*0028*/ 	.byte	0x01, 0x51
	.zero		2


	//----- nvinfo : EIATTR_MAXREG_COUNT
	.align		4
        /*002c*/ 	.byte	0x03, 0x1b
        /*002e*/ 	.short	0x00a8


	//----- nvinfo : EIATTR_NUM_BARRIERS
	.align		4
        /*0030*/ 	.byte	0x02, 0x4c
        /*0032*/ 	.byte	0x07
	.zero		1


	//----- nvinfo : EIATTR_EXTERNS
	.align		4
        /*0034*/ 	.byte	0x04, 0x0f
        /*0036*/ 	.short	(.L_39 - .L_38)


	//   ....[0]....
	.align		4
.L_38:
        /*0038*/ 	.word	index@(__assertfail)


	//----- nvinfo : EIATTR_MERCURY_ISA_VERSION
	.align		4
.L_39:
        /*003c*/ 	.byte	0x03, 0x5f
        /*003e*/ 	.short	0x0101


	//----- nvinfo : EIATTR_INT_WARP_WIDE_INSTR_OFFSETS
	.align		4
        /*0040*/ 	.byte	0x04, 0x31
        /*0042*/ 	.short	(.L_41 - .L_40)


	//   ....[0]....
.L_40:
        /*0044*/ 	.word	0x00012d40


	//   ....[1]....
        /*0048*/ 	.word	0x00012d60


	//   ....[2]....
        /*004c*/ 	.word	0x00012d90


	//----- nvinfo : EIATTR_COOP_GROUP_MASK_REGIDS
	.align		4
.L_41:
        /*0050*/ 	.byte	0x04, 0x29
        /*0052*/ 	.short	(.L_43 - .L_42)


	//   ....[0]....
.L_42:
        /*0054*/ 	.word	0xffffffff


	//   ....[1]....
        /*0058*/ 	.word	0xffffffff


	//   ....[2]....
        /*005c*/ 	.word	0xffffffff


	//   ....[3]....
        /*0060*/ 	.word	0xffffffff


	//   ....[4]....
        /*0064*/ 	.word	0xffffffff


	//   ....[5]....
        /*0068*/ 	.word	0xffffffff


	//   ....[6]....
        /*006c*/ 	.word	0xffffffff


	//   ....[7]....
        /*0070*/ 	.word	0xffffffff


	//   ....[8]....
        /*0074*/ 	.word	0xffffffff


	//   ....[9]....
        /*0078*/ 	.word	0xffffffff


	//   ....[10]....
        /*007c*/ 	.word	0xffffffff


	//   ....[11]....
        /*0080*/ 	.word	0xffffffff


	//   ....[12]....
        /*0084*/ 	.word	0xffffffff


	//   ....[13]....
        /*0088*/ 	.word	0xffffffff


	//   ....[14]....
        /*008c*/ 	.word	0xffffffff


	//   ....[15]....
        /*0090*/ 	.word	0xffffffff


	//   ....[16]....
        /*0094*/ 	.word	0xffffffff


	//   ....[17]....
        /*0098*/ 	.word	0xffffffff


	//   ....[18]....
        /*009c*/ 	.word	0xffffffff


	//   ....[19]....
        /*00a0*/ 	.word	0xffffffff


	//   ....[20]....
        /*00a4*/ 	.word	0xffffffff


	//   ....[21]....
        /*00a8*/ 	.word	0xffffffff


	//   ....[22]....
        /*00ac*/ 	.word	0xffffffff


	//   ....[23]....
        /*00b0*/ 	.word	0xffffffff


	//   ....[24]....
        /*00b4*/ 	.word	0xffffffff


	//   ....[25]....
        /*00b8*/ 	.word	0xffffffff


	//   ....[26]....
        /*00bc*/ 	.word	0xffffffff


	//   ....[27]....
        /*00c0*/ 	.word	0xffffffff


	//   ....[28]....
        /*00c4*/ 	.word	0xffffffff


	//   ....[29]....
        /*00c8*/ 	.word	0xffffffff


	//   ....[30]....
        /*00cc*/ 	.word	0xffffffff


	//   ....[31]....
        /*00d0*/ 	.word	0xffffffff


	//   ....[32]....
        /*00d4*/ 	.word	0xffffffff


	//   ....[33]....
        /*00d8*/ 	.word	0xffffffff


	//   ....[34]....
        /*00dc*/ 	.word	0xffffffff


	//   ....[35]....
        /*00e0*/ 	.word	0xffffffff


	//   ....[36]....
        /*00e4*/ 	.word	0xffffffff


	//   ....[37]....
        /*00e8*/ 	.word	0xffffffff


	//   ....[38]....
        /*00ec*/ 	.word	0xffffffff


	//   ....[39]....
        /*00f0*/ 	.word	0xffffffff


	//   ....[40]....
        /*00f4*/ 	.word	0xffffffff


	//   ....[41]....
        /*00f8*/ 	.word	0xffffffff


	//   ....[42]....
        /*00fc*/ 	.word	0xffffffff


	//   ....[43]....
        /*0100*/ 	.word	0xffffffff


	//   ....[44]....
        /*0104*/ 	.word	0xffffffff


	//   ....[45]....
        /*0108*/ 	.word	0xffffffff


	//   ....[46]....
        /*010c*/ 	.word	0xffffffff


	//   ....[47]....
        /*0110*/ 	.word	0xffffffff


	//   ....[48]....
        /*0114*/ 	.word	0xffffffff


	//   ....[49]....
        /*0118*/ 	.word	0xffffffff


	//   ....[50]....
        /*011c*/ 	.word	0xffffffff


	//   ....[51]....
        /*0120*/ 	.word	0xffffffff


	//   ....[52]....
        /*0124*/ 	.word	0xffffffff


	//   ....[53]....
        /*0128*/ 	.word	0xffffffff


	//   ....[54]....
        /*012c*/ 	.word	0xffffffff


	//   ....[55]....
        /*0130*/ 	.word	0xffffffff


	//   ....[56]....
        /*0134*/ 	.word	0xffffffff


	//   ....[57]....
        /*0138*/ 	.word	0xffffffff


	//   ....[58]....
        /*013c*/ 	.word	0xffffffff


	//   ....[59]....
        /*0140*/ 	.word	0xffffffff


	//   ....[60]....
        /*0144*/ 	.word	0xffffffff


	//   ....[61]....
        /*0148*/ 	.word	0xffffffff


	//   ....[62]....
        /*014c*/ 	.word	0xffffffff


	//   ....[63]....
        /*0150*/ 	.word	0xffffffff


	//   ....[64]....
        /*0154*/ 	.word	0xffffffff


	//   ....[65]....
        /*0158*/ 	.word	0xffffffff


	//   ....[66]....
        /*015c*/ 	.word	0xffffffff


	//   ....[67]....
        /*0160*/ 	.word	0xffffffff


	//   ....[68]....
        /*0164*/ 	.word	0xffffffff


	//   ....[69]....
        /*0168*/ 	.word	0xffffffff


	//   ....[70]....
        /*016c*/ 	.word	0xffffffff


	//   ....[71]....
        /*0170*/ 	.word	0xffffffff


	//   ....[72]....
        /*0174*/ 	.word	0xffffffff


	//   ....[73]....
        /*0178*/ 	.word	0xffffffff


	//   ....[74]....
        /*017c*/ 	.word	0xffffffff


	//   ....[75]....
        /*0180*/ 	.word	0xffffffff


	//   ....[76]....
        /*0184*/ 	.word	0xffffffff


	//   ....[77]....
        /*0188*/ 	.word	0xffffffff


	//   ....[78]....
        /*018c*/ 	.word	0xffffffff


	//   ....[79]....
        /*0190*/ 	.word	0xffffffff


	//   ....[80]....
        /*0194*/ 	.word	0xffffffff


	//   ....[81]....
        /*0198*/ 	.word	0xffffffff


	//   ....[82]....
        /*019c*/ 	.word	0xffffffff


	//   ....[83]....
        /*01a0*/ 	.word	0xffffffff


	//   ....[84]....
        /*01a4*/ 	.word	0xffffffff


	//   ....[85]....
        /*01a8*/ 	.word	0xffffffff


	//   ....[86]....
        /*01ac*/ 	.word	0xffffffff


	//   ....[87]....
        /*01b0*/ 	.word	0xffffffff


	//   ....[88]....
        /*01b4*/ 	.word	0xffffffff


	//   ....[89]....
        /*01b8*/ 	.word	0xffffffff


	//   ....[90]....
        /*01bc*/ 	.word	0xffffffff


	//   ....[91]....
        /*01c0*/ 	.word	0xffffffff


	//   ....[92]....
        /*01c4*/ 	.word	0xffffffff


	//   ....[93]....
        /*01c8*/ 	.word	0xffffffff


	//   ....[94]....
        /*01cc*/ 	.word	0xffffffff


	//   ....[95]....
        /*01d0*/ 	.word	0xffffffff


	//   ....[96]....
        /*01d4*/ 	.word	0xffffffff


	//   ....[97]....
        /*01d8*/ 	.word	0xffffffff


	//   ....[98]....
        /*01dc*/ 	.word	0xffffffff


	//   ....[99]....
        /*01e0*/ 	.word	0xffffffff


	//   ....[100]....
        /*01e4*/ 	.word	0xffffffff


	//   ....[101]....
        /*01e8*/ 	.word	0xffffffff


	//   ....[102]....
        /*01ec*/ 	.word	0xffffffff


	//   ....[103]....
        /*01f0*/ 	.word	0xffffffff


	//   ....[104]....
        /*01f4*/ 	.word	0xffffffff


	//   ....[105]....
        /*01f8*/ 	.word	0xffffffff


	//   ....[106]....
        /*01fc*/ 	.word	0xffffffff


	//   ....[107]....
        /*0200*/ 	.word	0xffffffff


	//   ....[108]....
        /*0204*/ 	.word	0xffffffff


	//   ....[109]....
        /*0208*/ 	.word	0xffffffff


	//   ....[110]....
        /*020c*/ 	.word	0xffffffff


	//   ....[111]....
        /*0210*/ 	.word	0xffffffff


	//   ....[112]....
        /*0214*/ 	.word	0xffffffff


	//   ....[113]....
        /*0218*/ 	.word	0xffffffff


	//   ....[114]....
        /*021c*/ 	.word	0xffffffff


	//   ....[115]....
        /*0220*/ 	.word	0xffffffff


	//   ....[116]....
        /*0224*/ 	.word	0xffffffff


	//   ....[117]....
        /*0228*/ 	.word	0xffffffff


	//   ....[118]....
        /*022c*/ 	.word	0xffffffff


	//   ....[119]....
        /*0230*/ 	.word	0xffffffff


	//----- nvinfo : EIATTR_COOP_GROUP_INSTR_OFFSETS
	.align		4
.L_43:
        /*0234*/ 	.byte	0x04, 0x28
        /*0236*/ 	.short	(.L_45 - .L_44)


	//   ....[0]....
.L_44:
        /*0238*/ 	.word	0x00000090


	//   ....[1]....
        /*023c*/ 	.word	0x00000500


	//   ....[2]....
        /*0240*/ 	.word	0x00000720


	//   ....[3]....
        /*0244*/ 	.word	0x00000730


	//   ....[4]....
        /*0248*/ 	.word	0x00000900


	//   ....[5]....
        /*024c*/ 	.word	0x00000aa0


	//   ....[6]....
        /*0250*/ 	.word	0x00000ba0


	//   ....[7]....
        /*0254*/ 	.word	0x00000df0


	//   ....[8]....
        /*0258*/ 	.word	0x00001040


	//   ....[9]....
        /*025c*/ 	.word	0x00002260


	//   ....[10]....
        /*0260*/ 	.word	0x00002290


	//   ....[11]....
        /*0264*/ 	.word	0x00002310


	//   ....[12]....
        /*0268*/ 	.word	0x00002320


	//   ....[13]....
        /*026c*/ 	.word	0x00002360


	//   ....[14]....
        /*0270*/ 	.word	0x00002380


	//   ....[15]....
        /*0274*/ 	.word	0x000023d0


	//   ....[16]....
        /*0278*/ 	.word	0x000023e0


	//   ....[17]....
        /*027c*/ 	.word	0x00002420


	//   ....[18]....
        /*0280*/ 	.word	0x00002450


	//   ....[19]....
        /*0284*/ 	.word	0x00002500


	//   ....[20]....
        /*0288*/ 	.word	0x00002610


	//   ....[21]....
        /*028c*/ 	.word	0x00002640


	//   ....[22]....
        /*0290*/ 	.word	0x00002c10


	//   ....[23]....
        /*0294*/ 	.word	0x00002c30


	//   ....[24]....
        /*0298*/ 	.word	0x00002c80


	//   ....[25]....
        /*029c*/ 	.word	0x00002c90


	//   ....[26]....
        /*02a0*/ 	.word	0x00002ce0


	//   ....[27]....
        /*02a4*/ 	.word	0x00002cf0


	//   ....[28]....
        /*02a8*/ 	.word	0x00002d40


	//   ....[29]....
        /*02ac*/ 	.word	0x00002d50


	//   ....[30]....
        /*02b0*/ 	.word	0x00002da0


	//   ....[31]....
        /*02b4*/ 	.word	0x00002db0


	//   ....[32]....
        /*02b8*/ 	.word	0x00002e40


	//   ....[33]....
        /*02bc*/ 	.word	0x00002e90


	//   ....[34]....
        /*02c0*/ 	.word	0x00002ed0


	//   ....[35]....
        /*02c4*/ 	.word	0x00002f20


	//   ....[36]....
        /*02c8*/ 	.word	0x00002f40


	//   ....[37]....
        /*02cc*/ 	.word	0x00002f50


	//   ....[38]....
        /*02d0*/ 	.word	0x00002f60


	//   ....[39]....
        /*02d4*/ 	.word	0x00002f70


	//   ....[40]....
        /*02d8*/ 	.word	0x00003a30


	//   ....[41]....
        /*02dc*/ 	.word	0x00004330


	//   ....[42]....
        /*02e0*/ 	.word	0x00005200


	//   ....[43]....
        /*02e4*/ 	.word	0x00005230


	//   ....[44]....
        /*02e8*/ 	.word	0x000052b0


	//   ....[45]....
        /*02ec*/ 	.word	0x000052c0


	//   ....[46]....
        /*02f0*/ 	.word	0x00005300


	//   ....[47]....
        /*02f4*/ 	.word	0x00005320


	//   ....[48]....
        /*02f8*/ 	.word	0x00005360


	//   ....[49]....
        /*02fc*/ 	.word	0x00005380


	//   ....[50]....
        /*0300*/ 	.word	0x000053e0


	//   ....[51]....
        /*0304*/ 	.word	0x000053f0


	//   ....[52]....
        /*0308*/ 	.word	0x00005480


	//   ....[53]....
        /*030c*/ 	.word	0x00005570


	//   ....[54]....
        /*0310*/ 	.word	0x000055a0


	//   ....[55]....
        /*0314*/ 	.word	0x00005b60


	//   ....[56]....
        /*0318*/ 	.word	0x00005b70


	//   ....[57]....
        /*031c*/ 	.word	0x00005bc0


	//   ....[58]....
        /*0320*/ 	.word	0x00005bd0


	//   ....[59]....
        /*0324*/ 	.word	0x00005c20


	//   ....[60]....
        /*0328*/ 	.word	0x00005c30


	//   ....[61]....
        /*032c*/ 	.word	0x00005c80


	//   ....[62]....
        /*0330*/ 	.word	0x00005c90


	//   ....[63]....
        /*0334*/ 	.word	0x00005cf0


	//   ....[64]....
        /*0338*/ 	.word	0x00005d00


	//   ....[65]....
        /*033c*/ 	.word	0x00005d90


	//   ....[66]....
        /*0340*/ 	.word	0x00005de0


	//   ....[67]....
        /*0344*/ 	.word	0x00005e20


	//   ....[68]....
        /*0348*/ 	.word	0x00005e30


	//   ....[69]....
        /*034c*/ 	.word	0x00005e80


	//   ....[70]....
        /*0350*/ 	.word	0x00005ea0


	//   ....[71]....
        /*0354*/ 	.word	0x00005eb0


	//   ....[72]....
        /*0358*/ 	.word	0x00005ec0


	//   ....[73]....
        /*035c*/ 	.word	0x00006d80


	//   ....[74]....
        /*0360*/ 	.word	0x00006db0


	//   ....[75]....
        /*0364*/ 	.word	0x00006e30


	//   ....[76]....
        /*0368*/ 	.word	0x00006e40


	//   ....[77]....
        /*036c*/ 	.word	0x00006e80


	//   ....[78]....
        /*0370*/ 	.word	0x00006ea0


	//   ....[79]....
        /*0374*/ 	.word	0x00006ee0


	//   ....[80]....
        /*0378*/ 	.word	0x00006f00


	//   ....[81]....
        /*037c*/ 	.word	0x00006f50


	//   ....[82]....
        /*0380*/ 	.word	0x00006f70


	//   ....[83]....
        /*0384*/ 	.word	0x00007000


	//   ....[84]....
        /*0388*/ 	.word	0x000070f0


	//   ....[85]....
        /*038c*/ 	.word	0x00007120


	//   ....[86]....
        /*0390*/ 	.word	0x000076e0


	//   ....[87]....
        /*0394*/ 	.word	0x000076f0


	//   ....[88]....
        /*0398*/ 	.word	0x00007740


	//   ....[89]....
        /*039c*/ 	.word	0x00007750


	//   ....[90]....
        /*03a0*/ 	.word	0x000077a0


	//   ....[91]....
        /*03a4*/ 	.word	0x000077b0


	//   ....[92]....
        /*03a8*/ 	.word	0x00007800


	//   ....[93]....
        /*03ac*/ 	.word	0x00007810


	//   ....[94]....
        /*03b0*/ 	.word	0x00007870


	//   ....[95]....
        /*03b4*/ 	.word	0x00007880


	//   ....[96]....
        /*03b8*/ 	.word	0x00007910


	//   ....[97]....
        /*03bc*/ 	.word	0x00007960


	//   ....[98]....
        /*03c0*/ 	.word	0x000079a0


	//   ....[99]....
        /*03c4*/ 	.word	0x000079b0


	//   ....[100]....
        /*03c8*/ 	.word	0x00007a00


	//   ....[101]....
        /*03cc*/ 	.word	0x00007a20


	//   ....[102]....
        /*03d0*/ 	.word	0x00007a30


	//   ....[103]....
        /*03d4*/ 	.word	0x00007a40


	//   ....[104]....
        /*03d8*/ 	.word	0x00008750


	//   ....[105]....
        /*03dc*/ 	.word	0x00009560


	//   ....[106]....
        /*03e0*/ 	.word	0x00009900


	//   ....[107]....
        /*03e4*/ 	.word	0x00009e10


	//   ....[108]....
        /*03e8*/ 	.word	0x000104e0


	//   ....[109]....
        /*03ec*/ 	.word	0x00010930


	//   ....[110]....
        /*03f0*/ 	.word	0x00010b80


	//   ....[111]....
        /*03f4*/ 	.word	0x00010d20


	//   ....[112]....
        /*03f8*/ 	.word	0x00011500


	//   ....[113]....
        /*03fc*/ 	.word	0x00011900


	//   ....[114]....
        /*0400*/ 	.word	0x00011cd0


	//   ....[115]....
        /*0404*/ 	.word	0x000120a0


	//   ....[116]....
        /*0408*/ 	.word	0x000122c0


	//   ....[117]....
        /*040c*/ 	.word	0x000122f0


	//   ....[118]....
        /*0410*/ 	.word	0x00012c20


	//   ....[119]....
        /*0414*/ 	.word	0x00012e50


	//----- nvinfo : EIATTR_REG_RECONFIG
	.align		4
.L_45:
        /*0418*/ 	.byte	0x01, 0x54
	.zero		2


	//----- nvinfo : EIATTR_VRC_CTA_INIT_COUNT
	.align		4
        /*041c*/ 	.byte	0x02, 0x4a
        /*041e*/ 	.byte	0x80
	.zero		1


	//----- nvinfo : EIATTR_SYSCALL_OFFSETS
	.align		4
        /*0420*/ 	.byte	0x04, 0x46
        /*0422*/ 	.short	(.L_47 - .L_46)


	//   ....[0]....
.L_46:
        /*0424*/ 	.word	0x0000a1f0


	//   ....[1]....
        /*0428*/ 	.word	0x0000a2e0


	//   ....[2]....
        /*042c*/ 	.word	0x0000ac10


	//   ....[3]....
        /*0430*/ 	.word	0x0000ad80


	//   ....[4]....
        /*0434*/ 	.word	0x0000c300


	//   ....[5]....
        /*0438*/ 	.word	0x0000c470


	//   ....[6]....
        /*043c*/ 	.word	0x0000d980


	//   ....[7]....
        /*0440*/ 	.word	0x0000daf0


	//   ....[8]....
        /*0444*/ 	.word	0x0000f040


	//   ....[9]....
        /*0448*/ 	.word	0x0000f1b0


	//----- nvinfo : EIATTR_MBARRIER_INSTR_OFFSETS
	.align		4
.L_47:
        /*044c*/ 	.byte	0x04, 0x39
        /*044e*/ 	.short	(.L_49 - .L_48)


	//   ....[0]....
.L_48:
        /*0450*/ 	.word	0x00000830
        /*0454*/ 	.word	0x000000ff
        /*0458*/ 	.word	0x00000000
        /*045c*/ 	.short	0x0100
        /*045e*/ 	.byte	0x05
	.zero		1


	//   ....[1]....
        /*0460*/ 	.word	0x00000840
        /*0464*/ 	.word	0x000000ff
        /*0468*/ 	.word	0x00000030
        /*046c*/ 	.short	0x0100
        /*046e*/ 	.byte	0x05
	.zero		1


	//   ....[2]....
        /*0470*/ 	.word	0x00000850
        /*0474*/ 	.word	0x000000ff
        /*0478*/ 	.word	0x00000008
        /*047c*/ 	.short	0x0100
        /*047e*/ 	.byte	0x05
	.zero		1


	//   ....[3]....
        /*0480*/ 	.word	0x00000860
        /*0484*/ 	.word	0x000000ff
        /*0488*/ 	.word	0x00000038
        /*048c*/ 	.short	0x0100
        /*048e*/ 	.byte	0x05
	.zero		1


	//   ....[4]....
        /*0490*/ 	.word	0x00000870
        /*0494*/ 	.word	0x000000ff
        /*0498*/ 	.word	0x00000010
        /*049c*/ 	.short	0x0100
        /*049e*/ 	.byte	0x05
	.zero		1


	//   ....[5]....
        /*04a0*/ 	.word	0x00000880
        /*04a4*/ 	.word	0x000000ff
        /*04a8*/ 	.word	0x00000040
        /*04ac*/ 	.short	0x0100
        /*04ae*/ 	.byte	0x05
	.zero		1


	//   ....[6]....
        /*04b0*/ 	.word	0x00000890
        /*04b4*/ 	.word	0x000000ff
        /*04b8*/ 	.word	0x00000018
        /*04bc*/ 	.short	0x0100
        /*04be*/ 	.byte	0x05
	.zero		1


	//   ....[7]....
        /*04c0*/ 	.word	0x000008a0
        /*04c4*/ 	.word	0x000000ff
        /*04c8*/ 	.word	0x00000048
        /*04cc*/ 	.short	0x0100
        /*04ce*/ 	.byte	0x05
	.zero		1


	//   ....[8]....
        /*04d0*/ 	.word	0x000008b0
        /*04d4*/ 	.word	0x000000ff
        /*04d8*/ 	.word	0x00000020
        /*04dc*/ 	.short	0x0100
        /*04de*/ 	.byte	0x05
	.zero		1


	//   ....[9]....
        /*04e0*/ 	.word	0x000008c0
        /*04e4*/ 	.word	0x000000ff
        /*04e8*/ 	.word	0x00000050
        /*04ec*/ 	.short	0x0100
        /*04ee*/ 	.byte	0x05
	.zero		1


	//   ....[10]....
        /*04f0*/ 	.word	0x000008d0
        /*04f4*/ 	.word	0x000000ff
        /*04f8*/ 	.word	0x00000028
        /*04fc*/ 	.short	0x0100
        /*04fe*/ 	.byte	0x05
	.zero		1


	//   ....[11]....
        /*0500*/ 	.word	0x000008e0
        /*0504*/ 	.word	0x000000ff
        /*0508*/ 	.word	0x00000058
        /*050c*/ 	.short	0x0100
        /*050e*/ 	.byte	0x05
	.zero		1


	//   ....[12]....
        /*0510*/ 	.word	0x00000a10
        /*0514*/ 	.word	0x000000ff
        /*0518*/ 	.word	0x00000060
        /*051c*/ 	.short	0x0100
        /*051e*/ 	.byte	0x06
	.zero		1


	//   ....[13]....
        /*0520*/ 	.word	0x00000a20
        /*0524*/ 	.word	0x000000ff
        /*0528*/ 	.word	0x00000080
        /*052c*/ 	.short	0x0100
        /*052e*/ 	.byte	0x06
	.zero		1


	//   ....[14]....
        /*0530*/ 	.word	0x00000a30
        /*0534*/ 	.word	0x000000ff
        /*0538*/ 	.word	0x00000068
        /*053c*/ 	.short	0x0100
        /*053e*/ 	.byte	0x06
	.zero		1


	//   ....[15]....
        /*0540*/ 	.word	0x00000a40
        /*0544*/ 	.word	0x000000ff
        /*0548*/ 	.word	0x00000088
        /*054c*/ 	.short	0x0100
        /*054e*/ 	.byte	0x06
	.zero		1


	//   ....[16]....
        /*0550*/ 	.word	0x00000a50
        /*0554*/ 	.word	0x000000ff
        /*0558*/ 	.word	0x00000070
        /*055c*/ 	.short	0x0100
        /*055e*/ 	.byte	0x06
	.zero		1


	//   ....[17]....
        /*0560*/ 	.word	0x00000a60
        /*0564*/ 	.word	0x000000ff
        /*0568*/ 	.word	0x00000090
        /*056c*/ 	.short	0x0100
        /*056e*/ 	.byte	0x06
	.zero		1


	//   ....[18]....
        /*0570*/ 	.word	0x00000a70
        /*0574*/ 	.word	0x000000ff
        /*0578*/ 	.word	0x00000078
        /*057c*/ 	.short	0x0100
        /*057e*/ 	.byte	0x06
	.zero		1


	//   ....[19]....
        /*0580*/ 	.word	0x00000a80
        /*0584*/ 	.word	0x000000ff
        /*0588*/ 	.word	0x00000098
        /*058c*/ 	.short	0x0100
        /*058e*/ 	.byte	0x06
	.zero		1


	//   ....[20]....
        /*0590*/ 	.word	0x00000b70
        /*0594*/ 	.word	0x000000ff
        /*0598*/ 	.word	0x000000a0
        /*059c*/ 	.short	0x0100
        /*059e*/ 	.byte	0x05
	.zero		1


	//   ....[21]....
        /*05a0*/ 	.word	0x00000b80
        /*05a4*/ 	.word	0x000000ff
        /*05a8*/ 	.word	0x000000a8
        /*05ac*/ 	.short	0x0100
        /*05ae*/ 	.byte	0x05
	.zero		1


	//   ....[22]....
        /*05b0*/ 	.word	0x00000cd0
        /*05b4*/ 	.word	0x000000ff
        /*05b8*/ 	.word	0x000000b0
        /*05bc*/ 	.short	0x0100
        /*05be*/ 	.byte	0x06
	.zero		1


	//   ....[23]....
        /*05c0*/ 	.word	0x00000ce0
        /*05c4*/ 	.word	0x000000ff
        /*05c8*/ 	.word	0x000000f0
        /*05cc*/ 	.short	0x0100
        /*05ce*/ 	.byte	0x06
	.zero		1


	//   ....[24]....
        /*05d0*/ 	.word	0x00000cf0
        /*05d4*/ 	.word	0x000000ff
        /*05d8*/ 	.word	0x000000b8
        /*05dc*/ 	.short	0x0100
        /*05de*/ 	.byte	0x06
	.zero		1


	//   ....[25]....
        /*05e0*/ 	.word	0x00000d00
        /*05e4*/ 	.word	0x000000ff
        /*05e8*/ 	.word	0x000000f8
        /*05ec*/ 	.short	0x0100
        /*05ee*/ 	.byte	0x06
	.zero		1


	//   ....[26]....
        /*05f0*/ 	.word	0x00000d10
        /*05f4*/ 	.word	0x000000ff
        /*05f8*/ 	.word	0x000000c0
        /*05fc*/ 	.short	0x0100
        /*05fe*/ 	.byte	0x06
	.zero		1


	//   ....[27]....
        /*0600*/ 	.word	0x00000d20
        /*0604*/ 	.word	0x000000ff
        /*0608*/ 	.word	0x00000100
        /*060c*/ 	.short	0x0100
        /*060e*/ 	.byte	0x06
	.zero		1


	//   ....[28]....
        /*0610*/ 	.word	0x00000d30
        /*0614*/ 	.word	0x000000ff
        /*0618*/ 	.word	0x000000c8
        /*061c*/ 	.short	0x0100
        /*061e*/ 	.byte	0x06
	.zero		1


	//   ....[29]....
        /*0620*/ 	.word	0x00000d40
        /*0624*/ 	.word	0x000000ff
        /*0628*/ 	.word	0x00000108
        /*062c*/ 	.short	0x0100
        /*062e*/ 	.byte	0x06
	.zero		1


	//   ....[30]....
        /*0630*/ 	.word	0x00000d50
        /*0634*/ 	.word	0x000000ff
        /*0638*/ 	.word	0x000000d0
        /*063c*/ 	.short	0x0100
        /*063e*/ 	.byte	0x06
	.zero		1


	//   ....[31]....
        /*0640*/ 	.word	0x00000d60
        /*0644*/ 	.word	0x000000ff
        /*0648*/ 	.word	0x00000110
        /*064c*/ 	.short	0x0100
        /*064e*/ 	.byte	0x06
	.zero		1


	//   ....[32]....
        /*0650*/ 	.word	0x00000d70
        /*0654*/ 	.word	0x000000ff
        /*0658*/ 	.word	0x000000d8
        /*065c*/ 	.short	0x0100
        /*065e*/ 	.byte	0x06
	.zero		1


	//   ....[33]....
        /*0660*/ 	.word	0x00000d80
        /*0664*/ 	.word	0x000000ff
        /*0668*/ 	.word	0x00000118
        /*066c*/ 	.short	0x0100
        /*066e*/ 	.byte	0x06
	.zero		1


	//   ....[34]....
        /*0670*/ 	.word	0x00000d90
        /*0674*/ 	.word	0x000000ff
        /*0678*/ 	.word	0x000000e0
        /*067c*/ 	.short	0x0100
        /*067e*/ 	.byte	0x06
	.zero		1


	//   ....[35]....
        /*0680*/ 	.word	0x00000da0
        /*0684*/ 	.word	0x000000ff
        /*0688*/ 	.word	0x00000120
        /*068c*/ 	.short	0x0100
        /*068e*/ 	.byte	0x06
	.zero		1


	//   ....[36]....
        /*0690*/ 	.word	0x00000db0
        /*0694*/ 	.word	0x000000ff
        /*0698*/ 	.word	0x000000e8
        /*069c*/ 	.short	0x0100
        /*069e*/ 	.byte	0x06
	.zero		1


	//   ....[37]....
        /*06a0*/ 	.word	0x00000dc0
        /*06a4*/ 	.word	0x000000ff
        /*06a8*/ 	.word	0x00000128
        /*06ac*/ 	.short	0x0100
        /*06ae*/ 	.byte	0x06
	.zero		1


	//   ....[38]....
        /*06b0*/ 	.word	0x00000f20
        /*06b4*/ 	.word	0x000000ff
        /*06b8*/ 	.word	0x00000170
        /*06bc*/ 	.short	0x0100
        /*06be*/ 	.byte	0x06
	.zero		1


	//   ....[39]....
        /*06c0*/ 	.word	0x00000f30
        /*06c4*/ 	.word	0x000000ff
        /*06c8*/ 	.word	0x000001b0
        /*06cc*/ 	.short	0x0100
        /*06ce*/ 	.byte	0x06
	.zero		1


	//   ....[40]....
        /*06d0*/ 	.word	0x00000f40
        /*06d4*/ 	.word	0x000000ff
        /*06d8*/ 	.word	0x00000178
        /*06dc*/ 	.short	0x0100
        /*06de*/ 	.byte	0x06
	.zero		1


	//   ....[41]....
        /*06e0*/ 	.word	0x00000f50
        /*06e4*/ 	.word	0x000000ff
        /*06e8*/ 	.word	0x000001b8
        /*06ec*/ 	.short	0x0100
        /*06ee*/ 	.byte	0x06
	.zero		1


	//   ....[42]....
        /*06f0*/ 	.word	0x00000f60
        /*06f4*/ 	.word	0x000000ff
        /*06f8*/ 	.word	0x00000180
        /*06fc*/ 	.short	0x0100
        /*06fe*/ 	.byte	0x06
	.zero		1


	//   ....[43]....
        /*0700*/ 	.word	0x00000f70
        /*0704*/ 	.word	0x000000ff
        /*0708*/ 	.word	0x000001c0
        /*070c*/ 	.short	0x0100
        /*070e*/ 	.byte	0x06
	.zero		1


	//   ....[44]....
        /*0710*/ 	.word	0x00000f80
        /*0714*/ 	.word	0x000000ff
        /*0718*/ 	.word	0x00000188
        /*071c*/ 	.short	0x0100
        /*071e*/ 	.byte	0x06
	.zero		1


	//   ....[45]....
        /*0720*/ 	.word	0x00000f90
        /*0724*/ 	.word	0x000000ff
        /*0728*/ 	.word	0x000001c8
        /*072c*/ 	.short	0x0100
        /*072e*/ 	.byte	0x06
	.zero		1


	//   ....[46]....
        /*0730*/ 	.word	0x00000fa0
        /*0734*/ 	.word	0x000000ff
        /*0738*/ 	.word	0x00000190
        /*073c*/ 	.short	0x0100
        /*073e*/ 	.byte	0x06
	.zero		1


	//   ....[47]....
        /*0740*/ 	.word	0x00000fb0
        /*0744*/ 	.word	0x000000ff
        /*0748*/ 	.word	0x000001d0
        /*074c*/ 	.short	0x0100
        /*074e*/ 	.byte	0x06
	.zero		1


	//   ....[48]....
        /*0750*/ 	.word	0x00000fc0
        /*0754*/ 	.word	0x000000ff
        /*0758*/ 	.word	0x00000198
        /*075c*/ 	.short	0x0100
        /*075e*/ 	.byte	0x06
	.zero		1


	//   ....[49]....
        /*0760*/ 	.word	0x00000fd0
        /*0764*/ 	.word	0x000000ff
        /*0768*/ 	.word	0x000001d8
        /*076c*/ 	.short	0x0100
        /*076e*/ 	.byte	0x06
	.zero		1


	//   ....[50]....
        /*0770*/ 	.word	0x00000fe0
        /*0774*/ 	.word	0x000000ff
        /*0778*/ 	.word	0x000001a0
        /*077c*/ 	.short	0x0100
        /*077e*/ 	.byte	0x06
	.zero		1


	//   ....[51]....
        /*0780*/ 	.word	0x00000ff0
        /*0784*/ 	.word	0x000000ff
        /*0788*/ 	.word	0x000001e0
        /*078c*/ 	.short	0x0100
        /*078e*/ 	.byte	0x06
	.zero		1


	//   ....[52]....
        /*0790*/ 	.word	0x00001000
        /*0794*/ 	.word	0x000000ff
        /*0798*/ 	.word	0x000001a8
        /*079c*/ 	.short	0x0100
        /*079e*/ 	.byte	0x06
	.zero		1


	//   ....[53]....
        /*07a0*/ 	.word	0x00001010
        /*07a4*/ 	.word	0x000000ff
        /*07a8*/ 	.word	0x000001e8
        /*07ac*/ 	.short	0x0100
        /*07ae*/ 	.byte	0x06
	.zero		1


	//   ....[54]....
        /*07b0*/ 	.word	0x00001170
        /*07b4*/ 	.word	0x000000ff
        /*07b8*/ 	.word	0x00000130
        /*07bc*/ 	.short	0x0100
        /*07be*/ 	.byte	0x06
	.zero		1


	//   ....[55]....
        /*07c0*/ 	.word	0x00001180
        /*07c4*/ 	.word	0x000000ff
        /*07c8*/ 	.word	0x00000140
        /*07cc*/ 	.short	0x0100
        /*07ce*/ 	.byte	0x06
	.zero		1


	//   ....[56]....
        /*07d0*/ 	.word	0x00001190
        /*07d4*/ 	.word	0x000000ff
        /*07d8*/ 	.word	0x00000138
        /*07dc*/ 	.short	0x0100
        /*07de*/ 	.byte	0x06
	.zero		1


	//   ....[57]....
        /*07e0*/ 	.word	0x000011a0
        /*07e4*/ 	.word	0x000000ff
        /*07e8*/ 	.word	0x00000148
        /*07ec*/ 	.short	0x0100
        /*07ee*/ 	.byte	0x06
	.zero		1


	//   ....[58]....
        /*07f0*/ 	.word	0x00003cd0
        /*07f4*/ 	.word	0x000000ff
        /*07f8*/ 	.word	0x00000030
        /*07fc*/ 	.short	0x010a
        /*07fe*/ 	.byte	0x07
	.zero		1


	//   ....[59]....
        /*0800*/ 	.word	0x00003e10
        /*0804*/ 	.word	0x000000ff
        /*0808*/ 	.word	0x00000030
        /*080c*/ 	.short	0x010a
        /*080e*/ 	.byte	0x09
	.zero		1


	//   ....[60]....
        /*0810*/ 	.word	0x00003fb0
        /*0814*/ 	.word	0x000000ff
        /*0818*/ 	.word	0x00000030
        /*081c*/ 	.short	0x010a
        /*081e*/ 	.byte	0x04
	.zero		1


	//   ....[61]....
        /*0820*/ 	.word	0x00004060
        /*0824*/ 	.word	0x000000ff
        /*0828*/ 	.word	0x000000a8
        /*082c*/ 	.short	0x0101
        /*082e*/ 	.byte	0x0c
	.zero		1


	//   ....[62]....
        /*0830*/ 	.word	0x00004080
        /*0834*/ 	.word	0x000000ff
        /*0838*/ 	.word	0x00000030
        /*083c*/ 	.short	0x010a
        /*083e*/ 	.byte	0x04
	.zero		1


	//   ....[63]....
        /*0840*/ 	.word	0x00004100
        /*0844*/ 	.word	0x000000ff
        /*0848*/ 	.word	0x00000030
        /*084c*/ 	.short	0x010a
        /*084e*/ 	.byte	0x09
	.zero		1


	//   ....[64]....
        /*0850*/ 	.word	0x000042a0
        /*0854*/ 	.word	0x000000ff
        /*0858*/ 	.word	0x00000030
        /*085c*/ 	.short	0x010a
        /*085e*/ 	.byte	0x04
	.zero		1


	//   ....[65]....
        /*0860*/ 	.word	0x00004380
        /*0864*/ 	.word	0x000000ff
        /*0868*/ 	.word	0x00000170
        /*086c*/ 	.short	0x010a
        /*086e*/ 	.byte	0x04
	.zero		1


	//   ....[66]....
        /*0870*/ 	.word	0x000044f0
        /*0874*/ 	.word	0x000000ff
        /*0878*/ 	.word	0x00000000
        /*087c*/ 	.short	0x0101
        /*087e*/ 	.byte	0x04
	.zero		1


	//   ....[67]....
        /*0880*/ 	.word	0x00004560
        /*0884*/ 	.word	0x000000ff
        /*0888*/ 	.word	0x00000000
        /*088c*/ 	.short	0x010a
        /*088e*/ 	.byte	0x04
	.zero		1


	//   ....[68]....
        /*0890*/ 	.word	0x000045f0
        /*0894*/ 	.word	0x000000ff
        /*0898*/ 	.word	0x00000000
        /*089c*/ 	.short	0x010a
        /*089e*/ 	.byte	0x04
	.zero		1


	//   ....[69]....
        /*08a0*/ 	.word	0x00004680
        /*08a4*/ 	.word	0x000000ff
        /*08a8*/ 	.word	0x00000000
        /*08ac*/ 	.short	0x010a
        /*08ae*/ 	.byte	0x04
	.zero		1


	//   ....[70]....
        /*08b0*/ 	.word	0x00004710
        /*08b4*/ 	.word	0x000000ff
        /*08b8*/ 	.word	0x00000000
        /*08bc*/ 	.short	0x010a
        /*08be*/ 	.byte	0x04
	.zero		1


	//   ....[71]....
        /*08c0*/ 	.word	0x000047a0
        /*08c4*/ 	.word	0x000000ff
        /*08c8*/ 	.word	0x00000000
        /*08cc*/ 	.short	0x010a
        /*08ce*/ 	.byte	0x04
	.zero		1


	//   ....[72]....
        /*08d0*/ 	.word	0x00004840
        /*08d4*/ 	.word	0x00000000
        /*08d8*/ 	.word	0x00000000
        /*08dc*/ 	.short	0x010a
        /*08de*/ 	.byte	0xff
	.zero		1


	//   ....[73]....
        /*08e0*/ 	.word	0x00006360
        /*08e4*/ 	.word	0x000000ff
        /*08e8*/ 	.word	0x000000f0
        /*08ec*/ 	.short	0x010a
        /*08ee*/ 	.byte	0x04
	.zero		1


	//   ....[74]....
        /*08f0*/ 	.word	0x00006500
        /*08f4*/ 	.word	0x000000ff
        /*08f8*/ 	.word	0x000000b0
        /*08fc*/ 	.short	0x0101
        /*08fe*/ 	.byte	0x04
	.zero		1


	//   ....[75]....
        /*0900*/ 	.word	0x00007f10
        /*0904*/ 	.word	0x000000ff
        /*0908*/ 	.word	0x000000f0
        /*090c*/ 	.short	0x010a
        /*090e*/ 	.byte	0x04
	.zero		1


	//   ....[76]....
        /*0910*/ 	.word	0x00008090
        /*0914*/ 	.word	0x000000ff
        /*0918*/ 	.word	0x000000b0
        /*091c*/ 	.short	0x0101
        /*091e*/ 	.byte	0x04
	.zero		1


	//   ....[77]....
        /*0920*/ 	.word	0x000087c0
        /*0924*/ 	.word	0x00000012
        /*0928*/ 	.word	0x000000a8
        /*092c*/ 	.short	0x010a
        /*092e*/ 	.byte	0xff
	.zero		1


	//   ....[78]....
        /*0930*/ 	.word	0x00008a50
        /*0934*/ 	.word	0x000000ff
        /*0938*/ 	.word	0x00000080
        /*093c*/ 	.short	0x010a
        /*093e*/ 	.byte	0x15
	.zero		1


	//   ....[79]....
        /*0940*/ 	.word	0x00008b60
        /*0944*/ 	.word	0x000000ff
        /*0948*/ 	.word	0x00000060
        /*094c*/ 	.short	0x010b
        /*094e*/ 	.byte	0x15
	.zero		1


	//   ....[80]....
        /*0950*/ 	.word	0x00008bc0
        /*0954*/ 	.word	0x000000ff
        /*0958*/ 	.word	0x00000000
        /*095c*/ 	.short	0x0101
        /*095e*/ 	.byte	0x04
	.zero		1


	//   ....[81]....
        /*0960*/ 	.word	0x00008bf0
        /*0964*/ 	.word	0x000000ff
        /*0968*/ 	.word	0x00000088
        /*096c*/ 	.short	0x010a
        /*096e*/ 	.byte	0x15
	.zero		1


	//   ....[82]....
        /*0970*/ 	.word	0x00008d20
        /*0974*/ 	.word	0x000000ff
        /*0978*/ 	.word	0x00000068
        /*097c*/ 	.short	0x010b
        /*097e*/ 	.byte	0x15
	.zero		1


	//   ....[83]....
        /*0980*/ 	.word	0x00008d80
        /*0984*/ 	.word	0x000000ff
        /*0988*/ 	.word	0x00000000
        /*098c*/ 	.short	0x0101
        /*098e*/ 	.byte	0x04
	.zero		1


	//   ....[84]....
        /*0990*/ 	.word	0x00008db0
        /*0994*/ 	.word	0x000000ff
        /*0998*/ 	.word	0x00000090
        /*099c*/ 	.short	0x010a
        /*099e*/ 	.byte	0x15
	.zero		1


	//   ....[85]....
        /*09a0*/ 	.word	0x00008ee0
        /*09a4*/ 	.word	0x000000ff
        /*09a8*/ 	.word	0x00000070
        /*09ac*/ 	.short	0x010b
        /*09ae*/ 	.byte	0x15
	.zero		1


	//   ....[86]....
        /*09b0*/ 	.word	0x00008f40
        /*09b4*/ 	.word	0x000000ff
        /*09b8*/ 	.word	0x00000000
        /*09bc*/ 	.short	0x0101
        /*09be*/ 	.byte	0x04
	.zero		1


	//   ....[87]....
        /*09c0*/ 	.word	0x00008f70
        /*09c4*/ 	.word	0x000000ff
        /*09c8*/ 	.word	0x00000098
        /*09cc*/ 	.short	0x010a
        /*09ce*/ 	.byte	0x15
	.zero		1


	//   ....[88]....
        /*09d0*/ 	.word	0x000090a0
        /*09d4*/ 	.word	0x000000ff
        /*09d8*/ 	.word	0x00000078
        /*09dc*/ 	.short	0x010b
        /*09de*/ 	.byte	0x15
	.zero		1


	//   ....[89]....
        /*09e0*/ 	.word	0x00009120
        /*09e4*/ 	.word	0x000000ff
        /*09e8*/ 	.word	0x00000000
        /*09ec*/ 	.short	0x0101
        /*09ee*/ 	.byte	0x04
	.zero		1


	//   ....[90]....
        /*09f0*/ 	.word	0x00009170
        /*09f4*/ 	.word	0x000000ff
        /*09f8*/ 	.word	0x00000170
        /*09fc*/ 	.short	0x010a
        /*09fe*/ 	.byte	0x08
	.zero		1


	//   ....[91]....
        /*0a00*/ 	.word	0x000092a0
        /*0a04*/ 	.word	0x000000ff
        /*0a08*/ 	.word	0x00000000
        /*0a0c*/ 	.short	0x0101
        /*0a0e*/ 	.byte	0x08
	.zero		1


	//   ....[92]....
        /*0a10*/ 	.word	0x00009350
        /*0a14*/ 	.word	0x000000ff
        /*0a18*/ 	.word	0x00000080
        /*0a1c*/ 	.short	0x010a
        /*0a1e*/ 	.byte	0x15
	.zero		1


	//   ....[93]....
        /*0a20*/ 	.word	0x00009390
        /*0a24*/ 	.word	0x000000ff
        /*0a28*/ 	.word	0x00000088
        /*0a2c*/ 	.short	0x010a
        /*0a2e*/ 	.byte	0x15
	.zero		1


	//   ....[94]....
        /*0a30*/ 	.word	0x000093d0
        /*0a34*/ 	.word	0x000000ff
        /*0a38*/ 	.word	0x00000090
        /*0a3c*/ 	.short	0x010a
        /*0a3e*/ 	.byte	0x15
	.zero		1


	//   ....[95]....
        /*0a40*/ 	.word	0x00009430
        /*0a44*/ 	.word	0x00000000
        /*0a48*/ 	.word	0x00000098
        /*0a4c*/ 	.short	0x010a
        /*0a4e*/ 	.byte	0xff
	.zero		1


	//   ....[96]....
        /*0a50*/ 	.word	0x00009eb0
        /*0a54*/ 	.word	0x000000ff
        /*0a58*/ 	.word	0x00000170
        /*0a5c*/ 	.short	0x010a
        /*0a5e*/ 	.byte	0x06
	.zero		1


	//   ....[97]....
        /*0a60*/ 	.word	0x0000a010
        /*0a64*/ 	.word	0x000000ff
        /*0a68*/ 	.word	0x00000000
        /*0a6c*/ 	.short	0x0101
        /*0a6e*/ 	.byte	0x04
	.zero		1


	//   ....[98]....
        /*0a70*/ 	.word	0x0000a5f0
        /*0a74*/ 	.word	0x000000ff
        /*0a78*/ 	.word	0x00000060
        /*0a7c*/ 	.short	0x010a
        /*0a7e*/ 	.byte	0x2b
	.zero		1


	//   ....[99]....
        /*0a80*/ 	.word	0x0000a650
        /*0a84*/ 	.word	0x00000091
        /*0a88*/ 	.word	0x00000130
        /*0a8c*/ 	.short	0x010a
        /*0a8e*/ 	.byte	0xff
	.zero		1


	//   ....[100]....
        /*0a90*/ 	.word	0x0000a670
        /*0a94*/ 	.word	0x000000ff
        /*0a98*/ 	.word	0x00000060
        /*0a9c*/ 	.short	0x010a
        /*0a9e*/ 	.byte	0x2b
	.zero		1


	//   ....[101]....
        /*0aa0*/ 	.word	0x0000aae0
        /*0aa4*/ 	.word	0x00000091
        /*0aa8*/ 	.word	0x00000130
        /*0aac*/ 	.short	0x010a
        /*0aae*/ 	.byte	0xff
	.zero		1


	//   ....[102]....
        /*0ab0*/ 	.word	0x0000be60
        /*0ab4*/ 	.word	0x000000ff
        /*0ab8*/ 	.word	0x00000000
        /*0abc*/ 	.short	0x0101
        /*0abe*/ 	.byte	0x04
	.zero		1


	//   ....[103]....
        /*0ac0*/ 	.word	0x0000beb0
        /*0ac4*/ 	.word	0x000000ff
        /*0ac8*/ 	.word	0x00000068
        /*0acc*/ 	.short	0x010a
        /*0ace*/ 	.byte	0x2b
	.zero		1


	//   ....[104]....
        /*0ad0*/ 	.word	0x0000bee0
        /*0ad4*/ 	.word	0x000000ff
        /*0ad8*/ 	.word	0x00000068
        /*0adc*/ 	.short	0x010a
        /*0ade*/ 	.byte	0x2b
	.zero		1


	//   ....[105]....
        /*0ae0*/ 	.word	0x0000d530
        /*0ae4*/ 	.word	0x000000ff
        /*0ae8*/ 	.word	0x00000000
        /*0aec*/ 	.short	0x0101
        /*0aee*/ 	.byte	0x04
	.zero		1


	//   ....[106]....
        /*0af0*/ 	.word	0x0000d550
        /*0af4*/ 	.word	0x000000ff
        /*0af8*/ 	.word	0x00000070
        /*0afc*/ 	.short	0x010a
        /*0afe*/ 	.byte	0x2b
	.zero		1


	//   ....[107]....
        /*0b00*/ 	.word	0x0000d570
        /*0b04*/ 	.word	0x000000ff
        /*0b08*/ 	.word	0x00000070
        /*0b0c*/ 	.short	0x010a
        /*0b0e*/ 	.byte	0x2b
	.zero		1


	//   ....[108]....
        /*0b10*/ 	.word	0x0000ebf0
        /*0b14*/ 	.word	0x000000ff
        /*0b18*/ 	.word	0x00000000
        /*0b1c*/ 	.short	0x0101
        /*0b1e*/ 	.byte	0x04
	.zero		1


	//   ....[109]....
        /*0b20*/ 	.word	0x0000ec10
        /*0b24*/ 	.word	0x000000ff
        /*0b28*/ 	.word	0x00000078
        /*0b2c*/ 	.short	0x010a
        /*0b2e*/ 	.byte	0x2b
	.zero		1


	//   ....[110]....
        /*0b30*/ 	.word	0x0000ec30
        /*0b34*/ 	.word	0x000000ff
        /*0b38*/ 	.word	0x00000078
        /*0b3c*/ 	.short	0x010a
        /*0b3e*/ 	.byte	0x2b
	.zero		1


	//   ....[111]....
        /*0b40*/ 	.word	0x0000f450
        /*0b44*/ 	.word	0x00000092
        /*0b48*/ 	.word	0x00000000
        /*0b4c*/ 	.short	0x0101
        /*0b4e*/ 	.byte	0xff
	.zero		1


	//   ....[112]....
        /*0b50*/ 	.word	0x000103d0
        /*0b54*/ 	.word	0x000000ff
        /*0b58*/ 	.word	0x00000000
        /*0b5c*/ 	.short	0x0101
        /*0b5e*/ 	.byte	0x04
	.zero		1


	//   ....[113]....
        /*0b60*/ 	.word	0x00010470
        /*0b64*/ 	.word	0x000000ff
        /*0b68*/ 	.word	0x00000000
        /*0b6c*/ 	.short	0x0101
        /*0b6e*/ 	.byte	0x04
	.zero		1


	//   ....[114]....
        /*0b70*/ 	.word	0x00010d80
        /*0b74*/ 	.word	0x000000ff
        /*0b78*/ 	.word	0x000000b0
        /*0b7c*/ 	.short	0x010a
        /*0b7e*/ 	.byte	0x18
	.zero		1


	//   ....[115]....
        /*0b80*/ 	.word	0x00010ec0
        /*0b84*/ 	.word	0x000000ff
        /*0b88*/ 	.word	0x00000000
        /*0b8c*/ 	.short	0x0101
        /*0b8e*/ 	.byte	0x06
	.zero		1


	//   ....[116]....
        /*0b90*/ 	.word	0x00010f30
        /*0b94*/ 	.word	0x000000ff
        /*0b98*/ 	.word	0x000001b0
        /*0b9c*/ 	.short	0x010a
        /*0b9e*/ 	.byte	0x18
	.zero		1


	//   ....[117]....
        /*0ba0*/ 	.word	0x00011fa0
        /*0ba4*/ 	.word	0x000000ff
        /*0ba8*/ 	.word	0x00000170
        /*0bac*/ 	.short	0x0101
        /*0bae*/ 	.byte	0x18
	.zero		1


	//   ....[118]....
        /*0bb0*/ 	.word	0x000124d0
        /*0bb4*/ 	.word	0x000000ff
        /*0bb8*/ 	.word	0x00000000
        /*0bbc*/ 	.short	0x010a
        /*0bbe*/ 	.byte	0x09
	.zero		1


	//   ....[119]....
        /*0bc0*/ 	.word	0x00012550
        /*0bc4*/ 	.word	0x000000ff
        /*0bc8*/ 	.word	0x00000140
        /*0bcc*/ 	.short	0x010a
        /*0bce*/ 	.byte	0x0b
	.zero		1


	//   ....[120]....
        /*0bd0*/ 	.word	0x00012650
        /*0bd4*/ 	.word	0x000000ff
        /*0bd8*/ 	.word	0x00000000
        /*0bdc*/ 	.short	0x010a
        /*0bde*/ 	.byte	0x0a
	.zero		1


	//   ....[121]....
        /*0be0*/ 	.word	0x00012790
        /*0be4*/ 	.word	0x000000ff
        /*0be8*/ 	.word	0x00000000
        /*0bec*/ 	.short	0x010a
        /*0bee*/ 	.byte	0x0d
	.zero		1


	//   ....[122]....
        /*0bf0*/ 	.word	0x00012930
        /*0bf4*/ 	.word	0x000000ff
        /*0bf8*/ 	.word	0x00000170
        /*0bfc*/ 	.short	0x010a
        /*0bfe*/ 	.byte	0x09
	.zero		1


	//   ....[123]....
        /*0c00*/ 	.word	0x00012a60
        /*0c04*/ 	.word	0x000000ff
        /*0c08*/ 	.word	0x00000000
        /*0c0c*/ 	.short	0x0101
        /*0c0e*/ 	.byte	0x09
	.zero		1


	//   ....[124]....
        /*0c10*/ 	.word	0x00012b60
        /*0c14*/ 	.word	0x000000ff
        /*0c18*/ 	.word	0x00000140
        /*0c1c*/ 	.short	0x010a
        /*0c1e*/ 	.byte	0x05
	.zero		1


	//   ....[125]....
        /*0c20*/ 	.word	0x00012c00
        /*0c24*/ 	.word	0x000000ff
        /*0c28*/ 	.word	0x00000140
        /*0c2c*/ 	.short	0x010a
        /*0c2e*/ 	.byte	0x13
	.zero		1


	//   ....[126]....
        /*0c30*/ 	.word	0x00012e80
        /*0c34*/ 	.word	0x00000000
        /*0c38*/ 	.word	0x00000030
        /*0c3c*/ 	.short	0x010a
        /*0c3e*/ 	.byte	0xff
	.zero		1


	//   ....[127]....
        /*0c40*/ 	.word	0x00012ee0
        /*0c44*/ 	.word	0x00000000
        /*0c48*/ 	.word	0x00000030
        /*0c4c*/ 	.short	0x010a
        /*0c4e*/ 	.byte	0xff
	.zero		1


	//   ....[128]....
        /*0c50*/ 	.word	0x00012f40
        /*0c54*/ 	.word	0x00000000
        /*0c58*/ 	.word	0x00000170
        /*0c5c*/ 	.short	0x010a
        /*0c5e*/ 	.byte	0xff
	.zero		1


	//   ....[129]....
        /*0c60*/ 	.word	0x00012fa0
        /*0c64*/ 	.word	0x00000000
        /*0c68*/ 	.word	0x00000000
        /*0c6c*/ 	.short	0x010a
        /*0c6e*/ 	.byte	0xff
	.zero		1


	//   ....[130]....
        /*0c70*/ 	.word	0x00013000
        /*0c74*/ 	.word	0x00000000
        /*0c78*/ 	.word	0x00000000
        /*0c7c*/ 	.short	0x010a
        /*0c7e*/ 	.byte	0xff
	.zero		1


	//   ....[131]....
        /*0c80*/ 	.word	0x00013060
        /*0c84*/ 	.word	0x00000000
        /*0c88*/ 	.word	0x00000000
        /*0c8c*/ 	.short	0x010a
        /*0c8e*/ 	.byte	0xff
	.zero		1


	//   ....[132]....
        /*0c90*/ 	.word	0x000130c0
        /*0c94*/ 	.word	0x00000000
        /*0c98*/ 	.word	0x00000000
        /*0c9c*/ 	.short	0x010a
        /*0c9e*/ 	.byte	0xff
	.zero		1


	//   ....[133]....
        /*0ca0*/ 	.word	0x00013120
        /*0ca4*/ 	.word	0x00000000
        /*0ca8*/ 	.word	0x00000000
        /*0cac*/ 	.short	0x010a
        /*0cae*/ 	.byte	0xff
	.zero		1


	//   ....[134]....
        /*0cb0*/ 	.word	0x00013180
        /*0cb4*/ 	.word	0x00000017
        /*0cb8*/ 	.word	0x000000f0
        /*0cbc*/ 	.short	0x010a
        /*0cbe*/ 	.byte	0xff
	.zero		1


	//   ....[135]....
        /*0cc0*/ 	.word	0x000131e0
        /*0cc4*/ 	.word	0x00000017
        /*0cc8*/ 	.word	0x000000f0
        /*0ccc*/ 	.short	0x010a
        /*0cce*/ 	.byte	0xff
	.zero		1


	//   ....[136]....
        /*0cd0*/ 	.word	0x00013230
        /*0cd4*/ 	.word	0x00000012
        /*0cd8*/ 	.word	0x000000a8
        /*0cdc*/ 	.short	0x010a
        /*0cde*/ 	.byte	0xff
	.zero		1


	//   ....[137]....
        /*0ce0*/ 	.word	0x00013290
        /*0ce4*/ 	.word	0x00000000
        /*0ce8*/ 	.word	0x00000080
        /*0cec*/ 	.short	0x010a
        /*0cee*/ 	.byte	0xff
	.zero		1


	//   ....[138]....
        /*0cf0*/ 	.word	0x000132f0
        /*0cf4*/ 	.word	0x00000000
        /*0cf8*/ 	.word	0x00000088
        /*0cfc*/ 	.short	0x010a
        /*0cfe*/ 	.byte	0xff
	.zero		1


	//   ....[139]....
        /*0d00*/ 	.word	0x00013350
        /*0d04*/ 	.word	0x00000000
        /*0d08*/ 	.word	0x00000090
        /*0d0c*/ 	.short	0x010a
        /*0d0e*/ 	.byte	0xff
	.zero		1


	//   ....[140]....
        /*0d10*/ 	.word	0x000133b0
        /*0d14*/ 	.word	0x00000000
        /*0d18*/ 	.word	0x00000098
        /*0d1c*/ 	.short	0x010a
        /*0d1e*/ 	.byte	0xff
	.zero		1


	//   ....[141]....
        /*0d20*/ 	.word	0x00013410
        /*0d24*/ 	.word	0x00000000
        /*0d28*/ 	.word	0x00000170
        /*0d2c*/ 	.short	0x010a
        /*0d2e*/ 	.byte	0xff
	.zero		1


	//   ....[142]....
        /*0d30*/ 	.word	0x00013470
        /*0d34*/ 	.word	0x00000000
        /*0d38*/ 	.word	0x00000080
        /*0d3c*/ 	.short	0x010a
        /*0d3e*/ 	.byte	0xff
	.zero		1


	//   ....[143]....
        /*0d40*/ 	.word	0x000134d0
        /*0d44*/ 	.word	0x00000000
        /*0d48*/ 	.word	0x00000088
        /*0d4c*/ 	.short	0x010a
        /*0d4e*/ 	.byte	0xff
	.zero		1


	//   ....[144]....
        /*0d50*/ 	.word	0x00013530
        /*0d54*/ 	.word	0x00000000
        /*0d58*/ 	.word	0x00000090
        /*0d5c*/ 	.short	0x010a
        /*0d5e*/ 	.byte	0xff
	.zero		1


	//   ....[145]....
        /*0d60*/ 	.word	0x00013590
        /*0d64*/ 	.word	0x00000002
        /*0d68*/ 	.word	0x00000170
        /*0d6c*/ 	.short	0x010a
        /*0d6e*/ 	.byte	0xff
	.zero		1


	//   ....[146]....
        /*0d70*/ 	.word	0x00013650
        /*0d74*/ 	.word	0x00000003
        /*0d78*/ 	.word	0x00000060
        /*0d7c*/ 	.short	0x010a
        /*0d7e*/ 	.byte	0xff
	.zero		1


	//   ....[147]....
        /*0d80*/ 	.word	0x000136a0
        /*0d84*/ 	.word	0x00000091
        /*0d88*/ 	.word	0x00000130
        /*0d8c*/ 	.short	0x010a
        /*0d8e*/ 	.byte	0xff
	.zero		1


	//   ....[148]....
        /*0d90*/ 	.word	0x00013700
        /*0d94*/ 	.word	0x00000003
        /*0d98*/ 	.word	0x00000068
        /*0d9c*/ 	.short	0x010a
        /*0d9e*/ 	.byte	0xff
	.zero		1


	//   ....[149]....
        /*0da0*/ 	.word	0x00013760
        /*0da4*/ 	.word	0x00000000
        /*0da8*/ 	.word	0x00000070
        /*0dac*/ 	.short	0x010a
        /*0dae*/ 	.byte	0xff
	.zero		1


	//   ....[150]....
        /*0db0*/ 	.word	0x000137c0
        /*0db4*/ 	.word	0x00000000
        /*0db8*/ 	.word	0x00000078
        /*0dbc*/ 	.short	0x010a
        /*0dbe*/ 	.byte	0xff
	.zero		1


	//   ....[151]....
        /*0dc0*/ 	.word	0x00013820
        /*0dc4*/ 	.word	0x00000004
        /*0dc8*/ 	.word	0x000000b0
        /*0dcc*/ 	.short	0x010a
        /*0dce*/ 	.byte	0xff
	.zero		1


	//   ....[152]....
        /*0dd0*/ 	.word	0x00013880
        /*0dd4*/ 	.word	0x00000004
        /*0dd8*/ 	.word	0x000001b0
        /*0ddc*/ 	.short	0x010a
        /*0dde*/ 	.byte	0xff
	.zero		1


	//   ....[153]....
        /*0de0*/ 	.word	0x000138e0
        /*0de4*/ 	.word	0x00000004
        /*0de8*/ 	.word	0x00000140
        /*0dec*/ 	.short	0x010a
        /*0dee*/ 	.byte	0xff
	.zero		1


	//   ....[154]....
        /*0df0*/ 	.word	0x00013940
        /*0df4*/ 	.word	0x00000004
        /*0df8*/ 	.word	0x00000000
        /*0dfc*/ 	.short	0x010a
        /*0dfe*/ 	.byte	0xff
	.zero		1


	//   ....[155]....
        /*0e00*/ 	.word	0x000139a0
        /*0e04*/ 	.word	0x00000004
        /*0e08*/ 	.word	0x00000170
        /*0e0c*/ 	.short	0x010a
        /*0e0e*/ 	.byte	0xff
	.zero		1


	//   ....[156]....
        /*0e10*/ 	.word	0x00013a00
        /*0e14*/ 	.word	0x00000000
        /*0e18*/ 	.word	0x00000140
        /*0e1c*/ 	.short	0x010a
        /*0e1e*/ 	.byte	0xff
	.zero		1


	//   ....[157]....
        /*0e20*/ 	.word	0x00013a60
        /*0e24*/ 	.word	0x00000000
        /*0e28*/ 	.word	0x00000140
        /*0e2c*/ 	.short	0x010a
        /*0e2e*/ 	.byte	0xff
	.zero		1


	//----- nvinfo : EIATTR_NUM_MBARRIERS
	.align		4
.L_49:
        /*0e30*/ 	.byte	0x03, 0x38
        /*0e32*/ 	.short	0x003a


	//----- nvinfo : EIATTR_EXIT_INSTR_OFFSETS
	.align		4
        /*0e34*/ 	.byte	0x04, 0x1c
        /*0e36*/ 	.short	(.L_51 - .L_50)


	//   ....[0]....
.L_50:
        /*0e38*/ 	.word	0x000033f0


	//   ....[1]....
        /*0e3c*/ 	.word	0x00004870


	//   ....[2]....
        /*0e40*/ 	.word	0x00008130


	//   ....[3]....
        /*0e44*/ 	.word	0x00009460


	//   ....[4]....
        /*0e48*/ 	.word	0x00010480


	//   ....[5]....
        /*0e4c*/ 	.word	0x000104b0


	//   ....[6]....
        /*0e50*/ 	.word	0x00012070


	//   ....[7]....
        /*0e54*/ 	.word	0x00012e60


	//----- nvinfo : EIATTR_INDIRECT_BRANCH_TARGETS
	.align		4
.L_51:
        /*0e58*/ 	.byte	0x04, 0x34
        /*0e5a*/ 	.short	(.L_53 - .L_52)


	//   ....[0]....
.L_52:
        /*0e5c*/ 	.word	.L_x_276@srel
        /*0e60*/ 	.short	0x0
        /*0e62*/ 	.short	0x0
        /*0e64*/ 	.word	0xa
        /*0e68*/ 	.word	.L_x_277@srel
        /* <DEDUP_REMOVED lines=9> */


	//----- nvinfo : EIATTR_MAX_THREADS
	.align		4
.L_53:
        /*0e90*/ 	.byte	0x04, 0x05
        /*0e92*/ 	.short	(.L_55 - .L_54)
.L_54:
        /*0e94*/ 	.word	0x00000180
        /*0e98*/ 	.word	0x00000001
        /*0e9c*/ 	.word	0x00000001


	//----- nvinfo : EIATTR_CRS_STACK_SIZE
	.align		4
.L_55:
        /*0ea0*/ 	.byte	0x04, 0x1e
        /*0ea2*/ 	.short	(.L_57 - .L_56)
.L_56:
        /*0ea4*/ 	.word	0x00000000


	//----- nvinfo : EIATTR_CBANK_PARAM_SIZE
	.align		4
.L_57:
        /*0ea8*/ 	.byte	0x03, 0x19
        /*0eaa*/ 	.short	0x0900


	//----- nvinfo : EIATTR_PARAM_CBANK
	.align		4
        /*0eac*/ 	.byte	0x04, 0x0a
        /*0eae*/ 	.short	(.L_59 - .L_58)
	.align		4
.L_58:
        /*0eb0*/ 	.word	index@(.nv.constant0._ZN7cutlass13device_kernelINS_4gemm6kernel13GemmUniversalINS1_17GroupProblemShapeIN4cute5tupleIJiiiEEEEENS1_10collective13CollectiveMmaINS1_40MainloopSm100ArrayTmaUmmaWarpSpecializedILi6ELi8ELi2ENS6_IJNS5_1CILi1EEESD_SD_EEEEENS6_IJNSC_ILi128EEENSC_ILi256EEENSC_ILi64EEEEEENS_12float_e4m3_tEPNS6_IJlSD_NSC_ILi0EEEEEESK_SN_NS5_8TiledMMAINS5_8MMA_AtomIJNS5_10MMA_TraitsINS5_19SM100_MMA_F8F6F4_SSEJSK_SK_fSG_SH_NS5_17integral_constantINS5_4UMMA5MajorELSU_0EEESV_NSS_INST_7ScaleInELSW_0EEESX_EEEEEENS5_6LayoutISE_NS6_IJSL_SL_SL_EEEEENS6_IJNS5_10UnderscoreES13_S13_EEEEENS5_13SM90_TMA_LOADENS5_14ComposedLayoutINS5_7SwizzleILi2ELi4ELi3EEENS5_18smem_ptr_flag_bitsILi8EEENS10_INS6_IJNSC_ILi8EEESI_EEENS6_IJSI_SD_EEEEEEEvNS5_8identityES16_S1G_vS1H_EENS_8epilogue10collective18CollectiveEpilogueINS1J_31Sm100PtrArrayTmaWarpSpecializedILi4ELi2ELi64ELb1ELb0EEEJSJ_NS6_IJNS10_ISG_SD_EENS10_ISI_SD_EEEEENS_6half_tEPNS6_IJSD_lSL_EEES1R_S1T_NS1J_6fusion15FusionCallbacksIS1N_NS1U_17LinearCombinationIS1R_fS1R_fLNS_15FloatRoundStyleE2EEESJ_S1Q_JEEENS5_5SM1004TMEM4LOAD26SM100_TMEM_LOAD_16dp256b8xES16_NS17_INS18_ILi3ELi4ELi3EEENS1A_ILi16EEENS10_INS6_IJSI_S1C_EEENS6_IJSD_SI_EEEEEEENS5_17SM75_U16x8_LDSM_TENS5_14SM90_TMA_STOREES29_NS5_17SM90_U16x8_STSM_TENS5_39AutoVectorizingCopyWithAssumedAlignmentILi128EEEEEEvvEEEEvNT_6ParamsE)
        /*0eb4*/ 	.short	0x0380
        /*0eb6*/ 	.short	0x0900


	//----- nvinfo : EIATTR_SW_WAR
	.align		4
.L_59:
        /*0eb8*/ 	.byte	0x04, 0x36
        /*0eba*/ 	.short	(.L_61 - .L_60)
.L_60:
        /*0ebc*/ 	.word	0x00000008
.L_61:


//--------------------- .nv.callgraph             --------------------------
	.section	.nv.callgraph,"",@"SHT_CUDA_CALLGRAPH"
	.align	4
	.sectionentsize	8
	.align		4
        /*0000*/ 	.word	0x00000000
	.align		4
        /*0004*/ 	.word	0xffffffff
	.align		4
        /*0008*/ 	.word	index@(_ZN7cutlass13device_kernelINS_4gemm6kernel13GemmUniversalINS1_17GroupProblemShapeIN4cute5tupleIJiiiEEEEENS1_10collective13CollectiveMmaINS1_40MainloopSm100ArrayTmaUmmaWarpSpecializedILi6ELi8ELi2ENS6_IJNS5_1CILi1EEESD_SD_EEEEENS6_IJNSC_ILi128EEENSC_ILi256EEENSC_ILi64EEEEEENS_12float_e4m3_tEPNS6_IJlSD_NSC_ILi0EEEEEESK_SN_NS5_8TiledMMAINS5_8MMA_AtomIJNS5_10MMA_TraitsINS5_19SM100_MMA_F8F6F4_SSEJSK_SK_fSG_SH_NS5_17integral_constantINS5_4UMMA5MajorELSU_0EEESV_NSS_INST_7ScaleInELSW_0EEESX_EEEEEENS5_6LayoutISE_NS6_IJSL_SL_SL_EEEEENS6_IJNS5_10UnderscoreES13_S13_EEEEENS5_13SM90_TMA_LOADENS5_14ComposedLayoutINS5_7SwizzleILi2ELi4ELi3EEENS5_18smem_ptr_flag_bitsILi8EEENS10_INS6_IJNSC_ILi8EEESI_EEENS6_IJSI_SD_EEEEEEEvNS5_8identityES16_S1G_vS1H_EENS_8epilogue10collective18CollectiveEpilogueINS1J_31Sm100PtrArrayTmaWarpSpecializedILi4ELi2ELi64ELb1ELb0EEEJSJ_NS6_IJNS10_ISG_SD_EENS10_ISI_SD_EEEEENS_6half_tEPNS6_IJSD_lSL_EEES1R_S1T_NS1J_6fusion15FusionCallbacksIS1N_NS1U_17LinearCombinationIS1R_fS1R_fLNS_15FloatRoundStyleE2EEESJ_S1Q_JEEENS5_5SM1004TMEM4LOAD26SM100_TMEM_LOAD_16dp256b8xES16_NS17_INS18_ILi3ELi4ELi3EEENS1A_ILi16EEENS10_INS6_IJSI_S1C_EEENS6_IJSD_SI_EEEEEEENS5_17SM75_U16x8_LDSM_TENS5_14SM90_TMA_STOREES29_NS5_17SM90_U16x8_STSM_TENS5_39AutoVectorizingCopyWithAssumedAlignmentILi128EEEEEEvvEEEEvNT_6ParamsE)
	.align		4
        /*000c*/ 	.word	index@(__assertfail)
	.align		4
        /*0010*/ 	.word	0x00000000
	.align		4
        /*0014*/ 	.word	0xfffffffe
	.align		4
        /*0018*/ 	.word	0x00000000
	.align		4
        /*001c*/ 	.word	0xfffffffd
	.align		4
        /*0020*/ 	.word	0x00000000
	.align		4
        /*0024*/ 	.word	0xfffffffc


//--------------------- .nv.constant4             --------------------------
	.section	.nv.constant4,"a",@progbits
	.align	8
	.align		8
.nv.constant4:
        /*0000*/ 	.dword	__assertfail
	.align		8
        /*0008*/ 	.dword	__unnamed_1
	.align		8
        /*0010*/ 	.dword	__unnamed_2
	.align		8
        /*0018*/ 	.dword	_ZN39_INTERNAL_fffab2fc_4_k_cu_c3a61d95_26214cuda3std3__45__cpo5beginE
	.align		8
        /*0020*/ 	.dword	_ZN39_INTERNAL_fffab2fc_4_k_cu_c3a61d95_26214cuda3std3__45__cpo3endE
	.align		8
        /*0028*/ 	.dword	_ZN39_INTERNAL_fffab2fc_4_k_cu_c3a61d95_26214cuda3std3__45__cpo6cbeginE
	.align		8
        /*0030*/ 	.dword	_ZN39_INTERNAL_fffab2fc_4_k_cu_c3a61d95_26214cuda3std3__45__cpo4cendE
	.align		8
        /*0038*/ 	.dword	_ZN39_INTERNAL_fffab2fc_4_k_cu_c3a61d95_26214cuda3std3__441_GLOBAL__N__fffab2fc_4_k_cu_c3a61d95_26216ignoreE
	.align		8
        /*0040*/ 	.dword	_ZN39_INTERNAL_fffab2fc_4_k_cu_c3a61d95_26214cuda3std3__419piecewise_constructE
	.align		8
        /*0048*/ 	.dword	_ZN39_INTERNAL_fffab2fc_4_k_cu_c3a61d95_26214cuda3std3__48in_placeE
	.align		8
        /*0050*/ 	.dword	_ZN39_INTERNAL_fffab2fc_4_k_cu_c3a61d95_26214cuda3std6ranges3__45__cpo4swapE
	.align		8
        /*0058*/ 	.dword	_ZN39_INTERNAL_fffab2fc_4_k_cu_c3a61d95_26214cuda3std6ranges3__45__cpo9iter_moveE
	.align		8
        /*0060*/ 	.dword	_ZN39_INTERNAL_fffab2fc_4_k_cu_c3a61d95_26214cute7productE
	.align		8
        /*0068*/ 	.dword	_ZN39_INTERNAL_fffab2fc_4_k_cu_c3a61d95_26214cute1_E
	.align		8
        /*0070*/ 	.dword	$str$24
	.align		8
        /*0078*/ 	.dword	$str$25
	.align		8
        /*0080*/ 	.dword	$str$26
	.align		8
        /*0088*/ 	.dword	$str$27


//--------------------- .nv.constant2._ZN7cutlass13device_kernelINS_4gemm6kernel13GemmUniversalINS1_17GroupProblemShapeIN4cute5tupleIJiiiEEEEENS1_10collective13CollectiveMmaINS1_40MainloopSm100ArrayTmaUmmaWarpSpecializedILi6ELi8ELi2ENS6_IJNS5_1CILi1EEESD_SD_EEEEENS6_IJNSC_ILi128EEENSC_ILi256EEENSC_ILi64EEEEEENS_12float_e4m3_tEPNS6_IJlSD_NSC_ILi0EEEEEESK_SN_NS5_8TiledMMAINS5_8MMA_AtomIJNS5_10MMA_TraitsINS5_19SM100_MMA_F8F6F4_SSEJSK_SK_fSG_SH_NS5_17integral_constantINS5_4UMMA5MajorELSU_0EEESV_NSS_INST_7ScaleInELSW_0EEESX_EEEEEENS5_6LayoutISE_NS6_IJSL_SL_SL_EEEEENS6_IJNS5_10UnderscoreES13_S13_EEEEENS5_13SM90_TMA_LOADENS5_14ComposedLayoutINS5_7SwizzleILi2ELi4ELi3EEENS5_18smem_ptr_flag_bitsILi8EEENS10_INS6_IJNSC_ILi8EEESI_EEENS6_IJSI_SD_EEEEEEEvNS5_8identityES16_S1G_vS1H_EENS_8epilogue10collective18CollectiveEpilogueINS1J_31Sm100PtrArrayTmaWarpSpecializedILi4ELi2ELi64ELb1ELb0EEEJSJ_NS6_IJNS10_ISG_SD_EENS10_ISI_SD_EEEEENS_6half_tEPNS6_IJSD_lSL_EEES1R_S1T_NS1J_6fusion15FusionCallbacksIS1N_NS1U_17LinearCombinationIS1R_fS1R_fLNS_15FloatRoundStyleE2EEESJ_S1Q_JEEENS5_5SM1004TMEM4LOAD26SM100_TMEM_LOAD_16dp256b8xES16_NS17_INS18_ILi3ELi4ELi3EEENS1A_ILi16EEENS10_INS6_IJSI_S1C_EEENS6_IJSD_SI_EEEEEEENS5_17SM75_U16x8_LDSM_TENS5_14SM90_TMA_STOREES29_NS5_17SM90_U16x8_STSM_TENS5_39AutoVectorizingCopyWithAssumedAlignmentILi128EEEEEEvvEEEEvNT_6ParamsE --------------------------
	.section	.nv.constant2._ZN7cutlass13device_kernelINS_4gemm6kernel13GemmUniversalINS1_17GroupProblemShapeIN4cute5tupleIJiiiEEEEENS1_10collective13CollectiveMmaINS1_40MainloopSm100ArrayTmaUmmaWarpSpecializedILi6ELi8ELi2ENS6_IJNS5_1CILi1EEESD_SD_EEEEENS6_IJNSC_ILi128EEENSC_ILi256EEENSC_ILi64EEEEEENS_12float_e4m3_tEPNS6_IJlSD_NSC_ILi0EEEEEESK_SN_NS5_8TiledMMAINS5_8MMA_AtomIJNS5_10MMA_TraitsINS5_19SM100_MMA_F8F6F4_SSEJSK_SK_fSG_SH_NS5_17integral_constantINS5_4UMMA5MajorELSU_0EEESV_NSS_INST_7ScaleInELSW_0EEESX_EEEEEENS5_6LayoutISE_NS6_IJSL_SL_SL_EEEEENS6_IJNS5_10UnderscoreES13_S13_EEEEENS5_13SM90_TMA_LOADENS5_14ComposedLayoutINS5_7SwizzleILi2ELi4ELi3EEENS5_18smem_ptr_flag_bitsILi8EEENS10_INS6_IJNSC_ILi8EEESI_EEENS6_IJSI_SD_EEEEEEEvNS5_8identityES16_S1G_vS1H_EENS_8epilogue10collective18CollectiveEpilogueINS1J_31Sm100PtrArrayTmaWarpSpecializedILi4ELi2ELi64ELb1ELb0EEEJSJ_NS6_IJNS10_ISG_SD_EENS10_ISI_SD_EEEEENS_6half_tEPNS6_IJSD_lSL_EEES1R_S1T_NS1J_6fusion15FusionCallbacksIS1N_NS1U_17LinearCombinationIS1R_fS1R_fLNS_15FloatRoundStyleE2EEESJ_S1Q_JEEENS5_5SM1004TMEM4LOAD26SM100_TMEM_LOAD_16dp256b8xES16_NS17_INS18_ILi3ELi4ELi3EEENS1A_ILi16EEENS10_INS6_IJSI_S1C_EEENS6_IJSD_SI_EEEEEEENS5_17SM75_U16x8_LDSM_TENS5_14SM90_TMA_STOREES29_NS5_17SM90_U16x8_STSM_TENS5_39AutoVectorizingCopyWithAssumedAlignmentILi128EEEEEEvvEEEEvNT_6ParamsE,"a",@progbits
	.sectionflags	@""
	.align	4
.nv.constant2._ZN7cutlass13device_kernelINS_4gemm6kernel13GemmUniversalINS1_17GroupProblemShapeIN4cute5tupleIJiiiEEEEENS1_10collective13CollectiveMmaINS1_40MainloopSm100ArrayTmaUmmaWarpSpecializedILi6ELi8ELi2ENS6_IJNS5_1CILi1EEESD_SD_EEEEENS6_IJNSC_ILi128EEENSC_ILi256EEENSC_ILi64EEEEEENS_12float_e4m3_tEPNS6_IJlSD_NSC_ILi0EEEEEESK_SN_NS5_8TiledMMAINS5_8MMA_AtomIJNS5_10MMA_TraitsINS5_19SM100_MMA_F8F6F4_SSEJSK_SK_fSG_SH_NS5_17integral_constantINS5_4UMMA5MajorELSU_0EEESV_NSS_INST_7ScaleInELSW_0EEESX_EEEEEENS5_6LayoutISE_NS6_IJSL_SL_SL_EEEEENS6_IJNS5_10UnderscoreES13_S13_EEEEENS5_13SM90_TMA_LOADENS5_14ComposedLayoutINS5_7SwizzleILi2ELi4ELi3EEENS5_18smem_ptr_flag_bitsILi8EEENS10_INS6_IJNSC_ILi8EEESI_EEENS6_IJSI_SD_EEEEEEEvNS5_8identityES16_S1G_vS1H_EENS_8epilogue10collective18CollectiveEpilogueINS1J_31Sm100PtrArrayTmaWarpSpecializedILi4ELi2ELi64ELb1ELb0EEEJSJ_NS6_IJNS10_ISG_SD_EENS10_ISI_SD_EEEEENS_6half_tEPNS6_IJSD_lSL_EEES1R_S1T_NS1J_6fusion15FusionCallbacksIS1N_NS1U_17LinearCombinationIS1R_fS1R_fLNS_15FloatRoundStyleE2EEESJ_S1Q_JEEENS5_5SM1004TMEM4LOAD26SM100_TMEM_LOAD_16dp256b8xES16_NS17_INS18_ILi3ELi4ELi3EEENS1A_ILi16EEENS10_INS6_IJSI_S1C_EEENS6_IJSD_SI_EEEEEEENS5_17SM75_U16x8_LDSM_TENS5_14SM90_TMA_STOREES29_NS5_17SM90_U16x8_STSM_TENS5_39AutoVectorizingCopyWithAssumedAlignmentILi128EEEEEEvvEEEEvNT_6ParamsE:
        /*0000*/ 	.byte	0x90, 0x20, 0x01, 0x00, 0xf0, 0x48, 0x00, 0x00, 0xf0, 0x48, 0x00, 0x00, 0xf0, 0x48, 0x00, 0x00
        /*0010*/ 	.byte	0xf0, 0x48, 0x00, 0x00, 0xf0, 0x48, 0x00, 0x00, 0xf0, 0x48, 0x00, 0x00, 0xf0, 0x48, 0x00, 0x00
        /*0020*/ 	.byte	0xc0, 0x04, 0x01, 0x00, 0xf0, 0x48, 0x00, 0x00


//--------------------- .text._ZN7cutlass13device_kernelINS_4gemm6kernel13GemmUniversalINS1_17GroupProblemShapeIN4cute5tupleIJiiiEEEEENS1_10collective13CollectiveMmaINS1_40MainloopSm100ArrayTmaUmmaWarpSpecializedILi6ELi8ELi2ENS6_IJNS5_1CILi1EEESD_SD_EEEEENS6_IJNSC_ILi128EEENSC_ILi256EEENSC_ILi64EEEEEENS_12float_e4m3_tEPNS6_IJlSD_NSC_ILi0EEEEEESK_SN_NS5_8TiledMMAINS5_8MMA_AtomIJNS5_10MMA_TraitsINS5_19SM100_MMA_F8F6F4_SSEJSK_SK_fSG_SH_NS5_17integral_constantINS5_4UMMA5MajorELSU_0EEESV_NSS_INST_7ScaleInELSW_0EEESX_EEEEEENS5_6LayoutISE_NS6_IJSL_SL_SL_EEEEENS6_IJNS5_10UnderscoreES13_S13_EEEEENS5_13SM90_TMA_LOADENS5_14ComposedLayoutINS5_7SwizzleILi2ELi4ELi3EEENS5_18smem_ptr_flag_bitsILi8EEENS10_INS6_IJNSC_ILi8EEESI_EEENS6_IJSI_SD_EEEEEEEvNS5_8identityES16_S1G_vS1H_EENS_8epilogue10collective18CollectiveEpilogueINS1J_31Sm100PtrArrayTmaWarpSpecializedILi4ELi2ELi64ELb1ELb0EEEJSJ_NS6_IJNS10_ISG_SD_EENS10_ISI_SD_EEEEENS_6half_tEPNS6_IJSD_lSL_EEES1R_S1T_NS1J_6fusion15FusionCallbacksIS1N_NS1U_17LinearCombinationIS1R_fS1R_fLNS_15FloatRoundStyleE2EEESJ_S1Q_JEEENS5_5SM1004TMEM4LOAD26SM100_TMEM_LOAD_16dp256b8xES16_NS17_INS18_ILi3ELi4ELi3EEENS1A_ILi16EEENS10_INS6_IJSI_S1C_EEENS6_IJSD_SI_EEEEEEENS5_17SM75_U16x8_LDSM_TENS5_14SM90_TMA_STOREES29_NS5_17SM90_U16x8_STSM_TENS5_39AutoVectorizingCopyWithAssumedAlignmentILi128EEEEEEvvEEEEvNT_6ParamsE --------------------------
	.section	.text._ZN7cutlass13device_kernelINS_4gemm6kernel13GemmUniversalINS1_17GroupProblemShapeIN4cute5tupleIJiiiEEEEENS1_10collective13CollectiveMmaINS1_40MainloopSm100ArrayTmaUmmaWarpSpecializedILi6ELi8ELi2ENS6_IJNS5_1CILi1EEESD_SD_EEEEENS6_IJNSC_ILi128EEENSC_ILi256EEENSC_ILi64EEEEEENS_12float_e4m3_tEPNS6_IJlSD_NSC_ILi0EEEEEESK_SN_NS5_8TiledMMAINS5_8MMA_AtomIJNS5_10MMA_TraitsINS5_19SM100_MMA_F8F6F4_SSEJSK_SK_fSG_SH_NS5_17integral_constantINS5_4UMMA5MajorELSU_0EEESV_NSS_INST_7ScaleInELSW_0EEESX_EEEEEENS5_6LayoutISE_NS6_IJSL_SL_SL_EEEEENS6_IJNS5_10UnderscoreES13_S13_EEEEENS5_13SM90_TMA_LOADENS5_14ComposedLayoutINS5_7SwizzleILi2ELi4ELi3EEENS5_18smem_ptr_flag_bitsILi8EEENS10_INS6_IJNSC_ILi8EEESI_EEENS6_IJSI_SD_EEEEEEEvNS5_8identityES16_S1G_vS1H_EENS_8epilogue10collective18CollectiveEpilogueINS1J_31Sm100PtrArrayTmaWarpSpecializedILi4ELi2ELi64ELb1ELb0EEEJSJ_NS6_IJNS10_ISG_SD_EENS10_ISI_SD_EEEEENS_6half_tEPNS6_IJSD_lSL_EEES1R_S1T_NS1J_6fusion15FusionCallbacksIS1N_NS1U_17LinearCombinationIS1R_fS1R_fLNS_15FloatRoundStyleE2EEESJ_S1Q_JEEENS5_5SM1004TMEM4LOAD26SM100_TMEM_LOAD_16dp256b8xES16_NS17_INS18_ILi3ELi4ELi3EEENS1A_ILi16EEENS10_INS6_IJSI_S1C_EEENS6_IJSD_SI_EEEEEEENS5_17SM75_U16x8_LDSM_TENS5_14SM90_TMA_STOREES29_NS5_17SM90_U16x8_STSM_TENS5_39AutoVectorizingCopyWithAssumedAlignmentILi128EEEEEEvvEEEEvNT_6ParamsE,"ax",@progbits
	.align	128
.text._ZN7cutlass13device_kernelINS_4gemm6kernel13GemmUniversalINS1_17GroupProblemShapeIN4cute5tupleIJiiiEEEEENS1_10collective13CollectiveMmaINS1_40MainloopSm100ArrayTmaUmmaWarpSpecializedILi6ELi8ELi2ENS6_IJNS5_1CILi1EEESD_SD_EEEEENS6_IJNSC_ILi128EEENSC_ILi256EEENSC_ILi64EEEEEENS_12float_e4m3_tEPNS6_IJlSD_NSC_ILi0EEEEEESK_SN_NS5_8TiledMMAINS5_8MMA_AtomIJNS5_10MMA_TraitsINS5_19SM100_MMA_F8F6F4_SSEJSK_SK_fSG_SH_NS5_17integral_constantINS5_4UMMA5MajorELSU_0EEESV_NSS_INST_7ScaleInELSW_0EEESX_EEEEEENS5_6LayoutISE_NS6_IJSL_SL_SL_EEEEENS6_IJNS5_10UnderscoreES13_S13_EEEEENS5_13SM90_TMA_LOADENS5_14ComposedLayoutINS5_7SwizzleILi2ELi4ELi3EEENS5_18smem_ptr_flag_bitsILi8EEENS10_INS6_IJNSC_ILi8EEESI_EEENS6_IJSI_SD_EEEEEEEvNS5_8identityES16_S1G_vS1H_EENS_8epilogue10collective18CollectiveEpilogueINS1J_31Sm100PtrArrayTmaWarpSpecializedILi4ELi2ELi64ELb1ELb0EEEJSJ_NS6_IJNS10_ISG_SD_EENS10_ISI_SD_EEEEENS_6half_tEPNS6_IJSD_lSL_EEES1R_S1T_NS1J_6fusion15FusionCallbacksIS1N_NS1U_17LinearCombinationIS1R_fS1R_fLNS_15FloatRoundStyleE2EEESJ_S1Q_JEEENS5_5SM1004TMEM4LOAD26SM100_TMEM_LOAD_16dp256b8xES16_NS17_INS18_ILi3ELi4ELi3EEENS1A_ILi16EEENS10_INS6_IJSI_S1C_EEENS6_IJSD_SI_EEEEEEENS5_17SM75_U16x8_LDSM_TENS5_14SM90_TMA_STOREES29_NS5_17SM90_U16x8_STSM_TENS5_39AutoVectorizingCopyWithAssumedAlignmentILi128EEEEEEvvEEEEvNT_6ParamsE:
        .type           _ZN7cutlass13device_kernelINS_4gemm6kernel13GemmUniversalINS1_17GroupProblemShapeIN4cute5tupleIJiiiEEEEENS1_10collective13CollectiveMmaINS1_40MainloopSm100ArrayTmaUmmaWarpSpecializedILi6ELi8ELi2ENS6_IJNS5_1CILi1EEESD_SD_EEEEENS6_IJNSC_ILi128EEENSC_ILi256EEENSC_ILi64EEEEEENS_12float_e4m3_tEPNS6_IJlSD_NSC_ILi0EEEEEESK_SN_NS5_8TiledMMAINS5_8MMA_AtomIJNS5_10MMA_TraitsINS5_19SM100_MMA_F8F6F4_SSEJSK_SK_fSG_SH_NS5_17integral_constantINS5_4UMMA5MajorELSU_0EEESV_NSS_INST_7ScaleInELSW_0EEESX_EEEEEENS5_6LayoutISE_NS6_IJSL_SL_SL_EEEEENS6_IJNS5_10UnderscoreES13_S13_EEEEENS5_13SM90_TMA_LOADENS5_14ComposedLayoutINS5_7SwizzleILi2ELi4ELi3EEENS5_18smem_ptr_flag_bitsILi8EEENS10_INS6_IJNSC_ILi8EEESI_EEENS6_IJSI_SD_EEEEEEEvNS5_8identityES16_S1G_vS1H_EENS_8epilogue10collective18CollectiveEpilogueINS1J_31Sm100PtrArrayTmaWarpSpecializedILi4ELi2ELi64ELb1ELb0EEEJSJ_NS6_IJNS10_ISG_SD_EENS10_ISI_SD_EEEEENS_6half_tEPNS6_IJSD_lSL_EEES1R_S1T_NS1J_6fusion15FusionCallbacksIS1N_NS1U_17LinearCombinationIS1R_fS1R_fLNS_15FloatRoundStyleE2EEESJ_S1Q_JEEENS5_5SM1004TMEM4LOAD26SM100_TMEM_LOAD_16dp256b8xES16_NS17_INS18_ILi3ELi4ELi3EEENS1A_ILi16EEENS10_INS6_IJSI_S1C_EEENS6_IJSD_SI_EEEEEEENS5_17SM75_U16x8_LDSM_TENS5_14SM90_TMA_STOREES29_NS5_17SM90_U16x8_STSM_TENS5_39AutoVectorizingCopyWithAssumedAlignmentILi128EEEEEEvvEEEEvNT_6ParamsE,@function
        .size           _ZN7cutlass13device_kernelINS_4gemm6kernel13GemmUniversalINS1_17GroupProblemShapeIN4cute5tupleIJiiiEEEEENS1_10collective13CollectiveMmaINS1_40MainloopSm100ArrayTmaUmmaWarpSpecializedILi6ELi8ELi2ENS6_IJNS5_1CILi1EEESD_SD_EEEEENS6_IJNSC_ILi128EEENSC_ILi256EEENSC_ILi64EEEEEENS_12float_e4m3_tEPNS6_IJlSD_NSC_ILi0EEEEEESK_SN_NS5_8TiledMMAINS5_8MMA_AtomIJNS5_10MMA_TraitsINS5_19SM100_MMA_F8F6F4_SSEJSK_SK_fSG_SH_NS5_17integral_constantINS5_4UMMA5MajorELSU_0EEESV_NSS_INST_7ScaleInELSW_0EEESX_EEEEEENS5_6LayoutISE_NS6_IJSL_SL_SL_EEEEENS6_IJNS5_10UnderscoreES13_S13_EEEEENS5_13SM90_TMA_LOADENS5_14ComposedLayoutINS5_7SwizzleILi2ELi4ELi3EEENS5_18smem_ptr_flag_bitsILi8EEENS10_INS6_IJNSC_ILi8EEESI_EEENS6_IJSI_SD_EEEEEEEvNS5_8identityES16_S1G_vS1H_EENS_8epilogue10collective18CollectiveEpilogueINS1J_31Sm100PtrArrayTmaWarpSpecializedILi4ELi2ELi64ELb1ELb0EEEJSJ_NS6_IJNS10_ISG_SD_EENS10_ISI_SD_EEEEENS_6half_tEPNS6_IJSD_lSL_EEES1R_S1T_NS1J_6fusion15FusionCallbacksIS1N_NS1U_17LinearCombinationIS1R_fS1R_fLNS_15FloatRoundStyleE2EEESJ_S1Q_JEEENS5_5SM1004TMEM4LOAD26SM100_TMEM_LOAD_16dp256b8xES16_NS17_INS18_ILi3ELi4ELi3EEENS1A_ILi16EEENS10_INS6_IJSI_S1C_EEENS6_IJSD_SI_EEEEEEENS5_17SM75_U16x8_LDSM_TENS5_14SM90_TMA_STOREES29_NS5_17SM90_U16x8_STSM_TENS5_39AutoVectorizingCopyWithAssumedAlignmentILi128EEEEEEvvEEEEvNT_6ParamsE,(.L_x_287 - _ZN7cutlass13device_kernelINS_4gemm6kernel13GemmUniversalINS1_17GroupProblemShapeIN4cute5tupleIJiiiEEEEENS1_10collective13CollectiveMmaINS1_40MainloopSm100ArrayTmaUmmaWarpSpecializedILi6ELi8ELi2ENS6_IJNS5_1CILi1EEESD_SD_EEEEENS6_IJNSC_ILi128EEENSC_ILi256EEENSC_ILi64EEEEEENS_12float_e4m3_tEPNS6_IJlSD_NSC_ILi0EEEEEESK_SN_NS5_8TiledMMAINS5_8MMA_AtomIJNS5_10MMA_TraitsINS5_19SM100_MMA_F8F6F4_SSEJSK_SK_fSG_SH_NS5_17integral_constantINS5_4UMMA5MajorELSU_0EEESV_NSS_INST_7ScaleInELSW_0EEESX_EEEEEENS5_6LayoutISE_NS6_IJSL_SL_SL_EEEEENS6_IJNS5_10UnderscoreES13_S13_EEEEENS5_13SM90_TMA_LOADENS5_14ComposedLayoutINS5_7SwizzleILi2ELi4ELi3EEENS5_18smem_ptr_flag_bitsILi8EEENS10_INS6_IJNSC_ILi8EEESI_EEENS6_IJSI_SD_EEEEEEEvNS5_8identityES16_S1G_vS1H_EENS_8epilogue10collective18CollectiveEpilogueINS1J_31Sm100PtrArrayTmaWarpSpecializedILi4ELi2ELi64ELb1ELb0EEEJSJ_NS6_IJNS10_ISG_SD_EENS10_ISI_SD_EEEEENS_6half_tEPNS6_IJSD_lSL_EEES1R_S1T_NS1J_6fusion15FusionCallbacksIS1N_NS1U_17LinearCombinationIS1R_fS1R_fLNS_15FloatRoundStyleE2EEESJ_S1Q_JEEENS5_5SM1004TMEM4LOAD26SM100_TMEM_LOAD_16dp256b8xES16_NS17_INS18_ILi3ELi4ELi3EEENS1A_ILi16EEENS10_INS6_IJSI_S1C_EEENS6_IJSD_SI_EEEEEEENS5_17SM75_U16x8_LDSM_TENS5_14SM90_TMA_STOREES29_NS5_17SM90_U16x8_STSM_TENS5_39AutoVectorizingCopyWithAssumedAlignmentILi128EEEEEEvvEEEEvNT_6ParamsE)
        .other          _ZN7cutlass13device_kernelINS_4gemm6kernel13GemmUniversalINS1_17GroupProblemShapeIN4cute5tupleIJiiiEEEEENS1_10collective13CollectiveMmaINS1_40MainloopSm100ArrayTmaUmmaWarpSpecializedILi6ELi8ELi2ENS6_IJNS5_1CILi1EEESD_SD_EEEEENS6_IJNSC_ILi128EEENSC_ILi256EEENSC_ILi64EEEEEENS_12float_e4m3_tEPNS6_IJlSD_NSC_ILi0EEEEEESK_SN_NS5_8TiledMMAINS5_8MMA_AtomIJNS5_10MMA_TraitsINS5_19SM100_MMA_F8F6F4_SSEJSK_SK_fSG_SH_NS5_17integral_constantINS5_4UMMA5MajorELSU_0EEESV_NSS_INST_7ScaleInELSW_0EEESX_EEEEEENS5_6LayoutISE_NS6_IJSL_SL_SL_EEEEENS6_IJNS5_10UnderscoreES13_S13_EEEEENS5_13SM90_TMA_LOADENS5_14ComposedLayoutINS5_7SwizzleILi2ELi4ELi3EEENS5_18smem_ptr_flag_bitsILi8EEENS10_INS6_IJNSC_ILi8EEESI_EEENS6_IJSI_SD_EEEEEEEvNS5_8identityES16_S1G_vS1H_EENS_8epilogue10collective18CollectiveEpilogueINS1J_31Sm100PtrArrayTmaWarpSpecializedILi4ELi2ELi64ELb1ELb0EEEJSJ_NS6_IJNS10_ISG_SD_EENS10_ISI_SD_EEEEENS_6half_tEPNS6_IJSD_lSL_EEES1R_S1T_NS1J_6fusion15FusionCallbacksIS1N_NS1U_17LinearCombinationIS1R_fS1R_fLNS_15FloatRoundStyleE2EEESJ_S1Q_JEEENS5_5SM1004TMEM4LOAD26SM100_TMEM_LOAD_16dp256b8xES16_NS17_INS18_ILi3ELi4ELi3EEENS1A_ILi16EEENS10_INS6_IJSI_S1C_EEENS6_IJSD_SI_EEEEEEENS5_17SM75_U16x8_LDSM_TENS5_14SM90_TMA_STOREES29_NS5_17SM90_U16x8_STSM_TENS5_39AutoVectorizingCopyWithAssumedAlignmentILi128EEEEEEvvEEEEvNT_6ParamsE,@"STO_CUDA_ENTRY STV_DEFAULT"
_ZN7cutlass13device_kernelINS_4gemm6kernel13GemmUniversalINS1_17GroupProblemShapeIN4cute5tupleIJiiiEEEEENS1_10collective13CollectiveMmaINS1_40MainloopSm100ArrayTmaUmmaWarpSpecializedILi6ELi8ELi2ENS6_IJNS5_1CILi1EEESD_SD_EEEEENS6_IJNSC_ILi128EEENSC_ILi256EEENSC_ILi64EEEEEENS_12float_e4m3_tEPNS6_IJlSD_NSC_ILi0EEEEEESK_SN_NS5_8TiledMMAINS5_8MMA_AtomIJNS5_10MMA_TraitsINS5_19SM100_MMA_F8F6F4_SSEJSK_SK_fSG_SH_NS5_17integral_constantINS5_4UMMA5MajorELSU_0EEESV_NSS_INST_7ScaleInELSW_0EEESX_EEEEEENS5_6LayoutISE_NS6_IJSL_SL_SL_EEEEENS6_IJNS5_10UnderscoreES13_S13_EEEEENS5_13SM90_TMA_LOADENS5_14ComposedLayoutINS5_7SwizzleILi2ELi4ELi3EEENS5_18smem_ptr_flag_bitsILi8EEENS10_INS6_IJNSC_ILi8EEESI_EEENS6_IJSI_SD_EEEEEEEvNS5_8identityES16_S1G_vS1H_EENS_8epilogue10collective18CollectiveEpilogueINS1J_31Sm100PtrArrayTmaWarpSpecializedILi4ELi2ELi64ELb1ELb0EEEJSJ_NS6_IJNS10_ISG_SD_EENS10_ISI_SD_EEEEENS_6half_tEPNS6_IJSD_lSL_EEES1R_S1T_NS1J_6fusion15FusionCallbacksIS1N_NS1U_17LinearCombinationIS1R_fS1R_fLNS_15FloatRoundStyleE2EEESJ_S1Q_JEEENS5_5SM1004TMEM4LOAD26SM100_TMEM_LOAD_16dp256b8xES16_NS17_INS18_ILi3ELi4ELi3EEENS1A_ILi16EEENS10_INS6_IJSI_S1C_EEENS6_IJSD_SI_EEEEEEENS5_17SM75_U16x8_LDSM_TENS5_14SM90_TMA_STOREES29_NS5_17SM90_U16x8_STSM_TENS5_39AutoVectorizingCopyWithAssumedAlignmentILi128EEEEEEvvEEEEvNT_6ParamsE:
[----:B------:R-:W1:Y:S01]  /*0000*/  LDC R1, c[0x0][0x37c] ;  /* 0x0000df00ff017b82 */ /* 0x000e620000000800 */
[----:B------:R-:W2:Y:S07]  /*0010*/  S2R R142, SR_TID.X ;  /* 0x00000000008e7919 */ /* 0x000eae0000002100 */
[----:B------:R-:W-:Y:S01]  /*0020*/  S2UR UR29, SR_CTAID.X ;  /* 0x00000000001d79c3 */ /* 0x000fe20000002500 */
[----:B------:R-:W-:Y:S01]  /*0030*/  UMOV UR4, 0x4 ;  /* 0x0000000400047882 */ /* 0x000fe20000000000 */
[----:B------:R-:W3:Y:S01]  /*0040*/  LDCU UR28, c[0x0][0x370] ;  /* 0x00006e00ff1c77ac */ /* 0x000ee20008000800 */
[----:B------:R-:W-:-:S05]  /*0050*/  ELECT P2, URZ, PT ;  /* 0x0000000000ff782f */ /* 0x000fca0003840000 */
[----:B------:R-:W3:Y:S01]  /*0060*/  S2UR UR17, SR_CTAID.Y ;  /* 0x00000000001179c3 */ /* 0x000ee20000002600 */
[----:B--2---:R-:W-:Y:S01]  /*0070*/  SHF.R.U32.HI R128, RZ, 0x5, R142 ;  /* 0x00000005ff807819 */ /* 0x004fe2000001168e */
[----:B---3--:R-:W-:-:S04]  /*0080*/  UIMAD UR26, UR17, UR28, UR29 ;  /* 0x0000001c111a72a4 */ /* 0x008fc8000f8e021d */
[----:B------:R-:W2:Y:S02]  /*0090*/  SHFL.IDX PT, R0, R128, RZ, 0x1f ;  /* 0x00001fff80007589 */ /* 0x000ea400000e0000 */
[----:B--2---:R-:W-:-:S13]  /*00a0*/  R2UR UR20, R0 ;  /* 0x00000000001472ca */ /* 0x004fda00000e0000 */
[----:B------:R-:W-:Y:S02]  /*00b0*/  UISETP.GE.AND UP0, UPT, UR20, 0x8, UPT ;  /* 0x000000081400788c */ /* 0x000fe4000bf06270 */
[----:B------:R-:W-:Y:S02]  /*00c0*/  UISETP.GT.AND UP1, UPT, UR20, 0x3, UPT ;  /* 0x000000031400788c */ /* 0x000fe4000bf24270 */
[----:B------:R-:W-:-:S04]  /*00d0*/  USEL UR4, UR4, 0x8, !UP0 ;  /* 0x0000000804047887 */ /* 0x000fc8000c000000 */
[----:B------:R-:W-:Y:S02]  /*00e0*/  USEL UR37, UR4, UR20, UP1 ;  /* 0x0000001404257287 */ /* 0x000fe40008800000 */
[----:B------:R-:W-:Y:S02]  /*00f0*/  ULOP3.LUT UR20, UR20, 0xfffffffc, URZ, 0xc0, !UPT ;  /* 0xfffffffc14147892 */ /* 0x000fe4000f8ec0ff */
[----:B------:R-:W-:-:S09]  /*0100*/  UISETP.NE.AND UP0, UPT, UR37, 0x2, UPT ;  /* 0x000000022500788c */ /* 0x000fd2000bf05270 */
[----:B-1----:R-:W-:Y:S05]  /*0110*/  BRA.U UP0, `(.L_x_0) ;  /* 0x0000000100fc7547 */ /* 0x002fea000b800000 */
[----:B------:R-:W1:Y:S01]  /*0120*/  LDCU UR32, c[0x0][0xc1c] ;  /* 0x00018380ff2077ac */ /* 0x000e620008000800 */
[----:B------:R-:W-:Y:S01]  /*0130*/  BSSY.RECONVERGENT B0, `(.L_x_1) ;  /* 0x000003c000007945 */ /* 0x000fe20003800200 */
[----:B------:R-:W2:Y:S01]  /*0140*/  LDCU.64 UR4, c[0x0][0x820] ;  /* 0x00010400ff0477ac */ /* 0x000ea20008000a00 */
[----:B------:R-:W-:Y:S01]  /*0150*/  ELECT P0, URZ, PT ;  /* 0x0000000000ff782f */ /* 0x000fe20003800000 */
[----:B------:R-:W-:Y:S02]  /*0160*/  USHF.L.U32 UR34, UR26, 0x4, URZ ;  /* 0x000000041a227899 */ /* 0x000fe400080006ff */
[----:B-1----:R-:W-:-:S04]  /*0170*/  UIADD3 UR32, UPT, UPT, UR26, UR32, URZ ;  /* 0x000000201a207290 */ /* 0x002fc8000fffe0ff */
[----:B------:R-:W-:Y:S02]  /*0180*/  USHF.L.U32 UR32, UR32, 0x4, URZ ;  /* 0x0000000420207899 */ /* 0x000fe400080006ff */
[----:B--2---:R-:W-:Y:S02]  /*0190*/  UIMAD.WIDE.U32 UR34, UR34, 0x80, UR4 ;  /* 0x00000080222278a5 */ /* 0x004fe4000f8e0004 */
[----:B------:R-:W-:Y:S02]  /*01a0*/  UIMAD.WIDE.U32 UR32, UR32, 0x80, UR4 ;  /* 0x00000080202078a5 */ /* 0x000fe4000f8e0004 */
[----:B------:R-:W-:Y:S10]  /*01b0*/  @!P0 BRA `(.L_x_2) ;  /* 0x0000000000cc8947 */ /* 0x000ff40003800000 */
[----:B------:R-:W1:Y:S01]  /*01c0*/  S2UR UR4, SR_CgaCtaId ;  /* 0x00000000000479c3 */ /* 0x000e620000008800 */
[----:B------:R-:W-:-:S07]  /*01d0*/  UMOV UR5, 0x400 ;  /* 0x0000040000057882 */ /* 0x000fce0000000000 */
[----:B------:R-:W2:Y:S08]  /*01e0*/  LDC.64 R64, c[0x0][0x400] ;  /* 0x00010000ff407b82 */ /* 0x000eb00000000a00 */
[----:B------:R-:W2:Y:S08]  /*01f0*/  LDC.64 R66, c[0x0][0x408] ;  /* 0x00010200ff427b82 */ /* 0x000eb00000000a00 */
[----:B------:R-:W3:Y:S01]  /*0200*/  LDC.64 R60, c[0x0][0x410] ;  /* 0x00010400ff3c7b82 */ /* 0x000ee20000000a00 */
[----:B-1----:R-:W-:-:S07]  /*0210*/  ULEA UR4, UR4, UR5, 0x18 ;  /* 0x0000000504047291 */ /* 0x002fce000f8ec0ff */
[----:B------:R-:W3:Y:S08]  /*0220*/  LDC.64 R62, c[0x0][0x418] ;  /* 0x00010600ff3e7b82 */ /* 0x000ef00000000a00 */
[----:B------:R-:W1:Y:S01]  /*0230*/  LDC.64 R56, c[0x0][0x420] ;  /* 0x00010800ff387b82 */ /* 0x000e620000000a00 */
[----:B--2---:R2:W-:Y:S07]  /*0240*/  STS.128 [UR4+0x480], R64 ;  /* 0x00048040ff007988 */ /* 0x0045ee0008000c04 */
[----:B------:R-:W1:Y:S08]  /*0250*/  LDC.64 R58, c[0x0][0x428] ;  /* 0x00010a00ff3a7b82 */ /* 0x000e700000000a00 */
[----:B------:R-:W4:Y:S01]  /*0260*/  LDC.64 R52, c[0x0][0x430] ;  /* 0x00010c00ff347b82 */ /* 0x000f220000000a00 */
[----:B---3--:R2:W-:Y:S07]  /*0270*/  STS.128 [UR4+0x490], R60 ;  /* 0x0004903cff007988 */ /* 0x0085ee0008000c04 */
[----:B------:R-:W4:Y:S08]  /*0280*/  LDC.64 R54, c[0x0][0x438] ;  /* 0x00010e00ff367b82 */ /* 0x000f300000000a00 */
[----:B------:R-:W3:Y:S01]  /*0290*/  LDC.64 R48, c[0x0][0x440] ;  /* 0x00011000ff307b82 */ /* 0x000ee20000000a00 */
[----:B-1----:R2:W-:Y:S07]  /*02a0*/  STS.128 [UR4+0x4a0], R56 ;  /* 0x0004a038ff007988 */ /* 0x0025ee0008000c04 */
[----:B------:R-:W3:Y:S08]  /*02b0*/  LDC.64 R50, c[0x0][0x448] ;  /* 0x00011200ff327b82 */ /* 0x000ef00000000a00 */
[----:B------:R-:W1:Y:S01]  /*02c0*/  LDC.64 R44, c[0x0][0x450] ;  /* 0x00011400ff2c7b82 */ /* 0x000e620000000a00 */
[----:B----4-:R2:W-:Y:S07]  /*02d0*/  STS.128 [UR4+0x4b0], R52 ;  /* 0x0004b034ff007988 */ /* 0x0105ee0008000c04 */
        /* <DEDUP_REMOVED lines=30> */
[----:B------:R-:W4:Y:S01]  /*04c0*/  LDC.64 R6, c[0x0][0x578] ;  /* 0x00015e00ff067b82 */ /* 0x000f220000000a00 */
[----:B-1----:R2:W-:Y:S04]  /*04d0*/  STS.128 [UR4+0x560], R8 ;  /* 0x00056008ff007988 */ /* 0x0025e80008000c04 */
[----:B----4-:R2:W-:Y:S02]  /*04e0*/  STS.128 [UR4+0x570], R4 ;  /* 0x00057004ff007988 */ /* 0x0105e40008000c04 */
.L_x_2:
[----:B------:R-:W-:Y:S05]  /*04f0*/  BSYNC.RECONVERGENT B0 ;  /* 0x0000000000007941 */ /* 0x000fea0003800200 */
.L_x_1:
[----:B------:R-:W-:Y:S01]  /*0500*/  NOP ;  /* 0x0000000000007918 */ /* 0x000fe20000000000 */
.L_x_0:
[----:B------:R-:W-:-:S09]  /*0510*/  UISETP.NE.AND UP0, UPT, UR37, 0x3, UPT ;  /* 0x000000032500788c */ /* 0x000fd2000bf05270 */
[----:B------:R-:W-:Y:S05]  /*0520*/  BRA.U UP0, `(.L_x_3) ;  /* 0x0000000100807547 */ /* 0x000fea000b800000 */
[----:B------:R-:W1:Y:S01]  /*0530*/  S2UR UR4, SR_CgaCtaId ;  /* 0x00000000000479c3 */ /* 0x000e620000008800 */
[----:B------:R-:W3:Y:S01]  /*0540*/  LDCU.64 UR6, c[0x0][0xb00] ;  /* 0x00016000ff0677ac */ /* 0x000ee20008000a00 */
[----:B------:R-:W-:Y:S01]  /*0550*/  ELECT P0, URZ, PT ;  /* 0x0000000000ff782f */ /* 0x000fe20003800000 */
[----:B------:R-:W-:-:S05]  /*0560*/  UMOV UR5, 0x400 ;  /* 0x0000040000057882 */ /* 0x000fca0000000000 */
[----:B--2---:R-:W2:Y:S01]  /*0570*/  LDC.64 R32, c[0x0][0x900] ;  /* 0x00024000ff207b82 */ /* 0x004ea20000000a00 */
[----:B------:R-:W-:-:S07]  /*0580*/  UIMAD UR22, UR26, 0xe, URZ ;  /* 0x0000000e1a1678a4 */ /* 0x000fce000f8e02ff */
[----:B------:R-:W2:Y:S01]  /*0590*/  LDC.64 R34, c[0x0][0x908] ;  /* 0x00024200ff227b82 */ /* 0x000ea20000000a00 */
[----:B---3--:R-:W-:-:S07]  /*05a0*/  UIMAD.WIDE.U32 UR22, UR22, 0x80, UR6 ;  /* 0x00000080161678a5 */ /* 0x008fce000f8e0006 */
[----:B------:R-:W3:Y:S01]  /*05b0*/  LDC.64 R28, c[0x0][0x910] ;  /* 0x00024400ff1c7b82 */ /* 0x000ee20000000a00 */
[----:B-1----:R-:W-:-:S07]  /*05c0*/  ULEA UR4, UR4, UR5, 0x18 ;  /* 0x0000000504047291 */ /* 0x002fce000f8ec0ff */
[----:B------:R-:W3:Y:S08]  /*05d0*/  LDC.64 R30, c[0x0][0x918] ;  /* 0x00024600ff1e7b82 */ /* 0x000ef00000000a00 */
[----:B------:R-:W1:Y:S01]  /*05e0*/  LDC.64 R24, c[0x0][0x920] ;  /* 0x00024800ff187b82 */ /* 0x000e620000000a00 */
[----:B--2---:R4:W-:Y:S07]  /*05f0*/  @P0 STS.128 [UR4+0x380], R32 ;  /* 0x00038020ff000988 */ /* 0x0049ee0008000c04 */
[----:B------:R-:W1:Y:S08]  /*0600*/  LDC.64 R26, c[0x0][0x928] ;  /* 0x00024a00ff1a7b82 */ /* 0x000e700000000a00 */
[----:B------:R-:W2:Y:S01]  /*0610*/  LDC.64 R20, c[0x0][0x930] ;  /* 0x00024c00ff147b82 */ /* 0x000ea20000000a00 */
[----:B---3--:R4:W-:Y:S07]  /*0620*/  @P0 STS.128 [UR4+0x390], R28 ;  /* 0x0003901cff000988 */ /* 0x0089ee0008000c04 */
[----:B------:R-:W2:Y:S08]  /*0630*/  LDC.64 R22, c[0x0][0x938] ;  /* 0x00024e00ff167b82 */ /* 0x000eb00000000a00 */
[----:B------:R-:W3:Y:S01]  /*0640*/  LDC.64 R16, c[0x0][0x940] ;  /* 0x00025000ff107b82 */ /* 0x000ee20000000a00 */
[----:B-1----:R4:W-:Y:S07]  /*0650*/  @P0 STS.128 [UR4+0x3a0], R24 ;  /* 0x0003a018ff000988 */ /* 0x0029ee0008000c04 */
        /* <DEDUP_REMOVED lines=9> */
[----:B------:R-:W3:Y:S01]  /*06f0*/  LDC.64 R6, c[0x0][0x978] ;  /* 0x00025e00ff067b82 */ /* 0x000ee20000000a00 */
[----:B--2---:R4:W-:Y:S04]  /*0700*/  @P0 STS.128 [UR4+0x3e0], R8 ;  /* 0x0003e008ff000988 */ /* 0x0049e80008000c04 */
[----:B---3--:R4:W-:Y:S01]  /*0710*/  @P0 STS.128 [UR4+0x3f0], R4 ;  /* 0x0003f004ff000988 */ /* 0x0089e20008000c04 */
[----:B------:R-:W-:Y:S01]  /*0720*/  NOP ;  /* 0x0000000000007918 */ /* 0x000fe20000000000 */
.L_x_3:
[----:B------:R-:W1:Y:S01]  /*0730*/  SHFL.IDX PT, R0, R128, RZ, 0x1f ;  /* 0x00001fff80007589 */ /* 0x000e6200000e0000 */
[----:B------:R-:W-:Y:S02]  /*0740*/  UISETP.NE.AND UP4, UPT, UR37, 0x2, UPT ;  /* 0x000000022500788c */ /* 0x000fe4000bf85270 */
[----:B------:R-:W-:Y:S02]  /*0750*/  UISETP.NE.AND UP0, UPT, UR37, URZ, UPT ;  /* 0x000000ff2500728c */ /* 0x000fe4000bf05270 */
[----:B------:R-:W-:-:S04]  /*0760*/  USEL UR25, URZ, 0x1, UP4 ;  /* 0x00000001ff197887 */ /* 0x000fc8000a000000 */
[----:B------:R-:W-:Y:S01]  /*0770*/  USEL UR25, UR25, 0x2, UP0 ;  /* 0x0000000219197887 */ /* 0x000fe20008000000 */
[----:B-1----:R-:W-:-:S13]  /*0780*/  ISETP.NE.AND P0, PT, R0, RZ, PT ;  /* 0x000000ff0000720c */ /* 0x002fda0003f05270 */
[----:B------:R-:W-:Y:S05]  /*0790*/  @P0 BRA `(.L_x_4) ;  /* 0x0000000000580947 */ /* 0x000fea0003800000 */
[----:B------:R-:W1:Y:S01]  /*07a0*/  S2UR UR5, SR_CgaCtaId ;  /* 0x00000000000579c3 */ /* 0x000e620000008800 */
[----:B------:R-:W-:Y:S01]  /*07b0*/  UMOV UR6, 0x400 ;  /* 0x0000040000067882 */ /* 0x000fe20000000000 */
[----:B------:R-:W-:Y:S01]  /*07c0*/  UMOV UR4, 0x1 ;  /* 0x0000000100047882 */ /* 0x000fe20000000000 */
[----:B------:R-:W-:Y:S01]  /*07d0*/  ELECT P0, URZ, PT ;  /* 0x0000000000ff782f */ /* 0x000fe20003800000 */
[----:B-1----:R-:W-:Y:S02]  /*07e0*/  ULEA UR5, UR5, UR6, 0x18 ;  /* 0x0000000605057291 */ /* 0x002fe4000f8ec0ff */
[----:B------:R-:W-:-:S04]  /*07f0*/  UIADD3 UR6, UPT, UPT, -UR4, 0x100000, URZ ;  /* 0x0010000004067890 */ /* 0x000fc8000fffe1ff */
[----:B------:R-:W-:Y:S02]  /*0800*/  USHF.L.U32 UR7, UR6, 0xb, URZ ;  /* 0x0000000b06077899 */ /* 0x000fe400080006ff */
[----:B------:R-:W-:Y:S01]  /*0810*/  USHF.L.U32 UR6, UR6, 0x1, URZ ;  /* 0x0000000106067899 */ /* 0x000fe200080006ff */
[----:B------:R-:W1:Y:S11]  /*0820*/  FENCE.VIEW.ASYNC.S ;  /* 0x00000000000073c6 */ /* 0x000e760000000000 */
[----:B-1----:R1:W3:Y:S01]  /*0830*/  SYNCS.EXCH.64 URZ, [UR5], UR6 ;  /* 0x0000000605ff75b2 */ /* 0x0022e20008000100 */
[----:B------:R1:W1:Y:S01]  /*0840*/  SYNCS.EXCH.64 URZ, [UR5+0x30], UR6 ;  /* 0x0000300605ff75b2 */ /* 0x0002620008000100 */
        /* <DEDUP_REMOVED lines=10> */
[----:B------:R-:W-:Y:S01]  /*08f0*/  NOP ;  /* 0x0000000000007918 */ /* 0x000fe20000000000 */
.L_x_4:
[----:B------:R-:W5:Y:S01]  /*0900*/  SHFL.IDX PT, R0, R128, RZ, 0x1f ;  /* 0x00001fff80007589 */ /* 0x000f6200000e0000 */
[----:B------:R-:W-:Y:S01]  /*0910*/  NOP ;  /* 0x0000000000007918 */ /* 0x000fe20000000000 */
[----:B-----5:R-:W-:-:S13]  /*0920*/  ISETP.NE.AND P0, PT, R0, 0x1, PT ;  /* 0x000000010000780c */ /* 0x020fda0003f05270 */
[----:B------:R-:W-:Y:S05]  /*0930*/  @P0 BRA `(.L_x_5) ;  /* 0x0000000000580947 */ /* 0x000fea0003800000 */
[----:B-1----:R-:W1:Y:S01]  /*0940*/  S2UR UR6, SR_CgaCtaId ;  /* 0x00000000000679c3 */ /* 0x002e620000008800 */
[----:B------:R-:W-:Y:S01]  /*0950*/  UMOV UR7, 0x400 ;  /* 0x0000040000077882 */ /* 0x000fe20000000000 */
[----:B------:R-:W-:Y:S01]  /*0960*/  UMOV UR5, 0x20 ;  /* 0x0000002000057882 */ /* 0x000fe20000000000 */
[----:B------:R-:W-:Y:S01]  /*0970*/  UMOV UR4, 0x80 ;  /* 0x0000008000047882 */ /* 0x000fe20000000000 */
[----:B------:R-:W-:-:S04]  /*0980*/  UIADD3 UR8, UPT, UPT, -UR5, 0x100000, URZ ;  /* 0x0010000005087890 */ /* 0x000fc8000fffe1ff */
[----:B------:R-:W-:Y:S02]  /*0990*/  USHF.L.U32 UR9, UR8, 0xb, URZ ;  /* 0x0000000b08097899 */ /* 0x000fe400080006ff */
[----:B------:R-:W-:Y:S02]  /*09a0*/  USHF.L.U32 UR8, UR8, 0x1, URZ ;  /* 0x0000000108087899 */ /* 0x000fe400080006ff */
[----:B------:R-:W-:-:S04]  /*09b0*/  UIADD3 UR4, UPT, UPT, -UR4, 0x100000, URZ ;  /* 0x0010000004047890 */ /* 0x000fc8000fffe1ff */
[----:B------:R-:W-:Y:S02]  /*09c0*/  USHF.L.U32 UR5, UR4, 0xb, URZ ;  /* 0x0000000b04057899 */ /* 0x000fe400080006ff */
[----:B------:R-:W-:Y:S01]  /*09d0*/  USHF.L.U32 UR4, UR4, 0x1, URZ ;  /* 0x0000000104047899 */ /* 0x000fe200080006ff */
[----:B------:R-:W-:Y:S01]  /*09e0*/  ELECT P0, URZ, PT ;  /* 0x0000000000ff782f */ /* 0x000fe20003800000 */
[----:B-1----:R-:W-:Y:S01]  /*09f0*/  ULEA UR6, UR6, UR7, 0x18 ;  /* 0x0000000706067291 */ /* 0x002fe2000f8ec0ff */
[----:B------:R-:W1:Y:S11]  /*0a00*/  FENCE.VIEW.ASYNC.S ;  /* 0x00000000000073c6 */ /* 0x000e760000000000 */
[----:B-1----:R1:W1:Y:S01]  /*0a10*/  SYNCS.EXCH.64 URZ, [UR6+0x60], UR8 ;  /* 0x0000600806ff75b2 */ /* 0x0022620008000100 */
        /* <DEDUP_REMOVED lines=8> */
.L_x_5:
[----:B------:R-:W5:Y:S01]  /*0aa0*/  SHFL.IDX PT, R0, R128, RZ, 0x1f ;  /* 0x00001fff80007589 */ /* 0x000f6200000e0000 */
[----:B------:R-:W-:Y:S01]  /*0ab0*/  NOP ;  /* 0x0000000000007918 */ /* 0x000fe20000000000 */
[----:B-----5:R-:W-:-:S13]  /*0ac0*/  ISETP.NE.AND P0, PT, R0, 0x3, PT ;  /* 0x000000030000780c */ /* 0x020fda0003f05270 */
[----:B------:R-:W-:Y:S05]  /*0ad0*/  @P0 BRA `(.L_x_6) ;  /* 0x0000000000300947 */ /* 0x000fea0003800000 */
[----:B-1----:R-:W1:Y:S01]  /*0ae0*/  S2UR UR5, SR_CgaCtaId ;  /* 0x00000000000579c3 */ /* 0x002e620000008800 */
        /* <DEDUP_REMOVED lines=8> */
[----:B-1----:R1:W1:Y:S01]  /*0b70*/  SYNCS.EXCH.64 URZ, [UR5+0xa0], UR6 ;  /* 0x0000a00605ff75b2 */ /* 0x0022620008000100 */
[----:B------:R1:W1:Y:S01]  /*0b80*/  SYNCS.EXCH.64 URZ, [UR5+0xa8], UR6 ;  /* 0x0000a80605ff75b2 */ /* 0x0002620008000100 */
[----:B------:R-:W-:Y:S01]  /*0b90*/  NOP ;  /* 0x0000000000007918 */ /* 0x000fe20000000000 */
.L_x_6:
[----:B------:R-:W5:Y:S01]  /*0ba0*/  SHFL.IDX PT, R0, R128, RZ, 0x1f ;  /* 0x00001fff80007589 */ /* 0x000f6200000e0000 */
[----:B------:R-:W-:Y:S01]  /*0bb0*/  NOP ;  /* 0x0000000000007918 */ /* 0x000fe20000000000 */
[----:B-----5:R-:W-:-:S13]  /*0bc0*/  ISETP.NE.AND P0, PT, R0, 0x4, PT ;  /* 0x000000040000780c */ /* 0x020fda0003f05270 */
[----:B------:R-:W-:Y:S05]  /*0bd0*/  @P0 BRA `(.L_x_7) ;  /* 0x0000000000840947 */ /* 0x000fea0003800000 */
[----:B------:R-:W-:Y:S01]  /*0be0*/  ELECT P0, URZ, PT ;  /* 0x0000000000ff782f */ /* 0x000fe20003800000 */
[----:B------:R-:W-:-:S12]  /*0bf0*/  BSSY.RECONVERGENT B0, `(.L_x_7) ;  /* 0x000001f000007945 */ /* 0x000fd80003800200 */
[----:B------:R-:W-:Y:S05]  /*0c00*/  @!P0 BRA `(.L_x_8) ;  /* 0x0000000000748947 */ /* 0x000fea0003800000 */
        /* <DEDUP_REMOVED lines=9> */
[----:B------:R-:W-:Y:S02]  /*0ca0*/  USHF.L.U32 UR4, UR4, 0x1, URZ ;  /* 0x0000000104047899 */ /* 0x000fe400080006ff */
        /* <DEDUP_REMOVED lines=19> */
.L_x_8:
[----:B-1----:R-:W-:Y:S05]  /*0de0*/  BSYNC.RECONVERGENT B0 ;  /* 0x0000000000007941 */ /* 0x002fea0003800200 */
.L_x_7:
        /* <DEDUP_REMOVED lines=36> */
.L_x_10:
[----:B-1----:R-:W-:Y:S05]  /*1030*/  BSYNC.RECONVERGENT B0 ;  /* 0x0000000000007941 */ /* 0x002fea0003800200 */
.L_x_9:
[----:B------:R-:W5:Y:S01]  /*1040*/  SHFL.IDX PT, R0, R128, RZ, 0x1f ;  /* 0x00001fff80007589 */ /* 0x000f6200000e0000 */
[----:B--2-4-:R-:W2:Y:S01]  /*1050*/  LDC.64 R4, c[0x0][0xbf0] ;  /* 0x0002fc00ff047b82 */ /* 0x014ea20000000a00 */
[----:B------:R-:W4:Y:S01]  /*1060*/  LDCU.64 UR50, c[0x0][0x358] ;  /* 0x00006b00ff3277ac */ /* 0x000f220008000a00 */
[----:B------:R-:W-:Y:S01]  /*1070*/  NOP ;  /* 0x0000000000007918 */ /* 0x000fe20000000000 */
[----:B-----5:R-:W-:-:S13]  /*1080*/  ISETP.NE.AND P0, PT, R0, 0x5, PT ;  /* 0x000000050000780c */ /* 0x020fda0003f05270 */
[----:B----4-:R-:W-:Y:S05]  /*1090*/  @P0 BRA `(.L_x_11) ;  /* 0x0000000000480947 */ /* 0x010fea0003800000 */
        /* <DEDUP_REMOVED lines=16> */
[----:B------:R4:W1:Y:S02]  /*11a0*/  SYNCS.EXCH.64 URZ, [UR6+0x148], UR4 ;  /* 0x0001480406ff75b2 */ /* 0x0008640008000100 */
[----:B----4-:R-:W-:Y:S01]  /*11b0*/  NOP ;  /* 0x0000000000007918 */ /* 0x010fe20000000000 */
.L_x_11:
[----:B------:R-:W-:Y:S01]  /*11c0*/  NOP ;  /* 0x0000000000007918 */ /* 0x000fe20000000000 */
[----:B-1-3--:R-:W-:Y:S06]  /*11d0*/  BAR.SYNC.DEFER_BLOCKING 0x0 ;  /* 0x0000000000007b1d */ /* 0x00afec0000010000 */
[----:B------:R-:W1:Y:S01]  /*11e0*/  LDCU UR24, c[0x0][0xc0c] ;  /* 0x00018180ff1877ac */ /* 0x000e620008000800 */
[----:B------:R-:W1:Y:S01]  /*11f0*/  LDCU UR4, c[0x0][0xbdc] ;  /* 0x00017b80ff0477ac */ /* 0x000e620008000800 */
[----:B------:R-:W3:Y:S01]  /*1200*/  LDCU UR21, c[0x0][0xc10] ;  /* 0x00018200ff1577ac */ /* 0x000ee20008000800 */
[----:B------:R-:W4:Y:S01]  /*1210*/  LDCU.128 UR12, c[0x0][0xba0] ;  /* 0x00017400ff0c77ac */ /* 0x000f220008000c00 */
[----:B------:R-:W4:Y:S01]  /*1220*/  LDCU.128 UR8, c[0x0][0xbb0] ;  /* 0x00017600ff0877ac */ /* 0x000f220008000c00 */
[----:B--2---:R-:W2:Y:S01]  /*1230*/  LDG.E R3, desc[UR50][R4.64] ;  /* 0x0000003204037981 */ /* 0x004ea2000c1e1900 */
[----:B------:R-:W4:Y:S03]  /*1240*/  LDCU UR27, c[0x0][0xbe8] ;  /* 0x00017d00ff1b77ac */ /* 0x000f260008000800 */
[----:B------:R4:W2:Y:S01]  /*1250*/  LDG.E R2, desc[UR50][R4.64+0x4] ;  /* 0x0000043204027981 */ /* 0x0008a2000c1e1900 */
[----:B------:R-:W-:Y:S01]  /*1260*/  LOP3.LUT R8, R142, 0x1f, RZ, 0xc0, !PT ;  /* 0x0000001f8e087812 */ /* 0x000fe200078ec0ff */
[----:B-1----:R-:W-:Y:S01]  /*1270*/  USHF.L.U32 UR24, UR24, UR4, URZ ;  /* 0x0000000418187299 */ /* 0x002fe200080006ff */
[----:B------:R-:W-:Y:S01]  /*1280*/  CS2R R6, SRZ ;  /* 0x0000000000067805 */ /* 0x000fe2000001ff00 */
[----:B---3--:R-:W-:Y:S01]  /*1290*/  USHF.L.U32 UR21, UR21, UR4, URZ ;  /* 0x0000000415157299 */ /* 0x008fe200080006ff */
[----:B------:R-:W1:Y:S01]  /*12a0*/  LDCU.128 UR4, c[0x0][0xbc0] ;  /* 0x00017800ff0477ac */ /* 0x000e620008000c00 */
[----:B----4-:R-:W-:-:S02]  /*12b0*/  UISETP.NE.U32.AND UP2, UPT, UR14, URZ, UPT ;  /* 0x000000ff0e00728c */ /* 0x010fc4000bf45070 */
[----:B------:R-:W-:Y:S01]  /*12c0*/  UISETP.NE.AND UP6, UPT, UR37, 0x8, UPT ;  /* 0x000000082500788c */ /* 0x000fe2000bfc5270 */
[----:B------:R-:W3:Y:S01]  /*12d0*/  LDCU UR19, c[0x0][0xbe0] ;  /* 0x00017c00ff1377ac */ /* 0x000ee20008000800 */
[----:B------:R-:W-:Y:S01]  /*12e0*/  ISETP.GE.AND P0, PT, R8, UR27, PT ;  /* 0x0000001b08007c0c */ /* 0x000fe2000bf06270 */
[----:B------:R-:W-:Y:S02]  /*12f0*/  IMAD.U32 R5, RZ, RZ, UR24 ;  /* 0x00000018ff057e24 */ /* 0x000fe4000f8e00ff */
[----:B------:R-:W-:Y:S01]  /*1300*/  IMAD.U32 R4, RZ, RZ, UR21 ;  /* 0x00000015ff047e24 */ /* 0x000fe2000f8e00ff */
[----:B------:R-:W-:-:S09]  /*1310*/  UISETP.NE.AND.EX UP2, UPT, UR15, URZ, UPT, UP2 ;  /* 0x000000ff0f00728c */ /* 0x000fd2000bf45320 */
[----:B------:R-:W4:Y:S01]  /*1320*/  @!P0 LDC.64 R10, c[0x0][0xbf0] ;  /* 0x0002fc00ff0a8b82 */ /* 0x000f220000000a00 */
[----:B------:R-:W-:-:S04]  /*1330*/  IABS R0, R5 ;  /* 0x0000000500007213 */ /* 0x000fc80000000000 */
[----:B------:R-:W-:Y:S02]  /*1340*/  R2UR UR42, R0 ;  /* 0x00000000002a72ca */ /* 0x000fe400000e0000 */
[----:B------:R-:W-:-:S04]  /*1350*/  IABS R0, R4 ;  /* 0x0000000400007213 */ /* 0x000fc80000000000 */
[----:B------:R-:W-:-:S13]  /*1360*/  R2UR UR41, R0 ;  /* 0x00000000002972ca */ /* 0x000fda00000e0000 */
[----:B------:R-:W1:Y:S01]  /*1370*/  I2F.RP R0, UR41 ;  /* 0x0000002900007d06 */ /* 0x000e620008209400 */
[----:B------:R-:W-:Y:S01]  /*1380*/  UISETP.NE.AND UP5, UPT, UR37, 0x1, UPT ;  /* 0x000000012500788c */ /* 0x000fe2000bfa5270 */
[----:B------:R-:W-:Y:S01]  /*1390*/  PLOP3.LUT P1, PT, PT, PT, PT, 0x80, 0x8 ;  /* 0x000000000008781c */ /* 0x000fe20003f2f070 */
[----:B---3--:R-:W-:Y:S01]  /*13a0*/  UISETP.NE.AND UP3, UPT, UR19, 0x1, UPT ;  /* 0x000000011300788c */ /* 0x008fe2000bf65270 */
[----:B----4-:R-:W-:Y:S01]  /*13b0*/  @!P0 IMAD.WIDE.U32 R10, R8, 0xc, R10 ;  /* 0x0000000c080a8825 */ /* 0x010fe200078e000a */
[----:B------:R-:W-:-:S04]  /*13c0*/  LOP3.LUT R15, R15, 0xfffffffd, RZ, 0xc0, !PT ;  /* 0xfffffffd0f0f7812 */ /* 0x000fc800078ec0ff */
[----:B------:R-:W5:Y:S04]  /*13d0*/  @!P0 LDG.E R6, desc[UR50][R10.64] ;  /* 0x000000320a068981 */ /* 0x000f68000c1e1900 */
[----:B------:R3:W5:Y:S01]  /*13e0*/  @!P0 LDG.E R7, desc[UR50][R10.64+0x4] ;  /* 0x000004320a078981 */ /* 0x000762000c1e1900 */
[----:B------:R-:W-:Y:S01]  /*13f0*/  IMAD.MOV.U32 R14, RZ, RZ, -0x1 ;  /* 0xffffffffff0e7424 */ /* 0x000fe200078e00ff */
[----:B-1----:R-:W1:Y:S01]  /*1400*/  MUFU.RCP R0, R0 ;  /* 0x0000000000007308 */ /* 0x002e620000001000 */
[----:B------:R-:W-:Y:S01]  /*1410*/  @P1 LOP3.LUT R15, R15, 0x2, RZ, 0xfc, !PT ;  /* 0x000000020f0f1812 */ /* 0x000fe200078efcff */
[----:B------:R-:W-:Y:S02]  /*1420*/  IMAD.MOV.U32 R9, RZ, RZ, RZ ;  /* 0x000000ffff097224 */ /* 0x000fe400078e00ff */
[----:B------:R-:W-:-:S02]  /*1430*/  IMAD.MOV.U32 R16, RZ, RZ, -0x1 ;  /* 0xffffffffff107424 */ /* 0x000fc400078e00ff */
[----:B-1----:R-:W-:-:S06]  /*1440*/  VIADD R0, R0, 0xffffffe ;  /* 0x0ffffffe00007836 */ /* 0x002fcc0000000000 */
[----:B------:R-:W-:Y:S01]  /*1450*/  F2I.FTZ.U32.TRUNC.NTZ R0, R0 ;  /* 0x0000000000007305 */ /* 0x000fe2000021f000 */
[----:B---3--:R-:W-:Y:S02]  /*1460*/  CS2R R10, SRZ ;  /* 0x00000000000a7805 */ /* 0x008fe4000001ff00 */
[----:B--2---:R-:W-:Y:S02]  /*1470*/  R2UR UR30, R3 ;  /* 0x00000000031e72ca */ /* 0x004fe400000e0000 */
[----:B------:R-:W-:Y:S02]  /*1480*/  IABS R3, R5 ;  /* 0x0000000500037213 */ /* 0x000fe40000000000 */
[----:B------:R-:W-:Y:S02]  /*1490*/  R2UR UR16, R2 ;  /* 0x00000000021072ca */ /* 0x000fe400000e0000 */
[----:B------:R-:W1:Y:S01]  /*14a0*/  I2F.RP R2, UR42 ;  /* 0x0000002a00027d06 */ /* 0x000e620008209400 */
[----:B------:R-:W-:-:S06]  /*14b0*/  IMAD.MOV R3, RZ, RZ, -R3 ;  /* 0x000000ffff037224 */ /* 0x000fcc00078e0a03 */
[----:B------:R-:W-:-:S04]  /*14c0*/  UIADD3 UR31, UP0, UPT, UR30, UR12, URZ ;  /* 0x0000000c1e1f7290 */ /* 0x000fc8000ff1e0ff */
[----:B------:R-:W-:Y:S02]  /*14d0*/  ULEA.HI.X.SX32 UR30, UR30, UR13, 0x1, UP0 ;  /* 0x0000000d1e1e7291 */ /* 0x000fe400080f0eff */
[----:B------:R-:W-:Y:S01]  /*14e0*/  UIADD3 UR31, UP1, UPT, UR31, -0x1, URZ ;  /* 0xffffffff1f1f7890 */ /* 0x000fe2000ff3e0ff */
[----:B-1----:R-:W1:Y:S01]  /*14f0*/  MUFU.RCP R2, R2 ;  /* 0x0000000200027308 */ /* 0x002e620000001000 */
[----:B------:R-:W-:Y:S02]  /*1500*/  UIADD3 UR36, UP0, UPT, UR16, UR10, URZ ;  /* 0x0000000a10247290 */ /* 0x000fe4000ff1e0ff */
[----:B------:R-:W-:Y:S02]  /*1510*/  UIADD3.X UR30, UPT, UPT, UR30, -0x1, URZ, UP1, !UPT ;  /* 0xffffffff1e1e7890 */ /* 0x000fe40008ffe4ff */
[----:B------:R-:W-:Y:S02]  /*1520*/  UIADD3 UR18, UP1, UPT, UR31, UR9, URZ ;  /* 0x000000091f127290 */ /* 0x000fe4000ff3e0ff */
[----:B------:R-:W-:-:S02]  /*1530*/  ULEA.HI.X.SX32 UR16, UR16, UR11, 0x1, UP0 ;  /* 0x0000000b10107291 */ /* 0x000fc400080f0eff */
[----:B------:R-:W-:Y:S02]  /*1540*/  UIADD3.X UR39, UPT, UPT, URZ, UR30, URZ, UP1, !UPT ;  /* 0x0000001eff277290 */ /* 0x000fe40008ffe4ff */
[----:B------:R-:W-:Y:S02]  /*1550*/  UIADD3 UR36, UP0, UPT, UR36, -0x1, URZ ;  /* 0xffffffff24247890 */ /* 0x000fe4000ff1e0ff */
[----:B------:R-:W-:Y:S02]  /*1560*/  UIMAD.WIDE.U32 UR44, UR39, UR14, URZ ;  /* 0x0000000e272c72a5 */ /* 0x000fe4000f8e00ff */
[----:B------:R-:W-:Y:S01]  /*1570*/  UIMAD.WIDE.U32 UR48, UR18, UR14, URZ ;  /* 0x0000000e123072a5 */ /* 0x000fe2000f8e00ff */
[----:B-1----:R-:W-:Y:S01]  /*1580*/  VIADD R2, R2, 0xffffffe ;  /* 0x0ffffffe02027836 */ /* 0x002fe20000000000 */
[----:B------:R-:W-:Y:S02]  /*1590*/  UIMAD.WIDE.U32 UR44, UP1, UR18, UR15, UR44 ;  /* 0x0000000f122c72a5 */ /* 0x000fe4000f82002c */
[----:B------:R-:W-:-:S02]  /*15a0*/  UIADD3.X UR16, UPT, UPT, UR16, -0x1, URZ, UP0, !UPT ;  /* 0xffffffff10107890 */ /* 0x000fc400087fe4ff */
[----:B------:R-:W-:Y:S01]  /*15b0*/  UIADD3.X UR47, UPT, UPT, URZ, URZ, URZ, UP1, !UPT ;  /* 0x000000ffff2f7290 */ /* 0x000fe20008ffe4ff */
[----:B------:R-:W1:Y:S01]  /*15c0*/  F2I.FTZ.U32.TRUNC.NTZ R2, R2 ;  /* 0x0000000200027305 */ /* 0x000e62000021f000 */
[----:B------:R-:W-:Y:S02]  /*15d0*/  UIADD3 URZ, UP1, UPT, UR49, UR44, URZ ;  /* 0x0000002c31ff7290 */ /* 0x000fe4000ff3e0ff */
[----:B------:R-:W-:Y:S01]  /*15e0*/  UIADD3 UR38, UP0, UPT, UR36, UR7, URZ ;  /* 0x0000000724267290 */ /* 0x000fe2000ff1e0ff */
[----:B------:R-:W-:Y:S01]  /*15f0*/  UMOV UR46, UR45 ;  /* 0x0000002d002e7c82 */ /* 0x000fe20008000000 */
[----:B------:R-:W-:Y:S01]  /*1600*/  UMOV UR48, URZ ;  /* 0x000000ff00307c82 */ /* 0x000fe20008000000 */
[----:B------:R-:W-:Y:S02]  /*1610*/  UIMAD.WIDE.U32.X UR46, UR39, UR15, UR46, UP1 ;  /* 0x0000000f272e72a5 */ /* 0x000fe400088e042e */
[----:B------:R-:W-:Y:S02]  /*1620*/  UIADD3.X UR18, UPT, UPT, URZ, UR16, URZ, UP0, !UPT ;  /* 0x00000010ff127290 */ /* 0x000fe400087fe4ff */
[----:B------:R-:W-:-:S02]  /*1630*/  USEL UR31, UR31, UR46, !UP2 ;  /* 0x0000002e1f1f7287 */ /* 0x000fc4000d000000 */
[----:B------:R-:W-:Y:S02]  /*1640*/  USEL UR30, UR30, UR47, !UP2 ;  /* 0x0000002f1e1e7287 */ /* 0x000fe4000d000000 */
[----:B------:R-:W-:Y:S01]  /*1650*/  UIMAD.WIDE.U32 UR46, UR18, UR4, URZ ;  /* 0x00000004122e72a5 */ /* 0x000fe2000f8e00ff */
[----:B-1----:R-:W-:Y:S01]  /*1660*/  R2UR UR49, R2 ;  /* 0x00000000023172ca */ /* 0x002fe200000e0000 */
[----:B------:R-:W-:Y:S02]  /*1670*/  UIMAD.WIDE.U32 UR44, UR38, UR4, URZ ;  /* 0x00000004262c72a5 */ /* 0x000fe4000f8e00ff */
[----:B------:R-:W-:Y:S02]  /*1680*/  USHF.R.U64 UR30, UR31, UR8, UR30 ;  /* 0x000000081f1e7299 */ /* 0x000fe4000800121e */
[----:B------:R-:W-:Y:S01]  /*1690*/  UIMAD.WIDE.U32 UR38, UP0, UR38, UR5, UR46 ;  /* 0x00000005262672a5 */ /* 0x000fe2000f80002e */
[----:B------:R-:W-:Y:S01]  /*16a0*/  R2UR UR46, R3 ;  /* 0x00000000032e72ca */ /* 0x000fe200000e0000 */
[----:B------:R-:W-:-:S02]  /*16b0*/  UIADD3 UR47, UPT, UPT, UR24, -0x1, UR30 ;  /* 0xffffffff182f7890 */ /* 0x000fc4000fffe01e */
[----:B------:R-:W-:Y:S02]  /*16c0*/  UIADD3.X UR31, UPT, UPT, URZ, URZ, URZ, UP0, !UPT ;  /* 0x000000ffff1f7290 */ /* 0x000fe400087fe4ff */
[----:B------:R-:W-:Y:S02]  /*16d0*/  UISETP.NE.U32.AND UP1, UPT, UR4, URZ, UPT ;  /* 0x000000ff0400728c */ /* 0x000fe4000bf25070 */
[----:B------:R-:W-:Y:S01]  /*16e0*/  UIADD3 URZ, UP0, UPT, UR45, UR38, URZ ;  /* 0x000000262dff7290 */ /* 0x000fe2000ff1e0ff */
[----:B------:R-:W-:Y:S01]  /*16f0*/  IMAD.U32 R2, RZ, RZ, UR47 ;  /* 0x0000002fff027e24 */ /* 0x000fe2000f8e00ff */
[----:B------:R-:W-:Y:S01]  /*1700*/  UMOV UR30, UR39 ;  /* 0x00000027001e7c82 */ /* 0x000fe20008000000 */
[----:B------:R-:W-:Y:S01]  /*1710*/  UISETP.NE.AND.EX UP1, UPT, UR5, URZ, UPT, UP1 ;  /* 0x000000ff0500728c */ /* 0x000fe2000bf25310 */
[----:B------:R-:W-:Y:S01]  /*1720*/  R2UR UR45, R0 ;  /* 0x00000000002d72ca */ /* 0x000fe200000e0000 */
[----:B------:R-:W-:Y:S01]  /*1730*/  UIMAD.WIDE.U32.X UR30, UR18, UR5, UR30, UP0 ;  /* 0x00000005121e72a5 */ /* 0x000fe200080e041e */
[----:B------:R-:W-:Y:S01]  /*1740*/  IABS R2, R2 ;  /* 0x0000000200027213 */ /* 0x000fe20000000000 */
[----:B------:R-:W-:Y:S01]  /*1750*/  UMOV UR44, URZ ;  /* 0x000000ff002c7c82 */ /* 0x000fe20008000000 */
[----:B------:R-:W-:Y:S01]  /*1760*/  IABS R0, R4 ;  /* 0x0000000400007213 */ /* 0x000fe20000000000 */
[----:B------:R-:W-:-:S02]  /*1770*/  USEL UR36, UR36, UR30, !UP1 ;  /* 0x0000001e24247287 */ /* 0x000fc4000c800000 */
[----:B------:R-:W-:Y:S01]  /*1780*/  USEL UR16, UR16, UR31, !UP1 ;  /* 0x0000001f10107287 */ /* 0x000fe2000c800000 */
[----:B------:R-:W-:Y:S01]  /*1790*/  R2UR UR31, R2 ;  /* 0x00000000021f72ca */ /* 0x000fe200000e0000 */
[----:B------:R-:W-:Y:S01]  /*17a0*/  UIADD3 UR30, UPT, UPT, URZ, -UR49, URZ ;  /* 0x80000031ff1e7290 */ /* 0x000fe2000fffe0ff */
[----:B------:R-:W-:Y:S01]  /*17b0*/  IMAD.MOV R0, RZ, RZ, -R0 ;  /* 0x000000ffff007224 */ /* 0x000fe200078e0a00 */
[----:B------:R-:W-:Y:S02]  /*17c0*/  USHF.R.U64 UR36, UR36, UR6, UR16 ;  /* 0x0000000624247299 */ /* 0x000fe40008001210 */
[----:B------:R-:W-:Y:S02]  /*17d0*/  UIMAD UR38, UR30, UR42, URZ ;  /* 0x0000002a1e2672a4 */ /* 0x000fe4000f8e02ff */
[----:B------:R-:W-:Y:S01]  /*17e0*/  UIADD3 UR39, UPT, UPT, UR21, -0x1, UR36 ;  /* 0xffffffff15277890 */ /* 0x000fe2000fffe024 */
[----:B------:R-:W-:Y:S01]  /*17f0*/  R2UR UR40, R0 ;  /* 0x00000000002872ca */ /* 0x000fe200000e0000 */
[----:B------:R-:W-:-:S02]  /*1800*/  UIMAD.WIDE.U32 UR52, UR49, UR38, UR48 ;  /* 0x00000026313472a5 */ /* 0x000fc4000f8e0030 */
[----:B------:R-:W-:Y:S02]  /*1810*/  UIADD3 UR30, UPT, UPT, URZ, -UR45, URZ ;  /* 0x8000002dff1e7290 */ /* 0x000fe4000fffe0ff */
[----:B------:R-:W-:Y:S01]  /*1820*/  IMAD.U32 R2, RZ, RZ, UR39 ;  /* 0x00000027ff027e24 */ /* 0x000fe2000f8e00ff */
[----:B------:R-:W1:Y:S01]  /*1830*/  S2UR UR36, SR_CgaCtaId ;  /* 0x00000000002479c3 */ /* 0x000e620000008800 */
[----:B------:R-:W-:Y:S01]  /*1840*/  UIMAD UR30, UR30, UR41, URZ ;  /* 0x000000291e1e72a4 */ /* 0x000fe2000f8e02ff */
[----:B------:R-:W-:Y:S02]  /*1850*/  UMOV UR43, UR53 ;  /* 0x00000035002b7c82 */ /* 0x000fe40008000000 */
[----:B------:R-:W-:Y:S01]  /*1860*/  IABS R2, R2 ;  /* 0x0000000200027213 */ /* 0x000fe20000000000 */
[----:B------:R-:W-:Y:S02]  /*1870*/  UIMAD.WIDE.U32 UR52, UR43, UR31, URZ ;  /* 0x0000001f2b3472a5 */ /* 0x000fe4000f8e00ff */
[----:B------:R-:W-:Y:S01]  /*1880*/  UIMAD.WIDE.U32 UR44, UR45, UR30, UR44 ;  /* 0x0000001e2d2c72a5 */ /* 0x000fe2000f8e002c */
[----:B------:R-:W-:Y:S01]  /*1890*/  R2UR UR38, R2 ;  /* 0x00000000022672ca */ /* 0x000fe200000e0000 */
[----:B------:R-:W-:Y:S01]  /*18a0*/  UMOV UR16, 0x400 ;  /* 0x0000040000107882 */ /* 0x000fe20000000000 */
[----:B------:R-:W2:Y:S01]  /*18b0*/  LDCU UR18, c[0x0][0x374] ;  /* 0x00006e80ff1277ac */ /* 0x000ea20008000800 */
[----:B------:R-:W3:Y:S01]  /*18c0*/  LDC.64 R2, c[0x0][0xbd0] ;  /* 0x0002f400ff027b82 */ /* 0x000ee20000000a00 */
[----:B------:R-:W-:Y:S01]  /*18d0*/  UMOV UR43, UR53 ;  /* 0x00000035002b7c82 */ /* 0x000fe20008000000 */
[----:B------:R-:W4:Y:S01]  /*18e0*/  LDCU UR19, c[0x0][0x378] ;  /* 0x00006f00ff1377ac */ /* 0x000f220008000800 */
[----:B------:R-:W-:-:S07]  /*18f0*/  UIMAD UR46, UR43, UR46, UR31 ;  /* 0x0000002e2b2e72a4 */ /* 0x000fce000f8e021f */
[----:B------:R-:W-:Y:S02]  /*1900*/  UIMAD.WIDE.U32 UR30, UR45, UR38, URZ ;  /* 0x000000262d1e72a5 */ /* 0x000fe4000f8e00ff */
[----:B------:R-:W-:Y:S02]  /*1910*/  UISETP.GT.U32.AND UP0, UPT, UR42, UR46, UPT ;  /* 0x0000002e2a00728c */ /* 0x000fe4000bf04070 */
[----:B------:R-:W-:Y:S02]  /*1920*/  UIMAD UR38, UR31, UR40, UR38 ;  /* 0x000000281f2672a4 */ /* 0x000fe4000f8e0226 */
[----:B-1----:R-:W-:Y:S02]  /*1930*/  ULEA UR36, UR36, UR16, 0x18 ;  /* 0x0000001024247291 */ /* 0x002fe4000f8ec0ff */
[----:B--2---:R-:W-:Y:S02]  /*1940*/  UIMAD.WIDE.U32 UR52, UR28, UR18, URZ ;  /* 0x000000121c3472a5 */ /* 0x004fe4000f8e00ff */
[----:B------:R-:W-:-:S02]  /*1950*/  UIADD3 UR16, UPT, UPT, UR36, 0x290, URZ ;  /* 0x0000029024107890 */ /* 0x000fc4000fffe0ff */
[----:B------:R-:W-:Y:S02]  /*1960*/  UIADD3 UR36, UPT, UPT, UR36, 0x1f0, URZ ;  /* 0x000001f024247890 */ /* 0x000fe4000fffe0ff */
[----:B------:R-:W-:Y:S02]  /*1970*/  @!UP0 UIADD3 UR46, UPT, UPT, UR46, -UR42, URZ ;  /* 0x8000002a2e2e8290 */ /* 0x000fe4000fffe0ff */
[----:B------:R-:W-:Y:S02]  /*1980*/  UISETP.GT.U32.AND UP0, UPT, UR41, UR38, UPT ;  /* 0x000000262900728c */ /* 0x000fe4000bf04070 */
[----:B------:R-:W-:Y:S02]  /*1990*/  @UP6 USEL UR36, UR36, UR16, !UP5 ;  /* 0x0000001024246287 */ /* 0x000fe4000e800000 */
[----:B------:R-:W-:Y:S02]  /*19a0*/  UISETP.GT.U32.AND UP5, UPT, UR42, UR46, UPT ;  /* 0x0000002e2a00728c */ /* 0x000fe4000bfa4070 */
[----:B------:R-:W-:Y:S01]  /*19b0*/  USEL UR30, UR29, UR17, !UP3 ;  /* 0x000000111d1e7287 */ /* 0x000fe2000d800000 */
[----:B------:R-:W1:Y:S04]  /*19c0*/  LDCU.U8 UR16, c[0x0][0xbd8] ;  /* 0x00017b00ff1077ac */ /* 0x000e680008000000 */
[----:B------:R-:W-:-:S02]  /*19d0*/  @!UP0 UIADD3 UR38, UPT, UPT, UR38, -UR41, URZ ;  /* 0x8000002926268290 */ /* 0x000fc4000fffe0ff */
[----:B------:R-:W-:Y:S02]  /*19e0*/  UISETP.GE.AND UP0, UPT, UR47, URZ, UPT ;  /* 0x000000ff2f00728c */ /* 0x000fe4000bf06270 */
[----:B------:R-:W-:Y:S02]  /*19f0*/  @!UP5 UIADD3 UR46, UPT, UPT, UR46, -UR42, URZ ;  /* 0x8000002a2e2ed290 */ /* 0x000fe4000fffe0ff */
[----:B------:R-:W-:Y:S02]  /*1a00*/  UISETP.GT.U32.AND UP5, UPT, UR41, UR38, UPT ;  /* 0x000000262900728c */ /* 0x000fe4000bfa4070 */
[----:B------:R-:W-:Y:S02]  /*1a10*/  USEL UR17, UR17, UR29, !UP3 ;  /* 0x0000001d11117287 */ /* 0x000fe4000d800000 */
[----:B------:R-:W-:Y:S01]  /*1a20*/  USEL UR18, UR28, UR18, !UP3 ;  /* 0x000000121c127287 */ /* 0x000fe2000d800000 */
[----:B------:R-:W-:Y:S02]  /*1a30*/  UMOV UR31, URZ ;  /* 0x000000ff001f7c82 */ /* 0x000fe40008000000 */
[----:B------:R-:W-:Y:S01]  /*1a40*/  @!UP0 UIADD3 UR46, UPT, UPT, -UR46, URZ, URZ ;  /* 0x000000ff2e2e8290 */ /* 0x000fe2000fffe1ff */
[----:B-1----:R-:W-:Y:S01]  /*1a50*/  ISETP.NE.AND P1, PT, RZ, UR16, PT ;  /* 0x00000010ff007c0c */ /* 0x002fe2000bf25270 */
[----:B------:R-:W-:-:S02]  /*1a60*/  UISETP.GE.AND UP0, UPT, UR39, URZ, UPT ;  /* 0x000000ff2700728c */ /* 0x000fc4000bf06270 */
[----:B------:R-:W-:Y:S02]  /*1a70*/  @!UP5 UIADD3 UR38, UPT, UPT, UR38, -UR41, URZ ;  /* 0x800000292626d290 */ /* 0x000fe4000fffe0ff */
[----:B------:R-:W-:Y:S02]  /*1a80*/  UIMAD.WIDE.U32 UR54, UR17, UR18, UR30 ;  /* 0x00000012113672a5 */ /* 0x000fe4000f8e001e */
[----:B------:R-:W-:Y:S02]  /*1a90*/  UISETP.NE.AND UP6, UPT, UR24, URZ, UPT ;  /* 0x000000ff1800728c */ /* 0x000fe4000bfc5270 */
[----:B------:R-:W-:Y:S02]  /*1aa0*/  ULOP3.LUT UR44, URZ, UR24, URZ, 0x33, !UPT ;  /* 0x00000018ff2c7292 */ /* 0x000fe4000f8e33ff */
[----:B------:R-:W-:Y:S02]  /*1ab0*/  UISETP.NE.AND UP5, UPT, UR21, URZ, UPT ;  /* 0x000000ff1500728c */ /* 0x000fe4000bfa5270 */
[----:B------:R-:W-:-:S02]  /*1ac0*/  ULOP3.LUT UR43, URZ, UR21, URZ, 0x33, !UPT ;  /* 0x00000015ff2b7292 */ /* 0x000fc4000f8e33ff */
[----:B------:R-:W-:Y:S01]  /*1ad0*/  @!UP0 UIADD3 UR38, UPT, UPT, -UR38, URZ, URZ ;  /* 0x000000ff26268290 */ /* 0x000fe2000fffe1ff */
[----:B------:R-:W-:Y:S01]  /*1ae0*/  UMOV UR17, UR55 ;  /* 0x0000003700117c82 */ /* 0x000fe20008000000 */
[----:B------:R-:W-:Y:S01]  /*1af0*/  USEL UR46, UR44, UR46, !UP6 ;  /* 0x0000002e2c2e7287 */ /* 0x000fe2000f000000 */
[----:B------:R-:W-:Y:S01]  /*1b00*/  IMAD.U32 R0, RZ, RZ, UR17 ;  /* 0x00000011ff007e24 */ /* 0x000fe2000f8e00ff */
[----:B------:R-:W-:Y:S01]  /*1b10*/  USEL UR38, UR43, UR38, !UP5 ;  /* 0x000000262b267287 */ /* 0x000fe2000e800000 */
[----:B------:R-:W-:Y:S01]  /*1b20*/  UMOV UR18, UR54 ;  /* 0x0000003600127c82 */ /* 0x000fe20008000000 */
[----:B------:R-:W-:Y:S01]  /*1b30*/  UIADD3 UR46, UPT, UPT, UR47, -UR46, URZ ;  /* 0x8000002e2f2e7290 */ /* 0x000fe2000fffe0ff */
[----:B---3--:R-:W-:Y:S01]  /*1b40*/  ISETP.LE.U32.AND P0, PT, R2, UR18, PT ;  /* 0x0000001202007c0c */ /* 0x008fe2000bf03070 */
[----:B------:R-:W-:Y:S01]  /*1b50*/  UIADD3 UR38, UPT, UPT, UR39, -UR38, URZ ;  /* 0x8000002627267290 */ /* 0x000fe2000fffe0ff */
[----:B------:R-:W-:Y:S01]  /*1b60*/  IMAD.U32 R2, RZ, RZ, UR37 ;  /* 0x00000025ff027e24 */ /* 0x000fe2000f8e00ff */
[----:B----4-:R-:W-:Y:S01]  /*1b70*/  UIMAD.WIDE.U32 UR28, UR52, UR19, URZ ;  /* 0x00000013341c72a5 */ /* 0x010fe2000f8e00ff */
[----:B------:R-:W-:Y:S01]  /*1b80*/  ISETP.GE.U32.AND.EX P0, PT, R0, R3, PT, P0 ;  /* 0x000000030000720c */ /* 0x000fe20003f06100 */
[----:B------:R-:W-:Y:S01]  /*1b90*/  UIMAD UR52, UR46, UR38, URZ ;  /* 0x000000262e3472a4 */ /* 0x000fe2000f8e02ff */
[----:B------:R-:W-:Y:S01]  /*1ba0*/  IMAD.MOV.U32 R0, RZ, RZ, -0x1 ;  /* 0xffffffffff007424 */ /* 0x000fe200078e00ff */
[----:B------:R-:W-:Y:S01]  /*1bb0*/  USEL UR38, UR38, UR46, !UP3 ;  /* 0x0000002e26267287 */ /* 0x000fe2000d800000 */
[----:B------:R-:W-:Y:S01]  /*1bc0*/  ISETP.NE.OR P2, PT, R2, 0x2, !P2 ;  /* 0x000000020200780c */ /* 0x000fe20005745670 */
[----:B------:R-:W-:-:S02]  /*1bd0*/  UIMAD UR19, UR53, UR19, URZ ;  /* 0x00000013351372a4 */ /* 0x000fc4000f8e02ff */
[----:B------:R-:W-:Y:S01]  /*1be0*/  USHF.R.S32.HI UR53, URZ, 0x1f, UR52 ;  /* 0x0000001fff357899 */ /* 0x000fe20008011434 */
[----:B------:R-:W-:Y:S01]  /*1bf0*/  IMAD.U32 R18, RZ, RZ, UR52 ;  /* 0x00000034ff127e24 */ /* 0x000fe2000f8e00ff */
[----:B------:R-:W-:Y:S01]  /*1c00*/  USHF.R.S32.HI UR39, URZ, 0x1f, UR38 ;  /* 0x0000001fff277899 */ /* 0x000fe20008011426 */
[----:B------:R-:W-:Y:S01]  /*1c10*/  IMAD.U32 R12, RZ, RZ, UR38 ;  /* 0x00000026ff0c7e24 */ /* 0x000fe2000f8e00ff */
[----:B------:R-:W-:Y:S02]  /*1c20*/  UIADD3 UR19, UPT, UPT, UR29, UR19, URZ ;  /* 0x000000131d137290 */ /* 0x000fe4000fffe0ff */
[----:B------:R-:W-:Y:S02]  /*1c30*/  IMAD.U32 R19, RZ, RZ, UR53 ;  /* 0x00000035ff137e24 */ /* 0x000fe4000f8e00ff */
[----:B------:R-:W-:Y:S01]  /*1c40*/  IMAD.U32 R13, RZ, RZ, UR39 ;  /* 0x00000027ff0d7e24 */ /* 0x000fe2000f8e00ff */
[----:B------:R-:W-:Y:S07]  /*1c50*/  @P0 BRA P1, `(.L_x_12) ;  /* 0x0000001400dc0947 */ /* 0x000fee0000800000 */
[----:B------:R-:W-:Y:S01]  /*1c60*/  IMAD.U32 R3, RZ, RZ, UR17 ;  /* 0x00000011ff037e24 */ /* 0x000fe2000f8e00ff */
[----:B------:R-:W-:Y:S02]  /*1c70*/  ISETP.LE.U32.AND P0, PT, R18, UR18, PT ;  /* 0x0000001212007c0c */ /* 0x000fe4000bf03070 */
[----:B------:R-:W-:Y:S01]  /*1c80*/  CS2R R10, SRZ ;  /* 0x00000000000a7805 */ /* 0x000fe2000001ff00 */
[----:B------:R-:W-:Y:S01]  /*1c90*/  IMAD.MOV.U32 R9, RZ, RZ, RZ ;  /* 0x000000ffff097224 */ /* 0x000fe200078e00ff */
[----:B------:R-:W-:-:S13]  /*1ca0*/  ISETP.GE.U32.AND.EX P0, PT, R3, R19, PT, P0 ;  /* 0x000000130300720c */ /* 0x000fda0003f06100 */
[----:B------:R-:W-:Y:S05]  /*1cb0*/  @!P0 BRA `(.L_x_13) ;  /* 0x0000001000b88947 */ /* 0x000fea0003800000 */
[----:B------:R-:W-:Y:S02]  /*1cc0*/  VIADD R0, R8, 0x20 ;  /* 0x0000002008007836 */ /* 0x000fe40000000000 */
[----:B------:R-:W-:Y:S02]  /*1cd0*/  IMAD.MOV.U32 R9, RZ, RZ, R8 ;  /* 0x000000ffff097224 */ /* 0x000fe400078e0008 */
[----:B-----5:R-:W-:Y:S01]  /*1ce0*/  IMAD.MOV.U32 R3, RZ, RZ, R7 ;  /* 0x000000ffff037224 */ /* 0x020fe200078e0007 */
[----:B------:R-:W-:Y:S02]  /*1cf0*/  ISETP.GE.AND P0, PT, R0, UR27, PT ;  /* 0x0000001b00007c0c */ /* 0x000fe4000bf06270 */
[----:B------:R-:W-:-:S11]  /*1d00*/  MOV R0, R6 ;  /* 0x0000000600007202 */ /* 0x000fd60000000f00 */
[----:B------:R-:W1:Y:S01]  /*1d10*/  @!P0 LDC.64 R10, c[0x0][0xbf0] ;  /* 0x0002fc00ff0a8b82 */ /* 0x000e620000000a00 */
[----:B------:R-:W-:-:S04]  /*1d20*/  UIADD3 UR38, UP0, UPT, UR10, -0x1, URZ ;  /* 0xffffffff0a267890 */ /* 0x000fc8000ff1e0ff */
[----:B------:R-:W-:Y:S02]  /*1d30*/  UIADD3.X UR39, UPT, UPT, UR11, -0x1, URZ, UP0, !UPT ;  /* 0xffffffff0b277890 */ /* 0x000fe400087fe4ff */
[----:B------:R-:W-:Y:S01]  /*1d40*/  UIADD3 UR12, UP0, UPT, UR12, -0x1, URZ ;  /* 0xffffffff0c0c7890 */ /* 0x000fe2000ff1e0ff */
[----:B-1----:R-:W-:-:S05]  /*1d50*/  @!P0 IMAD.WIDE.U32 R10, R9, 0xc, R10 ;  /* 0x0000000c090a8825 */ /* 0x002fca00078e000a */
[----:B------:R1:W5:Y:S04]  /*1d60*/  @!P0 LDG.E R6, desc[UR50][R10.64+0x180] ;  /* 0x000180320a068981 */ /* 0x000368000c1e1900 */
[----:B------:R1:W5:Y:S01]  /*1d70*/  @!P0 LDG.E R7, desc[UR50][R10.64+0x184] ;  /* 0x000184320a078981 */ /* 0x000362000c1e1900 */
[----:B------:R-:W-:Y:S01]  /*1d80*/  ISETP.GE.AND P0, PT, R9, UR27, PT ;  /* 0x0000001b09007c0c */ /* 0x000fe2000bf06270 */
[----:B------:R-:W-:Y:S01]  /*1d90*/  UIADD3.X UR13, UPT, UPT, UR13, -0x1, URZ, UP0, !UPT ;  /* 0xffffffff0d0d7890 */ /* 0x000fe200087fe4ff */
[----:B------:R-:W-:Y:S01]  /*1da0*/  BSSY.RECONVERGENT B0, `(.L_x_14) ;  /* 0x000004b000007945 */ /* 0x000fe20003800200 */
[----:B------:R-:W-:Y:S01]  /*1db0*/  HFMA2 R17, -RZ, RZ, 0, 0 ;  /* 0x00000000ff117431 */ /* 0x000fe200000001ff */
[----:B------:R-:W-:-:S09]  /*1dc0*/  MOV R19, 0x7fffffff ;  /* 0x7fffffff00137802 */ /* 0x000fd20000000f00 */
[----:B------:R-:W-:Y:S05]  /*1dd0*/  @P0 BRA `(.L_x_15) ;  /* 0x00000004001c0947 */ /* 0x000fea0003800000 */
[C---:B------:R-:W-:Y:S01]  /*1de0*/  IADD3 R2, P1, PT, R0.reuse, UR12, RZ ;  /* 0x0000000c00027c10 */ /* 0x040fe2000ff3e0ff */
[----:B------:R-:W-:Y:S01]  /*1df0*/  UIADD3 UR10, UPT, UPT, URZ, -UR49, URZ ;  /* 0x80000031ff0a7290 */ /* 0x000fe2000fffe0ff */
[C---:B-1----:R-:W-:Y:S01]  /*1e00*/  IADD3 R11, P0, PT, R3.reuse, UR38, RZ ;  /* 0x00000026030b7c10 */ /* 0x042fe2000ff1e0ff */
[----:B------:R-:W-:Y:S01]  /*1e10*/  UMOV UR46, URZ ;  /* 0x000000ff002e7c82 */ /* 0x000fe20008000000 */
[----:B------:R-:W-:Y:S01]  /*1e20*/  LEA.HI.X.SX32 R0, R0, UR13, 0x1, P1 ;  /* 0x0000000d00007c11 */ /* 0x000fe200088f0eff */
[----:B------:R-:W-:Y:S01]  /*1e30*/  UIMAD UR10, UR10, UR42, URZ ;  /* 0x0000002a0a0a72a4 */ /* 0x000fe2000f8e02ff */
[----:B------:R-:W-:Y:S01]  /*1e40*/  IADD3 R20, P1, PT, R2, UR9, RZ ;  /* 0x0000000902147c10 */ /* 0x000fe2000ff3e0ff */
[----:B------:R-:W-:Y:S01]  /*1e50*/  UMOV UR47, UR49 ;  /* 0x00000031002f7c82 */ /* 0x000fe20008000000 */
[----:B------:R-:W-:Y:S01]  /*1e60*/  LEA.HI.X.SX32 R10, R3, UR39, 0x1, P0 ;  /* 0x00000027030a7c11 */ /* 0x000fe200080f0eff */
[----:B------:R-:W-:Y:S01]  /*1e70*/  UIMAD.WIDE.U32 UR10, UR49, UR10, UR46 ;  /* 0x0000000a310a72a5 */ /* 0x000fe2000f8e002e */
[----:B------:R-:W-:Y:S01]  /*1e80*/  IADD3 R13, P0, PT, R11, UR7, RZ ;  /* 0x000000070b0d7c10 */ /* 0x000fe2000ff1e0ff */
[----:B------:R-:W-:-:S04]  /*1e90*/  IMAD.X R3, RZ, RZ, R0, P1 ;  /* 0x000000ffff037224 */ /* 0x000fc800008e0600 */
[----:B------:R-:W-:Y:S02]  /*1ea0*/  IMAD.X R12, RZ, RZ, R10, P0 ;  /* 0x000000ffff0c7224 */ /* 0x000fe400000e060a */
[----:B------:R-:W-:-:S04]  /*1eb0*/  IMAD.WIDE.U32 R18, R3, UR14, RZ ;  /* 0x0000000e03127c25 */ /* 0x000fc8000f8e00ff */
[----:B------:R-:W-:-:S04]  /*1ec0*/  IMAD.WIDE.U32 R16, R12, UR4, RZ ;  /* 0x000000040c107c25 */ /* 0x000fc8000f8e00ff */
[----:B------:R-:W-:-:S04]  /*1ed0*/  IMAD.WIDE.U32 R18, P1, R20, UR15, R18 ;  /* 0x0000000f14127c25 */ /* 0x000fc8000f820012 */
[----:B------:R-:W-:-:S04]  /*1ee0*/  IMAD.WIDE.U32 R20, R20, UR14, RZ ;  /* 0x0000000e14147c25 */ /* 0x000fc8000f8e00ff */
[----:B------:R-:W-:-:S04]  /*1ef0*/  IMAD.WIDE.U32 R16, P0, R13, UR5, R16 ;  /* 0x000000050d107c25 */ /* 0x000fc8000f800010 */
[----:B------:R-:W-:-:S04]  /*1f00*/  IMAD.WIDE.U32 R22, R13, UR4, RZ ;  /* 0x000000040d167c25 */ /* 0x000fc8000f8e00ff */
[----:B------:R-:W-:Y:S01]  /*1f10*/  IMAD.X R25, RZ, RZ, RZ, P1 ;  /* 0x000000ffff197224 */ /* 0x000fe200008e06ff */
[----:B------:R-:W-:Y:S01]  /*1f20*/  IADD3 RZ, P1, PT, R21, R18, RZ ;  /* 0x0000001215ff7210 */ /* 0x000fe20007f3e0ff */
[----:B------:R-:W-:Y:S02]  /*1f30*/  IMAD.MOV.U32 R24, RZ, RZ, R19 ;  /* 0x000000ffff187224 */ /* 0x000fe400078e0013 */
[----:B------:R-:W-:Y:S01]  /*1f40*/  IMAD.X R21, RZ, RZ, RZ, P0 ;  /* 0x000000ffff157224 */ /* 0x000fe200000e06ff */
[----:B------:R-:W-:Y:S01]  /*1f50*/  IADD3 RZ, P0, PT, R23, R16, RZ ;  /* 0x0000001017ff7210 */ /* 0x000fe20007f1e0ff */
[----:B------:R-:W-:Y:S02]  /*1f60*/  IMAD.MOV.U32 R20, RZ, RZ, R17 ;  /* 0x000000ffff147224 */ /* 0x000fe400078e0011 */
[----:B------:R-:W-:Y:S01]  /*1f70*/  IMAD.WIDE.U32.X R24, R3, UR15, R24, P1 ;  /* 0x0000000f03187c25 */ /* 0x000fe200088e0418 */
[----:B------:R-:W-:-:S03]  /*1f80*/  PLOP3.LUT P1, PT, PT, PT, UP2, 0x80, 0x8 ;  /* 0x000000000008781c */ /* 0x000fc60003f2f028 */
[----:B------:R-:W-:Y:S01]  /*1f90*/  IMAD.WIDE.U32.X R12, R12, UR5, R20, P0 ;  /* 0x000000050c0c7c25 */ /* 0x000fe200080e0414 */
[----:B------:R-:W-:Y:S02]  /*1fa0*/  PLOP3.LUT P0, PT, PT, PT, UP1, 0x80, 0x8 ;  /* 0x000000000008781c */ /* 0x000fe40003f0f018 */
[----:B------:R-:W-:Y:S02]  /*1fb0*/  SEL R2, R2, R24, !P1 ;  /* 0x0000001802027207 */ /* 0x000fe40004800000 */
[----:B------:R-:W-:Y:S02]  /*1fc0*/  SEL R25, R0, R25, !P1 ;  /* 0x0000001900197207 */ /* 0x000fe40004800000 */
[----:B------:R-:W-:Y:S02]  /*1fd0*/  SEL R11, R11, R12, !P0 ;  /* 0x0000000c0b0b7207 */ /* 0x000fe40004000000 */
[----:B------:R-:W-:Y:S02]  /*1fe0*/  SEL R10, R10, R13, !P0 ;  /* 0x0000000d0a0a7207 */ /* 0x000fe40004000000 */
[----:B------:R-:W-:-:S02]  /*1ff0*/  SHF.R.U64 R2, R2, UR8, R25 ;  /* 0x0000000802027c19 */ /* 0x000fc40008001219 */
[----:B------:R-:W-:Y:S02]  /*2000*/  SHF.R.U64 R11, R11, UR6, R10 ;  /* 0x000000060b0b7c19 */ /* 0x000fe4000800120a */
[----:B------:R-:W-:Y:S02]  /*2010*/  IADD3 R3, PT, PT, R5, -0x1, R2 ;  /* 0xffffffff05037810 */ /* 0x000fe40007ffe002 */
[----:B------:R-:W-:Y:S02]  /*2020*/  IADD3 R2, PT, PT, R4, -0x1, R11 ;  /* 0xffffffff04027810 */ /* 0x000fe40007ffe00b */
[----:B------:R-:W-:Y:S02]  /*2030*/  IABS R0, R5 ;  /* 0x0000000500007213 */ /* 0x000fe40000000000 */
[----:B------:R-:W-:Y:S02]  /*2040*/  IABS R11, R3 ;  /* 0x00000003000b7213 */ /* 0x000fe40000000000 */
[----:B------:R-:W-:Y:S01]  /*2050*/  IABS R10, R2 ;  /* 0x00000002000a7213 */ /* 0x000fe20000000000 */
[----:B------:R-:W-:Y:S01]  /*2060*/  IMAD.MOV R0, RZ, RZ, -R0 ;  /* 0x000000ffff007224 */ /* 0x000fe200078e0a00 */
[----:B------:R-:W-:Y:S01]  /*2070*/  ISETP.GE.AND P4, PT, R3, RZ, PT ;  /* 0x000000ff0300720c */ /* 0x000fe20003f86270 */
[----:B------:R-:W-:Y:S01]  /*2080*/  IMAD.HI.U32 R12, R11, UR11, RZ ;  /* 0x0000000b0b0c7c27 */ /* 0x000fe2000f8e00ff */
[----:B------:R-:W-:-:S03]  /*2090*/  ISETP.GE.AND P3, PT, R2, RZ, PT ;  /* 0x000000ff0200720c */ /* 0x000fc60003f66270 */
[----:B------:R-:W-:-:S04]  /*20a0*/  IMAD.HI.U32 R13, R10, UR45, RZ ;  /* 0x0000002d0a0d7c27 */ /* 0x000fc8000f8e00ff */
[----:B------:R-:W-:Y:S02]  /*20b0*/  IMAD R0, R12, R0, R11 ;  /* 0x000000000c007224 */ /* 0x000fe400078e020b */
[----:B------:R-:W-:Y:S02]  /*20c0*/  IMAD R11, R13, UR40, R10 ;  /* 0x000000280d0b7c24 */ /* 0x000fe4000f8e020a */
[----:B------:R-:W-:Y:S01]  /*20d0*/  IMAD.U32 R10, RZ, RZ, UR44 ;  /* 0x0000002cff0a7e24 */ /* 0x000fe2000f8e00ff */
[----:B------:R-:W-:Y:S02]  /*20e0*/  ISETP.LT.U32.AND P1, PT, R0, UR42, PT ;  /* 0x0000002a00007c0c */ /* 0x000fe4000bf21070 */
[----:B------:R-:W-:-:S11]  /*20f0*/  ISETP.LT.U32.AND P0, PT, R11, UR41, PT ;  /* 0x000000290b007c0c */ /* 0x000fd6000bf01070 */
[----:B------:R-:W-:Y:S02]  /*2100*/  @!P1 VIADD R0, R0, -UR42 ;  /* 0x8000002a00009c36 */ /* 0x000fe40008000000 */
[----:B------:R-:W-:-:S03]  /*2110*/  @!P0 VIADD R11, R11, -UR41 ;  /* 0x800000290b0b8c36 */ /* 0x000fc60008000000 */
[----:B------:R-:W-:Y:S02]  /*2120*/  ISETP.LT.U32.AND P1, PT, R0, UR42, PT ;  /* 0x0000002a00007c0c */ /* 0x000fe4000bf21070 */
[----:B------:R-:W-:-:S11]  /*2130*/  ISETP.LT.U32.AND P0, PT, R11, UR41, PT ;  /* 0x000000290b007c0c */ /* 0x000fd6000bf01070 */
[----:B------:R-:W-:Y:S01]  /*2140*/  @!P1 VIADD R0, R0, -UR42 ;  /* 0x8000002a00009c36 */ /* 0x000fe20008000000 */
[----:B------:R-:W-:Y:S01]  /*2150*/  PLOP3.LUT P1, PT, PT, PT, UP6, 0x80, 0x8 ;  /* 0x000000000008781c */ /* 0x000fe20003f2f068 */
[----:B------:R-:W-:Y:S01]  /*2160*/  @!P0 VIADD R11, R11, -UR41 ;  /* 0x800000290b0b8c36 */ /* 0x000fe20008000000 */
[----:B------:R-:W-:Y:S01]  /*2170*/  PLOP3.LUT P0, PT, PT, PT, UP5, 0x80, 0x8 ;  /* 0x000000000008781c */ /* 0x000fe20003f0f058 */
[----:B------:R-:W-:Y:S02]  /*2180*/  IMAD.MOV.U32 R13, RZ, RZ, R0 ;  /* 0x000000ffff0d7224 */ /* 0x000fe400078e0000 */
[----:B------:R-:W-:Y:S02]  /*2190*/  IMAD.U32 R0, RZ, RZ, UR43 ;  /* 0x0000002bff007e24 */ /* 0x000fe4000f8e00ff */
[----:B------:R-:W-:Y:S02]  /*21a0*/  @!P4 IMAD.MOV R13, RZ, RZ, -R13 ;  /* 0x000000ffff0dc224 */ /* 0x000fe400078e0a0d */
[----:B------:R-:W-:-:S03]  /*21b0*/  @!P3 IMAD.MOV R11, RZ, RZ, -R11 ;  /* 0x000000ffff0bb224 */ /* 0x000fc600078e0a0b */
[----:B------:R-:W-:Y:S02]  /*21c0*/  SEL R10, R10, R13, !P1 ;  /* 0x0000000d0a0a7207 */ /* 0x000fe40004800000 */
[----:B------:R-:W-:Y:S02]  /*21d0*/  SEL R11, R0, R11, !P0 ;  /* 0x0000000b000b7207 */ /* 0x000fe40004000000 */
[----:B------:R-:W-:Y:S01]  /*21e0*/  PLOP3.LUT P0, PT, PT, PT, UP3, 0x80, 0x8 ;  /* 0x000000000008781c */ /* 0x000fe20003f0f038 */
[----:B------:R-:W-:Y:S02]  /*21f0*/  IMAD.IADD R10, R3, 0x1, -R10 ;  /* 0x00000001030a7824 */ /* 0x000fe400078e0a0a */
[----:B------:R-:W-:-:S04]  /*2200*/  IMAD.IADD R11, R2, 0x1, -R11 ;  /* 0x00000001020b7824 */ /* 0x000fc800078e0a0b */
[----:B------:R-:W-:Y:S01]  /*2210*/  IMAD R19, R10, R11, RZ ;  /* 0x0000000b0a137224 */ /* 0x000fe200078e02ff */
[----:B------:R-:W-:-:S04]  /*2220*/  SEL R12, R11, R10, !P0 ;  /* 0x0000000a0b0c7207 */ /* 0x000fc80004000000 */
[----:B------:R-:W-:Y:S02]  /*2230*/  SHF.R.S32.HI R13, RZ, 0x1f, R12 ;  /* 0x0000001fff0d7819 */ /* 0x000fe4000001140c */
[----:B------:R-:W-:Y:S02]  /*2240*/  SHF.R.S32.HI R17, RZ, 0x1f, R19 ;  /* 0x0000001fff117819 */ /* 0x000fe40000011413 */
.L_x_15:
[----:B------:R-:W-:Y:S05]  /*2250*/  BSYNC.RECONVERGENT B0 ;  /* 0x0000000000007941 */ /* 0x000fea0003800200 */
.L_x_14:
[----:B------:R-:W2:Y:S01]  /*2260*/  SHFL.UP PT, R2, R19, 0x1, RZ ;  /* 0x0420000013027989 */ /* 0x000ea200000e00ff */
[C---:B------:R-:W-:Y:S02]  /*2270*/  ISETP.NE.AND P6, PT, R8.reuse, RZ, PT ;  /* 0x000000ff0800720c */ /* 0x040fe40003fc5270 */
[C---:B------:R-:W-:Y:S01]  /*2280*/  ISETP.GE.U32.AND P1, PT, R8.reuse, 0x2, PT ;  /* 0x000000020800780c */ /* 0x040fe20003f26070 */
[----:B------:R-:W3:Y:S01]  /*2290*/  SHFL.UP PT, R0, R17, 0x1, RZ ;  /* 0x0420000011007989 */ /* 0x000ee200000e00ff */
[C---:B------:R-:W-:Y:S02]  /*22a0*/  ISETP.GE.U32.AND P3, PT, R8.reuse, 0x4, PT ;  /* 0x000000040800780c */ /* 0x040fe40003f66070 */
[C---:B------:R-:W-:Y:S02]  /*22b0*/  ISETP.GE.U32.AND P4, PT, R8.reuse, 0x8, PT ;  /* 0x000000080800780c */ /* 0x040fe40003f86070 */
[----:B------:R-:W-:Y:S02]  /*22c0*/  ISETP.GE.U32.AND P5, PT, R8, 0x10, PT ;  /* 0x000000100800780c */ /* 0x000fe40003fa6070 */
[----:B--2---:R-:W-:-:S02]  /*22d0*/  SEL R2, R2, RZ, P6 ;  /* 0x000000ff02027207 */ /* 0x004fc40003000000 */
[----:B---3--:R-:W-:Y:S02]  /*22e0*/  SEL R0, R0, RZ, P6 ;  /* 0x000000ff00007207 */ /* 0x008fe40003000000 */
[----:B------:R-:W-:-:S05]  /*22f0*/  IADD3 R2, P0, PT, R2, R19, RZ ;  /* 0x0000001302027210 */ /* 0x000fca0007f1e0ff */
[----:B------:R-:W-:Y:S01]  /*2300*/  IMAD.X R0, R0, 0x1, R17, P0 ;  /* 0x0000000100007824 */ /* 0x000fe200000e0611 */
[----:B------:R-:W2:Y:S04]  /*2310*/  SHFL.UP PT, R3, R2, 0x2, RZ ;  /* 0x0440000002037989 */ /* 0x000ea800000e00ff */
[----:B-1----:R-:W1:Y:S01]  /*2320*/  SHFL.UP PT, R10, R0, 0x2, RZ ;  /* 0x04400000000a7989 */ /* 0x002e6200000e00ff */
[----:B--2---:R-:W-:-:S04]  /*2330*/  SEL R3, R3, RZ, P1 ;  /* 0x000000ff03037207 */ /* 0x004fc80000800000 */
[----:B------:R-:W-:Y:S02]  /*2340*/  IADD3 R3, P0, PT, R3, R2, RZ ;  /* 0x0000000203037210 */ /* 0x000fe40007f1e0ff */
[----:B-1----:R-:W-:-:S03]  /*2350*/  SEL R11, R10, RZ, P1 ;  /* 0x000000ff0a0b7207 */ /* 0x002fc60000800000 */
[----:B------:R-:W1:Y:S02]  /*2360*/  SHFL.UP PT, R16, R3, 0x4, RZ ;  /* 0x0480000003107989 */ /* 0x000e6400000e00ff */
[----:B------:R-:W-:-:S05]  /*2370*/  IMAD.X R10, R11, 0x1, R0, P0 ;  /* 0x000000010b0a7824 */ /* 0x000fca00000e0600 */
[----:B------:R-:W2:Y:S01]  /*2380*/  SHFL.UP PT, R11, R10, 0x4, RZ ;  /* 0x048000000a0b7989 */ /* 0x000ea200000e00ff */
[----:B-1----:R-:W-:-:S04]  /*2390*/  SEL R16, R16, RZ, P3 ;  /* 0x000000ff10107207 */ /* 0x002fc80001800000 */
[----:B------:R-:W-:Y:S02]  /*23a0*/  IADD3 R16, P0, PT, R16, R3, RZ ;  /* 0x0000000310107210 */ /* 0x000fe40007f1e0ff */
[----:B--2---:R-:W-:-:S05]  /*23b0*/  SEL R11, R11, RZ, P3 ;  /* 0x000000ff0b0b7207 */ /* 0x004fca0001800000 */
[----:B------:R-:W-:Y:S02]  /*23c0*/  IMAD.X R0, R11, 0x1, R10, P0 ;  /* 0x000000010b007824 */ /* 0x000fe400000e060a */
[----:B------:R-:W1:Y:S04]  /*23d0*/  SHFL.UP PT, R11, R16, 0x8, RZ ;  /* 0x05000000100b7989 */ /* 0x000e6800000e00ff */
[----:B------:R-:W2:Y:S01]  /*23e0*/  SHFL.UP PT, R2, R0, 0x8, RZ ;  /* 0x0500000000027989 */ /* 0x000ea200000e00ff */
[----:B-1----:R-:W-:-:S04]  /*23f0*/  SEL R11, R11, RZ, P4 ;  /* 0x000000ff0b0b7207 */ /* 0x002fc80002000000 */
[----:B------:R-:W-:Y:S02]  /*2400*/  IADD3 R3, P0, PT, R11, R16, RZ ;  /* 0x000000100b037210 */ /* 0x000fe40007f1e0ff */
[----:B--2---:R-:W-:-:S03]  /*2410*/  SEL R11, R2, RZ, P4 ;  /* 0x000000ff020b7207 */ /* 0x004fc60002000000 */
[----:B------:R-:W1:Y:S02]  /*2420*/  SHFL.UP PT, R2, R3, 0x10, RZ ;  /* 0x0600000003027989 */ /* 0x000e6400000e00ff */
[----:B------:R-:W-:Y:S02]  /*2430*/  IMAD.X R18, R11, 0x1, R0, P0 ;  /* 0x000000010b127824 */ /* 0x000fe400000e0600 */
[----:B------:R-:W-:-:S03]  /*2440*/  IMAD.MOV.U32 R0, RZ, RZ, RZ ;  /* 0x000000ffff007224 */ /* 0x000fc600078e00ff */
[----:B------:R-:W2:Y:S01]  /*2450*/  SHFL.UP PT, R21, R18, 0x10, RZ ;  /* 0x0600000012157989 */ /* 0x000ea200000e00ff */
[----:B-1----:R-:W-:-:S04]  /*2460*/  SEL R2, R2, RZ, P5 ;  /* 0x000000ff02027207 */ /* 0x002fc80002800000 */
[----:B------:R-:W-:Y:S01]  /*2470*/  IADD3 R11, P0, PT, R2, R3, RZ ;  /* 0x00000003020b7210 */ /* 0x000fe20007f1e0ff */
[----:B------:R-:W-:Y:S01]  /*2480*/  IMAD.MOV.U32 R2, RZ, RZ, RZ ;  /* 0x000000ffff027224 */ /* 0x000fe200078e00ff */
[----:B--2---:R-:W-:-:S03]  /*2490*/  SEL R21, R21, RZ, P5 ;  /* 0x000000ff15157207 */ /* 0x004fc60002800000 */
[----:B------:R-:W-:Y:S02]  /*24a0*/  IMAD.MOV.U32 R23, RZ, RZ, R11 ;  /* 0x000000ffff177224 */ /* 0x000fe400078e000b */
[----:B------:R-:W-:Y:S01]  /*24b0*/  IMAD.X R10, R21, 0x1, R18, P0 ;  /* 0x00000001150a7824 */ /* 0x000fe200000e0612 */
[----:B------:R-:W-:Y:S01]  /*24c0*/  ISETP.LE.U32.AND P0, PT, R11, UR18, PT ;  /* 0x000000120b007c0c */ /* 0x000fe2000bf03070 */
[----:B------:R-:W-:-:S05]  /*24d0*/  IMAD.U32 R21, RZ, RZ, UR17 ;  /* 0x00000011ff157e24 */ /* 0x000fca000f8e00ff */
[----:B------:R-:W-:Y:S01]  /*24e0*/  ISETP.GE.U32.AND.EX P0, PT, R21, R10, PT, P0 ;  /* 0x0000000a1500720c */ /* 0x000fe20003f06100 */
[----:B------:R-:W-:-:S12]  /*24f0*/  IMAD.MOV.U32 R21, RZ, RZ, R10 ;  /* 0x000000ffff157224 */ /* 0x000fd800078e000a */
[----:B------:R-:W-:-:S04]  /*2500*/  VOTE.ANY R16, PT, !P0 ;  /* 0x0000000000107806 */ /* 0x000fc800040e0100 */
[----:B------:R-:W-:-:S13]  /*2510*/  ISETP.NE.AND P0, PT, R16, RZ, PT ;  /* 0x000000ff1000720c */ /* 0x000fda0003f05270 */
[----:B------:R-:W-:Y:S05]  /*2520*/  @P0 BRA `(.L_x_16) ;  /* 0x0000000800500947 */ /* 0x000fea0003800000 */
[----:B------:R-:W1:Y:S01]  /*2530*/  LDC R3, c[0x0][0xbe0] ;  /* 0x0002f800ff037b82 */ /* 0x000e620000000800 */
[----:B------:R-:W-:Y:S01]  /*2540*/  LOP3.LUT R15, R15, 0xfffffffe, RZ, 0xc0, !PT ;  /* 0xfffffffe0f0f7812 */ /* 0x000fe200078ec0ff */
[----:B------:R-:W2:Y:S01]  /*2550*/  LDCU UR27, c[0x0][0xbe8] ;  /* 0x00017d00ff1b77ac */ /* 0x000ea20008000800 */
[----:B------:R-:W3:Y:S01]  /*2560*/  LDCU.64 UR10, c[0x0][0xba8] ;  /* 0x00017500ff0a77ac */ /* 0x000ee20008000a00 */
[----:B------:R-:W4:Y:S01]  /*2570*/  LDCU.64 UR8, c[0x0][0xbb0] ;  /* 0x00017600ff0877ac */ /* 0x000f220008000a00 */
[----:B------:R-:W1:Y:S02]  /*2580*/  LDCU.128 UR4, c[0x0][0xbc0] ;  /* 0x00017800ff0477ac */ /* 0x000e640008000c00 */
[----:B-1----:R-:W-:-:S13]  /*2590*/  ISETP.NE.AND P0, PT, R3, 0x1, PT ;  /* 0x000000010300780c */ /* 0x002fda0003f05270 */
[----:B--234-:R-:W-:-:S07]  /*25a0*/  @P0 LOP3.LUT R15, R15, 0x1, RZ, 0xfc, !PT ;  /* 0x000000010f0f0812 */ /* 0x01cfce00078efcff */
.L_x_19:
[C---:B------:R-:W-:Y:S01]  /*25b0*/  VIADD R0, R9.reuse, 0x40 ;  /* 0x0000004009007836 */ /* 0x040fe20000000000 */
[----:B-----5:R-:W-:Y:S01]  /*25c0*/  MOV R18, R6 ;  /* 0x0000000600127202 */ /* 0x020fe20000000f00 */
[----:B------:R-:W-:Y:S02]  /*25d0*/  VIADD R9, R9, 0x20 ;  /* 0x0000002009097836 */ /* 0x000fe40000000000 */
[----:B------:R-:W-:Y:S01]  /*25e0*/  IMAD.MOV.U32 R16, RZ, RZ, R7 ;  /* 0x000000ffff107224 */ /* 0x000fe200078e0007 */
[----:B------:R-:W-:-:S13]  /*25f0*/  ISETP.GE.AND P0, PT, R0, UR27, PT ;  /* 0x0000001b00007c0c */ /* 0x000fda000bf06270 */
[----:B------:R-:W1:Y:S01]  /*2600*/  @!P0 LDC.64 R20, c[0x0][0xbf0] ;  /* 0x0002fc00ff148b82 */ /* 0x000e620000000a00 */
[----:B------:R2:W3:Y:S01]  /*2610*/  SHFL.IDX PT, R0, R10, 0x1f, 0x1f ;  /* 0x03e01f000a007f89 */ /* 0x0004e200000e0000 */
[----:B------:R-:W-:Y:S01]  /*2620*/  BSSY.RECONVERGENT B0, `(.L_x_17) ;  /* 0x000005e000007945 */ /* 0x000fe20003800200 */
[----:B------:R-:W-:Y:S02]  /*2630*/  HFMA2 R17, -RZ, RZ, 0, 0 ;  /* 0x00000000ff117431 */ /* 0x000fe400000001ff */
[----:B------:R2:W4:Y:S01]  /*2640*/  SHFL.IDX PT, R2, R11, 0x1f, 0x1f ;  /* 0x03e01f000b027f89 */ /* 0x00052200000e0000 */
[----:B-1----:R-:W-:-:S05]  /*2650*/  @!P0 IMAD.WIDE.U32 R20, R9, 0xc, R20 ;  /* 0x0000000c09148825 */ /* 0x002fca00078e0014 */
[----:B------:R2:W5:Y:S04]  /*2660*/  @!P0 LDG.E R6, desc[UR50][R20.64+0x180] ;  /* 0x0001803214068981 */ /* 0x000568000c1e1900 */
[----:B------:R2:W5:Y:S01]  /*2670*/  @!P0 LDG.E R7, desc[UR50][R20.64+0x184] ;  /* 0x0001843214078981 */ /* 0x000562000c1e1900 */
[----:B------:R-:W-:Y:S02]  /*2680*/  ISETP.GE.AND P0, PT, R9, UR27, PT ;  /* 0x0000001b09007c0c */ /* 0x000fe4000bf06270 */
[----:B------:R-:W-:-:S11]  /*2690*/  MOV R19, 0x7fffffff ;  /* 0x7fffffff00137802 */ /* 0x000fd60000000f00 */
[----:B---34-:R-:W-:Y:S05]  /*26a0*/  @P0 BRA `(.L_x_18) ;  /* 0x0000000400540947 */ /* 0x018fea0003800000 */
[----:B--2---:R-:W-:-:S04]  /*26b0*/  IADD3 R11, P0, PT, R18, UR12, RZ ;  /* 0x0000000c120b7c10 */ /* 0x004fc8000ff1e0ff */
[----:B------:R-:W-:Y:S02]  /*26c0*/  LEA.HI.X.SX32 R10, R18, UR13, 0x1, P0 ;  /* 0x0000000d120a7c11 */ /* 0x000fe400080f0eff */
[----:B------:R-:W-:-:S04]  /*26d0*/  IADD3 R17, P0, PT, R16, UR38, RZ ;  /* 0x0000002610117c10 */ /* 0x000fc8000ff1e0ff */
[----:B------:R-:W-:Y:S02]  /*26e0*/  LEA.HI.X.SX32 R16, R16, UR39, 0x1, P0 ;  /* 0x0000002710107c11 */ /* 0x000fe400080f0eff */
[----:B------:R-:W-:-:S05]  /*26f0*/  IADD3 R13, P0, PT, R11, UR9, RZ ;  /* 0x000000090b0d7c10 */ /* 0x000fca000ff1e0ff */
[----:B------:R-:W-:Y:S01]  /*2700*/  IMAD.X R12, RZ, RZ, R10, P0 ;  /* 0x000000ffff0c7224 */ /* 0x000fe200000e060a */
[----:B------:R-:W-:Y:S01]  /*2710*/  IADD3 R19, P0, PT, R17, UR7, RZ ;  /* 0x0000000711137c10 */ /* 0x000fe2000ff1e0ff */
[----:B------:R-:W-:-:S04]  /*2720*/  IMAD.WIDE.U32 R28, R13, UR10, RZ ;  /* 0x0000000a0d1c7c25 */ /* 0x000fc8000f8e00ff */
[----:B------:R-:W-:-:S04]  /*2730*/  IMAD.WIDE.U32 R26, R12, UR10, RZ ;  /* 0x0000000a0c1a7c25 */ /* 0x000fc8000f8e00ff */
[----:B------:R-:W-:Y:S02]  /*2740*/  IMAD.X R18, RZ, RZ, R16, P0 ;  /* 0x000000ffff127224 */ /* 0x000fe400000e0610 */
[----:B------:R-:W-:-:S04]  /*2750*/  IMAD.WIDE.U32 R26, P0, R13, UR11, R26 ;  /* 0x0000000b0d1a7c25 */ /* 0x000fc8000f80001a */
[----:B------:R-:W-:-:S04]  /*2760*/  IMAD.WIDE.U32 R22, R18, UR4, RZ ;  /* 0x0000000412167c25 */ /* 0x000fc8000f8e00ff */
[----:B------:R-:W-:Y:S02]  /*2770*/  IMAD.X R25, RZ, RZ, RZ, P0 ;  /* 0x000000ffff197224 */ /* 0x000fe400000e06ff */
[----:B------:R-:W-:-:S04]  /*2780*/  IMAD.WIDE.U32 R22, P0, R19, UR5, R22 ;  /* 0x0000000513167c25 */ /* 0x000fc8000f800016 */
[----:B------:R-:W-:Y:S01]  /*2790*/  IMAD.X R21, RZ, RZ, RZ, P0 ;  /* 0x000000ffff157224 */ /* 0x000fe200000e06ff */
[----:B------:R-:W-:Y:S01]  /*27a0*/  IADD3 RZ, P0, PT, R29, R26, RZ ;  /* 0x0000001a1dff7210 */ /* 0x000fe20007f1e0ff */
[----:B------:R-:W-:Y:S02]  /*27b0*/  IMAD.MOV.U32 R24, RZ, RZ, R27 ;  /* 0x000000ffff187224 */ /* 0x000fe400078e001b */
[----:B------:R-:W-:Y:S02]  /*27c0*/  IMAD.MOV.U32 R20, RZ, RZ, R23 ;  /* 0x000000ffff147224 */ /* 0x000fe400078e0017 */
[----:B------:R-:W-:-:S04]  /*27d0*/  IMAD.WIDE.U32.X R12, R12, UR11, R24, P0 ;  /* 0x0000000b0c0c7c25 */ /* 0x000fc800080e0418 */
[----:B------:R-:W-:-:S05]  /*27e0*/  IMAD.WIDE.U32 R24, R19, UR4, RZ ;  /* 0x0000000413187c25 */ /* 0x000fca000f8e00ff */
[----:B------:R-:W-:-:S05]  /*27f0*/  IADD3 RZ, P0, PT, R25, R22, RZ ;  /* 0x0000001619ff7210 */ /* 0x000fca0007f1e0ff */
[----:B------:R-:W-:Y:S01]  /*2800*/  IMAD.WIDE.U32.X R18, R18, UR5, R20, P0 ;  /* 0x0000000512127c25 */ /* 0x000fe200080e0414 */
[----:B------:R-:W-:-:S04]  /*2810*/  ISETP.NE.U32.AND P0, PT, RZ, UR10, PT ;  /* 0x0000000aff007c0c */ /* 0x000fc8000bf05070 */
[----:B------:R-:W-:-:S04]  /*2820*/  ISETP.NE.AND.EX P0, PT, RZ, UR11, PT, P0 ;  /* 0x0000000bff007c0c */ /* 0x000fc8000bf05300 */
[----:B------:R-:W-:Y:S02]  /*2830*/  SEL R11, R11, R12, !P0 ;  /* 0x0000000c0b0b7207 */ /* 0x000fe40004000000 */
[----:B------:R-:W-:Y:S02]  /*2840*/  SEL R10, R10, R13, !P0 ;  /* 0x0000000d0a0a7207 */ /* 0x000fe40004000000 */
[----:B------:R-:W-:Y:S02]  /*2850*/  ISETP.NE.U32.AND P0, PT, RZ, UR4, PT ;  /* 0x00000004ff007c0c */ /* 0x000fe4000bf05070 */
[----:B------:R-:W-:Y:S02]  /*2860*/  SHF.R.U64 R10, R11, UR8, R10 ;  /* 0x000000080b0a7c19 */ /* 0x000fe4000800120a */
[----:B------:R-:W-:-:S04]  /*2870*/  ISETP.NE.AND.EX P0, PT, RZ, UR5, PT, P0 ;  /* 0x00000005ff007c0c */ /* 0x000fc8000bf05300 */
[----:B------:R-:W-:Y:S02]  /*2880*/  SEL R12, R16, R19, !P0 ;  /* 0x00000013100c7207 */ /* 0x000fe40004000000 */
[-C--:B------:R-:W-:Y:S02]  /*2890*/  IABS R16, R5.reuse ;  /* 0x0000000500107213 */ /* 0x080fe40000000000 */
[----:B------:R-:W-:Y:S02]  /*28a0*/  SEL R17, R17, R18, !P0 ;  /* 0x0000001211117207 */ /* 0x000fe40004000000 */
[----:B------:R-:W1:Y:S01]  /*28b0*/  I2F.RP R19, R16 ;  /* 0x0000001000137306 */ /* 0x000e620000209400 */
[----:B------:R-:W-:Y:S02]  /*28c0*/  IADD3 R18, PT, PT, R5, -0x1, R10 ;  /* 0xffffffff05127810 */ /* 0x000fe40007ffe00a */
[----:B------:R-:W-:Y:S02]  /*28d0*/  IABS R10, R5 ;  /* 0x00000005000a7213 */ /* 0x000fe40000000000 */
[----:B------:R-:W-:-:S02]  /*28e0*/  IABS R11, R18 ;  /* 0x00000012000b7213 */ /* 0x000fc40000000000 */
[----:B------:R-:W-:Y:S01]  /*28f0*/  SHF.R.U64 R17, R17, UR6, R12 ;  /* 0x0000000611117c19 */ /* 0x000fe2000800120c */
[----:B------:R-:W-:-:S03]  /*2900*/  IMAD.MOV R10, RZ, RZ, -R10 ;  /* 0x000000ffff0a7224 */ /* 0x000fc600078e0a0a */
[----:B------:R-:W-:Y:S01]  /*2910*/  IADD3 R17, PT, PT, R4, -0x1, R17 ;  /* 0xffffffff04117810 */ /* 0x000fe20007ffe011 */
[----:B-1----:R-:W1:Y:S02]  /*2920*/  MUFU.RCP R20, R19 ;  /* 0x0000001300147308 */ /* 0x002e640000001000 */
[----:B-1----:R-:W-:-:S06]  /*2930*/  VIADD R20, R20, 0xffffffe ;  /* 0x0ffffffe14147836 */ /* 0x002fcc0000000000 */
[----:B------:R-:W1:Y:S02]  /*2940*/  F2I.FTZ.U32.TRUNC.NTZ R21, R20 ;  /* 0x0000001400157305 */ /* 0x000e64000021f000 */
[----:B-1----:R-:W-:Y:S02]  /*2950*/  IMAD.MOV R13, RZ, RZ, -R21 ;  /* 0x000000ffff0d7224 */ /* 0x002fe400078e0a15 */
[----:B------:R-:W-:Y:S02]  /*2960*/  IMAD.MOV.U32 R20, RZ, RZ, RZ ;  /* 0x000000ffff147224 */ /* 0x000fe400078e00ff */
[----:B------:R-:W-:-:S04]  /*2970*/  IMAD R13, R13, R16, RZ ;  /* 0x000000100d0d7224 */ /* 0x000fc800078e02ff */
[----:B------:R-:W-:-:S06]  /*2980*/  IMAD.HI.U32 R13, R21, R13, R20 ;  /* 0x0000000d150d7227 */ /* 0x000fcc00078e0014 */
[----:B------:R-:W-:-:S04]  /*2990*/  IMAD.HI.U32 R13, R13, R11, RZ ;  /* 0x0000000b0d0d7227 */ /* 0x000fc800078e00ff */
[----:B------:R-:W-:Y:S01]  /*29a0*/  IMAD R19, R13, R10, R11 ;  /* 0x0000000a0d137224 */ /* 0x000fe200078e020b */
[----:B------:R-:W-:Y:S02]  /*29b0*/  IABS R13, R4 ;  /* 0x00000004000d7213 */ /* 0x000fe40000000000 */
[----:B------:R-:W-:Y:S02]  /*29c0*/  IABS R11, R17 ;  /* 0x00000011000b7213 */ /* 0x000fe40000000000 */
[----:B------:R-:W1:Y:S01]  /*29d0*/  I2F.RP R22, R13 ;  /* 0x0000000d00167306 */ /* 0x000e620000209400 */
[----:B------:R-:W-:-:S13]  /*29e0*/  ISETP.GT.U32.AND P0, PT, R16, R19, PT ;  /* 0x000000131000720c */ /* 0x000fda0003f04070 */
[----:B------:R-:W-:Y:S01]  /*29f0*/  @!P0 IMAD.IADD R19, R19, 0x1, -R16 ;  /* 0x0000000113138824 */ /* 0x000fe200078e0a10 */
[----:B-1----:R-:W1:Y:S02]  /*2a00*/  MUFU.RCP R20, R22 ;  /* 0x0000001600147308 */ /* 0x002e640000001000 */
[----:B-1----:R-:W-:-:S06]  /*2a10*/  VIADD R20, R20, 0xffffffe ;  /* 0x0ffffffe14147836 */ /* 0x002fcc0000000000 */
[----:B------:R-:W1:Y:S02]  /*2a20*/  F2I.FTZ.U32.TRUNC.NTZ R21, R20 ;  /* 0x0000001400157305 */ /* 0x000e64000021f000 */
[----:B-1----:R-:W-:Y:S02]  /*2a30*/  IMAD.MOV R10, RZ, RZ, -R21 ;  /* 0x000000ffff0a7224 */ /* 0x002fe400078e0a15 */
[----:B------:R-:W-:Y:S02]  /*2a40*/  IMAD.MOV.U32 R20, RZ, RZ, RZ ;  /* 0x000000ffff147224 */ /* 0x000fe400078e00ff */
[----:B------:R-:W-:Y:S01]  /*2a50*/  IMAD R12, R10, R13, RZ ;  /* 0x0000000d0a0c7224 */ /* 0x000fe200078e02ff */
[----:B------:R-:W-:-:S03]  /*2a60*/  IABS R10, R4 ;  /* 0x00000004000a7213 */ /* 0x000fc60000000000 */
[----:B------:R-:W-:-:S04]  /*2a70*/  IMAD.HI.U32 R12, R21, R12, R20 ;  /* 0x0000000c150c7227 */ /* 0x000fc800078e0014 */
[----:B------:R-:W-:Y:S02]  /*2a80*/  IMAD.MOV R10, RZ, RZ, -R10 ;  /* 0x000000ffff0a7224 */ /* 0x000fe400078e0a0a */
[----:B------:R-:W-:-:S04]  /*2a90*/  IMAD.HI.U32 R12, R12, R11, RZ ;  /* 0x0000000b0c0c7227 */ /* 0x000fc800078e00ff */
[----:B------:R-:W-:-:S05]  /*2aa0*/  IMAD R10, R12, R10, R11 ;  /* 0x0000000a0c0a7224 */ /* 0x000fca00078e020b */
[----:B------:R-:W-:-:S13]  /*2ab0*/  ISETP.GT.U32.AND P0, PT, R13, R10, PT ;  /* 0x0000000a0d00720c */ /* 0x000fda0003f04070 */
[----:B------:R-:W-:Y:S01]  /*2ac0*/  @!P0 IMAD.IADD R10, R10, 0x1, -R13 ;  /* 0x000000010a0a8824 */ /* 0x000fe200078e0a0d */
[----:B------:R-:W-:-:S13]  /*2ad0*/  ISETP.GT.U32.AND P0, PT, R16, R19, PT ;  /* 0x000000131000720c */ /* 0x000fda0003f04070 */
[----:B------:R-:W-:Y:S01]  /*2ae0*/  @!P0 IMAD.IADD R19, R19, 0x1, -R16 ;  /* 0x0000000113138824 */ /* 0x000fe200078e0a10 */
[----:B------:R-:W-:-:S13]  /*2af0*/  ISETP.GT.U32.AND P0, PT, R13, R10, PT ;  /* 0x0000000a0d00720c */ /* 0x000fda0003f04070 */
[----:B------:R-:W-:Y:S01]  /*2b00*/  @!P0 IMAD.IADD R10, R10, 0x1, -R13 ;  /* 0x000000010a0a8824 */ /* 0x000fe200078e0a0d */
[----:B------:R-:W-:-:S13]  /*2b10*/  ISETP.GE.AND P0, PT, R18, RZ, PT ;  /* 0x000000ff1200720c */ /* 0x000fda0003f06270 */
[----:B------:R-:W-:Y:S01]  /*2b20*/  @!P0 IMAD.MOV R19, RZ, RZ, -R19 ;  /* 0x000000ffff138224 */ /* 0x000fe200078e0a13 */
[----:B------:R-:W-:-:S13]  /*2b30*/  ISETP.GE.AND P0, PT, R17, RZ, PT ;  /* 0x000000ff1100720c */ /* 0x000fda0003f06270 */
[----:B------:R-:W-:Y:S01]  /*2b40*/  @!P0 IMAD.MOV R10, RZ, RZ, -R10 ;  /* 0x000000ffff0a8224 */ /* 0x000fe200078e0a0a */
[----:B------:R-:W-:-:S13]  /*2b50*/  ISETP.NE.AND P0, PT, RZ, UR24, PT ;  /* 0x00000018ff007c0c */ /* 0x000fda000bf05270 */
[----:B------:R-:W-:Y:S02]  /*2b60*/  @!P0 LOP3.LUT R19, RZ, UR24, RZ, 0x33, !PT ;  /* 0x00000018ff138c12 */ /* 0x000fe4000f8e33ff */
[----:B------:R-:W-:-:S03]  /*2b70*/  ISETP.NE.AND P0, PT, RZ, UR21, PT ;  /* 0x00000015ff007c0c */ /* 0x000fc6000bf05270 */
[----:B------:R-:W-:-:S10]  /*2b80*/  IMAD.IADD R19, R18, 0x1, -R19 ;  /* 0x0000000112137824 */ /* 0x000fd400078e0a13 */
[----:B------:R-:W-:Y:S02]  /*2b90*/  @!P0 LOP3.LUT R10, RZ, UR21, RZ, 0x33, !PT ;  /* 0x00000015ff0a8c12 */ /* 0x000fe4000f8e33ff */
[----:B------:R-:W-:-:S03]  /*2ba0*/  ISETP.NE.AND P0, PT, R3, 0x1, PT ;  /* 0x000000010300780c */ /* 0x000fc60003f05270 */
[----:B------:R-:W-:-:S05]  /*2bb0*/  IMAD.IADD R10, R17, 0x1, -R10 ;  /* 0x00000001110a7824 */ /* 0x000fca00078e0a0a */
[CC--:B------:R-:W-:Y:S01]  /*2bc0*/  SEL R12, R10.reuse, R19.reuse, !P0 ;  /* 0x000000130a0c7207 */ /* 0x0c0fe20004000000 */
[----:B------:R-:W-:-:S03]  /*2bd0*/  IMAD R19, R10, R19, RZ ;  /* 0x000000130a137224 */ /* 0x000fc600078e02ff */
[----:B------:R-:W-:Y:S02]  /*2be0*/  SHF.R.S32.HI R13, RZ, 0x1f, R12 ;  /* 0x0000001fff0d7819 */ /* 0x000fe4000001140c */
[----:B------:R-:W-:Y:S02]  /*2bf0*/  SHF.R.S32.HI R17, RZ, 0x1f, R19 ;  /* 0x0000001fff117819 */ /* 0x000fe40000011413 */
.L_x_18:
[----:B------:R-:W-:Y:S05]  /*2c00*/  BSYNC.RECONVERGENT B0 ;  /* 0x0000000000007941 */ /* 0x000fea0003800200 */
.L_x_17:
[----:B------:R-:W1:Y:S01]  /*2c10*/  SHFL.UP PT, R16, R19, 0x1, RZ ;  /* 0x0420000013107989 */ /* 0x000e6200000e00ff */
[----:B------:R-:W-:-:S03]  /*2c20*/  IMAD.U32 R25, RZ, RZ, UR17 ;  /* 0x00000011ff197e24 */ /* 0x000fc6000f8e00ff */
[----:B--2---:R-:W2:Y:S01]  /*2c30*/  SHFL.UP PT, R10, R17, 0x1, RZ ;  /* 0x04200000110a7989 */ /* 0x004ea200000e00ff */
[----:B-1----:R-:W-:Y:S02]  /*2c40*/  SEL R16, R16, RZ, P6 ;  /* 0x000000ff10107207 */ /* 0x002fe40003000000 */
[----:B--2---:R-:W-:Y:S02]  /*2c50*/  SEL R10, R10, RZ, P6 ;  /* 0x000000ff0a0a7207 */ /* 0x004fe40003000000 */
[----:B------:R-:W-:-:S05]  /*2c60*/  IADD3 R11, P0, PT, R16, R19, RZ ;  /* 0x00000013100b7210 */ /* 0x000fca0007f1e0ff */
[----:B------:R-:W-:Y:S01]  /*2c70*/  IMAD.X R10, R10, 0x1, R17, P0 ;  /* 0x000000010a0a7824 */ /* 0x000fe200000e0611 */
[----:B------:R-:W1:Y:S04]  /*2c80*/  SHFL.UP PT, R16, R11, 0x2, RZ ;  /* 0x044000000b107989 */ /* 0x000e6800000e00ff */
[----:B------:R-:W2:Y:S01]  /*2c90*/  SHFL.UP PT, R21, R10, 0x2, RZ ;  /* 0x044000000a157989 */ /* 0x000ea200000e00ff */
        /* <DEDUP_REMOVED lines=22> */
[----:B------:R-:W-:-:S05]  /*2e00*/  IADD3 R11, P0, PT, R23, R2, RZ ;  /* 0x00000002170b7210 */ /* 0x000fca0007f1e0ff */
[----:B------:R-:W-:Y:S01]  /*2e10*/  IMAD.X R10, R21, 0x1, R0, P0 ;  /* 0x00000001150a7824 */ /* 0x000fe200000e0600 */
[----:B------:R-:W-:-:S04]  /*2e20*/  ISETP.LE.U32.AND P0, PT, R11, UR18, PT ;  /* 0x000000120b007c0c */ /* 0x000fc8000bf03070 */
[----:B------:R-:W-:-:S13]  /*2e30*/  ISETP.GE.U32.AND.EX P0, PT, R25, R10, PT, P0 ;  /* 0x0000000a1900720c */ /* 0x000fda0003f06100 */
[----:B------:R-:W-:-:S04]  /*2e40*/  VOTE.ANY R16, PT, !P0 ;  /* 0x0000000000107806 */ /* 0x000fc800040e0100 */
[----:B------:R-:W-:-:S13]  /*2e50*/  ISETP.NE.AND P0, PT, R16, RZ, PT ;  /* 0x000000ff1000720c */ /* 0x000fda0003f05270 */
[----:B------:R-:W-:Y:S05]  /*2e60*/  @!P0 BRA `(.L_x_19) ;  /* 0xfffffff400d08947 */ /* 0x000fea000383ffff */
.L_x_16:
[----:B------:R-:W1:Y:S08]  /*2e70*/  BREV R18, R16 ;  /* 0x0000001000127301 */ /* 0x000e700000000000 */
[----:B-1----:R-:W1:Y:S02]  /*2e80*/  FLO.U32.SH R18, R18 ;  /* 0x0000001200127300 */ /* 0x002e6400000e0400 */
[----:B-1----:R-:W1:Y:S02]  /*2e90*/  SHFL.IDX PT, R11, R9, R18, 0x1f ;  /* 0x00001f12090b7589 */ /* 0x002e6400000e0000 */
[----:B-1----:R-:W-:-:S05]  /*2ea0*/  IMAD.IADD R3, R8, 0x1, R11 ;  /* 0x0000000108037824 */ /* 0x002fca00078e020b */
[----:B------:R-:W-:-:S13]  /*2eb0*/  ISETP.GE.AND P0, PT, R3, UR27, PT ;  /* 0x0000001b03007c0c */ /* 0x000fda000bf06270 */
[----:B------:R-:W1:Y:S01]  /*2ec0*/  @!P0 LDC.64 R24, c[0x0][0xbf0] ;  /* 0x0002fc00ff188b82 */ /* 0x000e620000000a00 */
[----:B------:R-:W-:Y:S01]  /*2ed0*/  SHFL.IDX PT, R16, R19, R18, 0x1f ;  /* 0x00001f1213107589 */ /* 0x000fe200000e0000 */
[----:B-1----:R-:W-:-:S05]  /*2ee0*/  @!P0 IMAD.WIDE R24, R3, 0xc, R24 ;  /* 0x0000000c03188825 */ /* 0x002fca00078e0218 */
[----:B-----5:R1:W5:Y:S04]  /*2ef0*/  @!P0 LDG.E R6, desc[UR50][R24.64] ;  /* 0x0000003218068981 */ /* 0x020368000c1e1900 */
[----:B------:R1:W5:Y:S01]  /*2f00*/  @!P0 LDG.E R7, desc[UR50][R24.64+0x4] ;  /* 0x0000043218078981 */ /* 0x000362000c1e1900 */
[----:B------:R-:W-:-:S03]  /*2f10*/  IADD3 R23, P1, P0, R2, R23, -R19 ;  /* 0x0000001702177210 */ /* 0x000fc6000783e813 */
[----:B------:R-:W-:Y:S01]  /*2f20*/  SHFL.IDX PT, R13, R13, R18, 0x1f ;  /* 0x00001f120d0d7589 */ /* 0x000fe200000e0000 */
[----:B------:R-:W-:-:S03]  /*2f30*/  IADD3.X R21, PT, PT, R0, R21, ~R17, P1, P0 ;  /* 0x0000001500157210 */ /* 0x000fc60000fe0c11 */
[----:B------:R-:W2:Y:S04]  /*2f40*/  SHFL.IDX PT, R17, R17, R18, 0x1f ;  /* 0x00001f1211117589 */ /* 0x000ea800000e0000 */
[----:B------:R-:W3:Y:S04]  /*2f50*/  SHFL.IDX PT, R12, R12, R18, 0x1f ;  /* 0x00001f120c0c7589 */ /* 0x000ee800000e0000 */
[----:B------:R-:W4:Y:S04]  /*2f60*/  SHFL.IDX PT, R9, R21, R18, 0x1f ;  /* 0x00001f1215097589 */ /* 0x000f2800000e0000 */
[----:B------:R1:W1:Y:S01]  /*2f70*/  SHFL.IDX PT, R10, R23, R18, 0x1f ;  /* 0x00001f12170a7589 */ /* 0x00026200000e0000 */
[----:B--2---:R-:W-:Y:S01]  /*2f80*/  IMAD.MOV.U32 R19, RZ, RZ, R17 ;  /* 0x000000ffff137224 */ /* 0x004fe200078e0011 */
[----:B-1-34-:R-:W-:-:S07]  /*2f90*/  MOV R18, R16 ;  /* 0x0000001000127202 */ /* 0x01afce0000000f00 */
.L_x_13:
[----:B------:R-:W-:Y:S01]  /*2fa0*/  ISETP.GE.AND P0, PT, R11, UR27, PT ;  /* 0x0000001b0b007c0c */ /* 0x000fe2000bf06270 */
[----:B------:R-:W-:Y:S01]  /*2fb0*/  IMAD.MOV.U32 R0, RZ, RZ, -0x1 ;  /* 0xffffffffff007424 */ /* 0x000fe200078e00ff */
[----:B------:R-:W-:-:S11]  /*2fc0*/  MOV R16, 0xffffffff ;  /* 0xffffffff00107802 */ /* 0x000fd60000000f00 */
[----:B------:R-:W-:Y:S05]  /*2fd0*/  @P0 BRA `(.L_x_12) ;  /* 0x0000000000fc0947 */ /* 0x000fea0003800000 */
[----:B------:R-:W1:Y:S01]  /*2fe0*/  LDC R16, c[0x0][0xb98] ;  /* 0x0002e600ff107b82 */ /* 0x000e620000000800 */
[----:B------:R-:W-:-:S04]  /*2ff0*/  IADD3 R22, P0, PT, -R10, UR18, RZ ;  /* 0x000000120a167c10 */ /* 0x000fc8000ff1e1ff */
[----:B------:R-:W-:-:S03]  /*3000*/  IADD3.X R23, PT, PT, ~R9, UR17, RZ, P0, !PT ;  /* 0x0000001109177c10 */ /* 0x000fc600087fe5ff */
[----:B------:R-:W2:Y:S08]  /*3010*/  LDC R21, c[0x0][0xb88] ;  /* 0x0002e200ff157b82 */ /* 0x000eb00000000800 */
[----:B------:R-:W3:Y:S01]  /*3020*/  LDC R17, c[0x0][0xbdc] ;  /* 0x0002f700ff117b82 */ /* 0x000ee20000000800 */
[-CC-:B-1----:R-:W-:Y:S02]  /*3030*/  SHF.R.U32.HI R14, RZ, R16.reuse, R23.reuse ;  /* 0x00000010ff0e7219 */ /* 0x182fe40000011617 */
[----:B------:R-:W-:-:S02]  /*3040*/  SHF.R.U64 R16, R22, R16, R23 ;  /* 0x0000001016107219 */ /* 0x000fc40000001217 */
[-CC-:B--2---:R-:W-:Y:S02]  /*3050*/  SHF.R.U32.HI R2, RZ, R21.reuse, R14.reuse ;  /* 0x00000015ff027219 */ /* 0x184fe4000001160e */
[-C--:B------:R-:W-:Y:S02]  /*3060*/  SHF.R.U32.HI R3, RZ, R21.reuse, R13 ;  /* 0x00000015ff037219 */ /* 0x080fe4000001160d */
[----:B------:R-:W-:Y:S02]  /*3070*/  SHF.R.U64 R14, R16, R21, R14 ;  /* 0x00000015100e7219 */ /* 0x000fe4000000120e */
[-CC-:B---3--:R-:W-:Y:S02]  /*3080*/  SHF.R.U32.HI R20, RZ, R17.reuse, R2.reuse ;  /* 0x00000011ff147219 */ /* 0x188fe40000011602 */
[----:B------:R-:W-:Y:S02]  /*3090*/  SHF.R.U64 R17, R14, R17, R2 ;  /* 0x000000110e117219 */ /* 0x000fe40000001202 */
[----:B------:R-:W-:-:S04]  /*30a0*/  LOP3.LUT R0, R20, R3, RZ, 0xfc, !PT ;  /* 0x0000000314007212 */ /* 0x000fc800078efcff */
[----:B------:R-:W-:Y:S02]  /*30b0*/  ISETP.NE.U32.AND P0, PT, R0, RZ, PT ;  /* 0x000000ff0000720c */ /* 0x000fe40003f05070 */
[----:B------:R-:W-:-:S11]  /*30c0*/  SHF.R.U64 R0, R12, R21, R13 ;  /* 0x000000150c007219 */ /* 0x000fd6000000120d */
[----:B------:R-:W-:Y:S05]  /*30d0*/  @P0 BRA `(.L_x_20) ;  /* 0x0000000000540947 */ /* 0x000fea0003800000 */
[----:B------:R-:W1:Y:S01]  /*30e0*/  I2F.U32.RP R22, R0 ;  /* 0x0000000000167306 */ /* 0x000e620000209000 */
[----:B------:R-:W-:-:S07]  /*30f0*/  ISETP.NE.U32.AND P1, PT, R0, RZ, PT ;  /* 0x000000ff0000720c */ /* 0x000fce0003f25070 */
[----:B-1----:R-:W1:Y:S02]  /*3100*/  MUFU.RCP R20, R22 ;  /* 0x0000001600147308 */ /* 0x002e640000001000 */
[----:B-1----:R-:W-:-:S06]  /*3110*/  IADD3 R20, PT, PT, R20, 0xffffffe, RZ ;  /* 0x0ffffffe14147810 */ /* 0x002fcc0007ffe0ff */
[----:B------:R1:W2:Y:S02]  /*3120*/  F2I.FTZ.U32.TRUNC.NTZ R21, R20 ;  /* 0x0000001400157305 */ /* 0x0002a4000021f000 */
[----:B-1----:R-:W-:Y:S02]  /*3130*/  HFMA2 R20, -RZ, RZ, 0, 0 ;  /* 0x00000000ff147431 */ /* 0x002fe400000001ff */
[----:B--2---:R-:W-:-:S04]  /*3140*/  IMAD.MOV R2, RZ, RZ, -R21 ;  /* 0x000000ffff027224 */ /* 0x004fc800078e0a15 */
[----:B------:R-:W-:-:S04]  /*3150*/  IMAD R2, R2, R0, RZ ;  /* 0x0000000002027224 */ /* 0x000fc800078e02ff */
[----:B------:R-:W-:-:S06]  /*3160*/  IMAD.HI.U32 R2, R21, R2, R20 ;  /* 0x0000000215027227 */ /* 0x000fcc00078e0014 */
[----:B------:R-:W-:-:S04]  /*3170*/  IMAD.HI.U32 R2, R2, R17, RZ ;  /* 0x0000001102027227 */ /* 0x000fc800078e00ff */
[----:B------:R-:W-:-:S04]  /*3180*/  IMAD.MOV R3, RZ, RZ, -R2 ;  /* 0x000000ffff037224 */ /* 0x000fc800078e0a02 */
[----:B------:R-:W-:-:S05]  /*3190*/  IMAD R3, R0, R3, R17 ;  /* 0x0000000300037224 */ /* 0x000fca00078e0211 */
[----:B------:R-:W-:-:S13]  /*31a0*/  ISETP.GE.U32.AND P0, PT, R3, R0, PT ;  /* 0x000000000300720c */ /* 0x000fda0003f06070 */
[----:B------:R-:W-:Y:S01]  /*31b0*/  @P0 IADD3 R3, PT, PT, R3, -R0, RZ ;  /* 0x8000000003030210 */ /* 0x000fe20007ffe0ff */
[----:B------:R-:W-:-:S03]  /*31c0*/  @P0 VIADD R2, R2, 0x1 ;  /* 0x0000000102020836 */ /* 0x000fc60000000000 */
[----:B------:R-:W-:-:S13]  /*31d0*/  ISETP.GE.U32.AND P3, PT, R3, R0, PT ;  /* 0x000000000300720c */ /* 0x000fda0003f66070 */
[----:B------:R-:W-:Y:S02]  /*31e0*/  @P3 IADD3 R2, PT, PT, R2, 0x1, RZ ;  /* 0x0000000102023810 */ /* 0x000fe40007ffe0ff */
[----:B------:R-:W-:-:S04]  /*31f0*/  @!P1 LOP3.LUT R2, RZ, R0, RZ, 0x33, !PT ;  /* 0x00000000ff029212 */ /* 0x000fc800078e33ff */
[----:B------:R-:W-:-:S05]  /*3200*/  IADD3 R22, PT, PT, -R2, RZ, RZ ;  /* 0x000000ff02167210 */ /* 0x000fca0007ffe1ff */
[----:B------:R-:W-:Y:S01]  /*3210*/  IMAD R22, R0, R22, R17 ;  /* 0x0000001600167224 */ /* 0x000fe200078e0211 */
[----:B------:R-:W-:Y:S06]  /*3220*/  BRA `(.L_x_21) ;  /* 0x0000000000147947 */ /* 0x000fec0003800000 */
.L_x_20:
[----:B------:R-:W-:Y:S02]  /*3230*/  MOV R2, 0x3250 ;  /* 0x0000325000027802 */ /* 0x000fe40000000f00 */
[----:B-----5:R-:W-:Y:S05]  /*3240*/  CALL.REL.NOINC `($__internal_3_$__cuda_sm20_div_u64) ;  /* 0x00000108003c7944 */ /* 0x020fea0003c00000 */
[----:B------:R-:W-:Y:S02]  /*3250*/  IADD3 R22, PT, PT, -R3, RZ, RZ ;  /* 0x000000ff03167210 */ /* 0x000fe40007ffe1ff */
[----:B------:R-:W-:-:S03]  /*3260*/  MOV R2, R3 ;  /* 0x0000000300027202 */ /* 0x000fc60000000f00 */
[----:B------:R-:W-:-:S07]  /*3270*/  IMAD R22, R0, R22, R17 ;  /* 0x0000001600167224 */ /* 0x000fce00078e0211 */
.L_x_21:
[----:B------:R-:W1:Y:S01]  /*3280*/  LDC R3, c[0x0][0xbdc] ;  /* 0x0002f700ff037b82 */ /* 0x000e620000000800 */
[----:B------:R-:W-:Y:S01]  /*3290*/  IMAD.MOV.U32 R24, RZ, RZ, -0x1 ;  /* 0xffffffffff187424 */ /* 0x000fe200078e00ff */
[----:B------:R-:W-:Y:S02]  /*32a0*/  PLOP3.LUT P1, PT, PT, PT, PT, 0x8, 0x80 ;  /* 0x000000000080781c */ /* 0x000fe40003f2e170 */
[----:B------:R-:W-:-:S04]  /*32b0*/  LOP3.LUT R15, R15, 0xfffffffd, RZ, 0xc0, !PT ;  /* 0xfffffffd0f0f7812 */ /* 0x000fc800078ec0ff */
[----:B------:R-:W2:Y:S07]  /*32c0*/  LDC R17, c[0x0][0xb80] ;  /* 0x0002e000ff117b82 */ /* 0x000eae0000000800 */
[----:B------:R-:W-:Y:S01]  /*32d0*/  @P1 LOP3.LUT R15, R15, 0x2, RZ, 0xfc, !PT ;  /* 0x000000020f0f1812 */ /* 0x000fe200078efcff */
[----:B------:R-:W3:Y:S08]  /*32e0*/  LDC R20, c[0x0][0xb90] ;  /* 0x0002e400ff147b82 */ /* 0x000ef00000000800 */
[----:B------:R-:W4:Y:S01]  /*32f0*/  LDC R0, c[0x0][0xbe0] ;  /* 0x0002f800ff007b82 */ /* 0x000f220000000800 */
[----:B-1----:R-:W-:-:S02]  /*3300*/  SHF.L.U32 R23, R24, R3, RZ ;  /* 0x0000000318177219 */ /* 0x002fc400000006ff */
[----:B------:R-:W-:Y:S02]  /*3310*/  SHF.L.U32 R2, R2, R3, RZ ;  /* 0x0000000302027219 */ /* 0x000fe400000006ff */
[----:B------:R-:W-:Y:S01]  /*3320*/  LOP3.LUT R23, RZ, R23, RZ, 0x33, !PT ;  /* 0x00000017ff177212 */ /* 0x000fe200078e33ff */
[----:B--2---:R-:W-:-:S03]  /*3330*/  VIADD R21, R17, 0xffffffff ;  /* 0xffffffff11157836 */ /* 0x004fc60000000000 */
[----:B------:R-:W-:Y:S02]  /*3340*/  LOP3.LUT R23, R14, R23, RZ, 0xc0, !PT ;  /* 0x000000170e177212 */ /* 0x000fe400078ec0ff */
[----:B------:R-:W-:-:S03]  /*3350*/  LOP3.LUT R21, R21, R16, RZ, 0xc0, !PT ;  /* 0x0000001015157212 */ /* 0x000fc600078ec0ff */
[----:B------:R-:W-:Y:S02]  /*3360*/  IMAD.IADD R23, R23, 0x1, R2 ;  /* 0x0000000117177824 */ /* 0x000fe400078e0202 */
[----:B------:R-:W-:Y:S02]  /*3370*/  IMAD.MOV.U32 R16, RZ, RZ, R11 ;  /* 0x000000ffff107224 */ /* 0x000fe400078e000b */
[----:B------:R-:W-:Y:S02]  /*3380*/  IMAD R21, R22, R17, R21 ;  /* 0x0000001116157224 */ /* 0x000fe400078e0215 */
[----:B---3--:R-:W-:Y:S01]  /*3390*/  IMAD R20, R23, R20, UR30 ;  /* 0x0000001e17147e24 */ /* 0x008fe2000f8e0214 */
[----:B----4-:R-:W-:-:S04]  /*33a0*/  ISETP.NE.AND P0, PT, R0, 0x1, PT ;  /* 0x000000010000780c */ /* 0x010fc80003f05270 */
[----:B------:R-:W-:Y:S02]  /*33b0*/  SEL R14, R20, R21, !P0 ;  /* 0x00000015140e7207 */ /* 0x000fe40004000000 */
[----:B------:R-:W-:-:S07]  /*33c0*/  SEL R0, R21, R20, !P0 ;  /* 0x0000001415007207 */ /* 0x000fce0004000000 */
.L_x_12:
[----:B------:R-:W-:Y:S01]  /*33d0*/  BAR.SYNC.DEFER_BLOCKING 0x0 ;  /* 0x0000000000007b1d */ /* 0x000fe20000010000 */
[----:B------:R-:W-:-:S13]  /*33e0*/  LOP3.LUT P0, RZ, R15, 0x2, RZ, 0xc0, !PT ;  /* 0x000000020fff7812 */ /* 0x000fda000780c0ff */
[----:B------:R-:W-:Y:S05]  /*33f0*/  @P0 EXIT ;  /* 0x000000000000094d */ /* 0x000fea0003800000 */
[----:B------:R-:W1:Y:S01]  /*3400*/  S2UR UR5, SR_CgaCtaId ;  /* 0x00000000000579c3 */ /* 0x000e620000008800 */
[----:B------:R-:W-:-:S09]  /*3410*/  UISETP.NE.AND UP0, UPT, UR37, 0x2, UPT ;  /* 0x000000022500788c */ /* 0x000fd2000bf05270 */
[----:B------:R-:W-:Y:S05]  /*3420*/  BRA.U UP0, `(.L_x_22) ;  /* 0x0000001500187547 */ /* 0x000fea000b800000 */
[----:B------:R-:W-:-:S08]  /*3430*/  NOP ;  /* 0x0000000000007918 */ /* 0x000fd00000000000 */
[----:B-----5:R-:W2:-:S00]  /*3440*/  USETMAXREG.DEALLOC.CTAPOOL 0x88 ;  /* 0x00000088000079c8 */ /* 0x020e8000080e0500 */
[----:B--2---:R-:W-:Y:S01]  /*3450*/  ISETP.EQ.OR P1, PT, R8, RZ, P2 ;  /* 0x000000ff0800720c */ /* 0x004fe20001722670 */
[----:B------:R-:W-:Y:S01]  /*3460*/  IMAD.MOV.U32 R20, RZ, RZ, 0x1 ;  /* 0x00000001ff147424 */ /* 0x000fe200078e00ff */
[----:B------:R-:W-:Y:S01]  /*3470*/  PLOP3.LUT P4, PT, PT, PT, PT, 0x8, 0x80 ;  /* 0x000000000080781c */ /* 0x000fe20003f8e170 */
[----:B------:R-:W-:Y:S01]  /*3480*/  IMAD.MOV.U32 R18, RZ, RZ, RZ ;  /* 0x000000ffff127224 */ /* 0x000fe200078e00ff */
[----:B------:R-:W-:Y:S01]  /*3490*/  PRMT R19, RZ, 0x7610, R19 ;  /* 0x00007610ff137816 */ /* 0x000fe20000000013 */
[----:B------:R-:W-:Y:S01]  /*34a0*/  UMOV UR15, URZ ;  /* 0x000000ff000f7c82 */ /* 0x000fe20008000000 */
[----:B------:R-:W-:-:S09]  /*34b0*/  UMOV UR14, URZ ;  /* 0x000000ff000e7c82 */ /* 0x000fd20008000000 */
.L_x_46:
[----:B--2---:R-:W2:Y:S02]  /*34c0*/  LDC.64 R10, c[0x0][0x390] ;  /* 0x0000e400ff0a7b82 */ /* 0x004ea40000000a00 */
[----:B--2---:R-:W-:-:S05]  /*34d0*/  IMAD.WIDE R10, R16, 0xc, R10 ;  /* 0x0000000c100a7825 */ /* 0x004fca00078e020a */
[----:B------:R-:W2:Y:S02]  /*34e0*/  LDG.E R2, desc[UR50][R10.64+0x8] ;  /* 0x000008320a027981 */ /* 0x000ea4000c1e1900 */
[----:B--2---:R-:W-:Y:S01]  /*34f0*/  R2UR UR4, R2 ;  /* 0x00000000020472ca */ /* 0x004fe200000e0000 */
[----:B---34-:R-:W-:-:S14]  /*3500*/  @P4 BRA `(.L_x_23) ;  /* 0x0000000400944947 */ /* 0x018fdc0003800000 */
[----:B------:R-:W2:Y:S01]  /*3510*/  S2R R17, SR_LANEID ;  /* 0x0000000000117919 */ /* 0x000ea20000000000 */
[----:B------:R-:W-:Y:S02]  /*3520*/  ELECT P0, URZ, PT ;  /* 0x0000000000ff782f */ /* 0x000fe40003800000 */
[----:B------:R-:W-:Y:S01]  /*3530*/  MOV R3, 0x400 ;  /* 0x0000040000037802 */ /* 0x000fe20000000f00 */
[----:B------:R-:W-:Y:S01]  /*3540*/  BSSY.RECONVERGENT B0, `(.L_x_24) ;  /* 0x000004e000007945 */ /* 0x000fe20003800200 */
[----:B------:R-:W3:Y:S01]  /*3550*/  S2R R2, SR_CgaCtaId ;  /* 0x0000000000027919 */ /* 0x000ee20000008800 */
[----:B--2---:R-:W-:Y:S01]  /*3560*/  IMAD.SHL.U32 R17, R17, 0x4, RZ ;  /* 0x0000000411117824 */ /* 0x004fe200078e00ff */
[----:B---3--:R-:W-:-:S04]  /*3570*/  LEA R2, R2, R3, 0x18 ;  /* 0x0000000302027211 */ /* 0x008fc800078ec0ff */
[----:B------:R-:W-:-:S03]  /*3580*/  IADD3 R15, PT, PT, R17, 0x480, R2 ;  /* 0x00000480110f7810 */ /* 0x000fc60007ffe002 */
[----:B------:R-:W-:Y:S05]  /*3590*/  @!P0 BRA `(.L_x_25) ;  /* 0x0000000400208947 */ /* 0x000fea0003800000 */
[----:B------:R-:W2:Y:S01]  /*35a0*/  LDC.64 R24, c[0x0][0x830] ;  /* 0x00020c00ff187b82 */ /* 0x000ea20000000a00 */
[----:B------:R-:W3:Y:S04]  /*35b0*/  LDG.E R9, desc[UR50][R10.64] ;  /* 0x000000320a097981 */ /* 0x000ee8000c1e1900 */
[----:B------:R4:W5:Y:S03]  /*35c0*/  LDG.E R5, desc[UR50][R10.64+0x4] ;  /* 0x000004320a057981 */ /* 0x000966000c1e1900 */
[----:B------:R-:W1:Y:S08]  /*35d0*/  LDC.64 R22, c[0x0][0x840] ;  /* 0x00021000ff167b82 */ /* 0x000e700000000a00 */
[----:B------:R-:W4:Y:S01]  /*35e0*/  LDC.64 R6, c[0x0][0x828] ;  /* 0x00020a00ff067b82 */ /* 0x000f220000000a00 */
[----:B--2---:R-:W-:-:S07]  /*35f0*/  IMAD.WIDE R24, R16, 0x8, R24 ;  /* 0x0000000810187825 */ /* 0x004fce00078e0218 */
[----:B------:R-:W2:Y:S01]  /*3600*/  LDC.64 R2, c[0x0][0x838] ;  /* 0x00020e00ff027b82 */ /* 0x000ea20000000a00 */
[----:B------:R-:W3:Y:S01]  /*3610*/  LDG.E.64 R24, desc[UR50][R24.64] ;  /* 0x0000003218187981 */ /* 0x000ee2000c1e1b00 */
[----:B-1----:R-:W-:-:S06]  /*3620*/  IMAD.WIDE R22, R16, 0x8, R22 ;  /* 0x0000000810167825 */ /* 0x002fcc00078e0216 */
[----:B------:R-:W5:Y:S01]  /*3630*/  LDG.E.64 R22, desc[UR50][R22.64] ;  /* 0x0000003216167981 */ /* 0x000f62000c1e1b00 */
[----:B----4-:R-:W-:-:S06]  /*3640*/  IMAD.WIDE R28, R16, 0x8, R6 ;  /* 0x00000008101c7825 */ /* 0x010fcc00078e0206 */
[----:B------:R-:W4:Y:S01]  /*3650*/  LDG.E.64 R28, desc[UR50][R28.64] ;  /* 0x000000321c1c7981 */ /* 0x000f22000c1e1b00 */
[----:B--2---:R-:W-:-:S06]  /*3660*/  IMAD.WIDE R26, R16, 0x8, R2 ;  /* 0x00000008101a7825 */ /* 0x004fcc00078e0202 */
[----:B------:R-:W2:Y:S01]  /*3670*/  LDG.E.64 R26, desc[UR50][R26.64] ;  /* 0x000000321a1a7981 */ /* 0x000ea2000c1e1b00 */
[----:B------:R-:W1:Y:S01]  /*3680*/  S2UR UR5, SR_CgaCtaId ;  /* 0x00000000000579c3 */ /* 0x000e620000008800 */
[----:B------:R-:W-:Y:S02]  /*3690*/  UMOV UR6, 0x400 ;  /* 0x0000040000067882 */ /* 0x000fe40000000000 */
[----:B-1----:R-:W-:-:S09]  /*36a0*/  ULEA UR5, UR5, UR6, 0x18 ;  /* 0x0000000605057291 */ /* 0x002fd2000f8ec0ff */
[----:B------:R-:W1:Y:S04]  /*36b0*/  LDS R7, [UR5+0x49c] ;  /* 0x00049c05ff077984 */ /* 0x000e680008000800 */
[----:B------:R-:W1:Y:S01]  /*36c0*/  LDS R4, [UR5+0x51c] ;  /* 0x00051c05ff047984 */ /* 0x000e620008000800 */
[----:B------:R-:W-:Y:S02]  /*36d0*/  UIADD3 UR7, UPT, UPT, UR5, 0x480, URZ ;  /* 0x0000048005077890 */ /* 0x000fe4000fffe0ff */
[----:B------:R-:W-:-:S04]  /*36e0*/  UIADD3 UR6, UPT, UPT, UR5, 0x500, URZ ;  /* 0x0000050005067890 */ /* 0x000fc8000fffe0ff */
[----:B------:R-:W-:-:S05]  /*36f0*/  IMAD.U32 R12, RZ, RZ, UR7 ;  /* 0x00000007ff0c7e24 */ /* 0x000fca000f8e00ff */
[----:B------:R-:W-:Y:S02]  /*3700*/  SHF.R.U64 R12, R12, 0x4, RZ ;  /* 0x000000040c0c7819 */ /* 0x000fe400000012ff */
[----:B------:R-:W-:Y:S01]  /*3710*/  CS2R R10, SRZ ;  /* 0x00000000000a7805 */ /* 0x000fe2000001ff00 */
[----:B------:R-:W-:Y:S04]  /*3720*/  STS [UR5+0x4b0], RZ ;  /* 0x0004b0ffff007988 */ /* 0x000fe80008000805 */
[----:B------:R-:W-:Y:S04]  /*3730*/  STS [UR5+0x490], R12 ;  /* 0x0004900cff007988 */ /* 0x000fe80008000805 */
[----:B------:R-:W-:Y:S04]  /*3740*/  STS [UR5+0x494], R12 ;  /* 0x0004940cff007988 */ /* 0x000fe80008000805 */
[----:B------:R-:W-:Y:S01]  /*3750*/  STS [UR5+0x530], RZ ;  /* 0x000530ffff007988 */ /* 0x000fe20008000805 */
[----:B---3--:R-:W-:-:S04]  /*3760*/  LOP3.LUT R16, R25, 0x1fffffff, RZ, 0xc0, !PT ;  /* 0x1fffffff19107812 */ /* 0x008fc800078ec0ff */
[----:B------:R-:W-:Y:S02]  /*3770*/  SHF.R.U32.HI R2, RZ, 0x4, R16 ;  /* 0x00000004ff027819 */ /* 0x000fe40000011610 */
[----:B-----5:R-:W-:-:S04]  /*3780*/  LOP3.LUT R21, R23, 0x1fffffff, RZ, 0xc0, !PT ;  /* 0x1fffffff17157812 */ /* 0x020fc800078ec0ff */
[----:B------:R-:W-:Y:S02]  /*3790*/  SHF.R.U32.HI R3, RZ, 0x4, R21 ;  /* 0x00000004ff037819 */ /* 0x000fe40000011615 */
[----:B-1----:R-:W-:Y:S02]  /*37a0*/  LOP3.LUT R2, R7, 0xf, R2, 0xb8, !PT ;  /* 0x0000000f07027812 */ /* 0x002fe400078eb802 */
[----:B------:R-:W-:-:S03]  /*37b0*/  LOP3.LUT R7, R4, 0xf, R3, 0xb8, !PT ;  /* 0x0000000f04077812 */ /* 0x000fc600078eb803 */
[----:B------:R-:W-:Y:S04]  /*37c0*/  STS [UR5+0x49c], R2 ;  /* 0x00049c02ff007988 */ /* 0x000fe80008000805 */
[----:B------:R-:W-:Y:S04]  /*37d0*/  STS [UR5+0x51c], R7 ;  /* 0x00051c07ff007988 */ /* 0x000fe80008000805 */
[----:B------:R-:W1:Y:S04]  /*37e0*/  LDS R4, [UR5+0x49c] ;  /* 0x00049c05ff047984 */ /* 0x000e680008000800 */
[----:B------:R-:W3:Y:S01]  /*37f0*/  LDS R3, [UR5+0x51c] ;  /* 0x00051c05ff037984 */ /* 0x000ee20008000800 */
[----:B-1----:R-:W-:-:S02]  /*3800*/  LOP3.LUT R4, R4, 0xf0, RZ, 0xb8, !PT ;  /* 0x000000f004047812 */ /* 0x002fc400078eb8ff */
[----:B---3--:R-:W-:-:S03]  /*3810*/  LOP3.LUT R6, R3, 0xf0, RZ, 0xb8, !PT ;  /* 0x000000f003067812 */ /* 0x008fc600078eb8ff */
[----:B------:R-:W-:Y:S04]  /*3820*/  STS [UR5+0x49c], R4 ;  /* 0x00049c04ff007988 */ /* 0x000fe80008000805 */
[----:B------:R-:W-:Y:S04]  /*3830*/  STS [UR5+0x51c], R6 ;  /* 0x00051c06ff007988 */ /* 0x000fe80008000805 */
[----:B------:R-:W1:Y:S04]  /*3840*/  LDS R13, [UR5+0x49c] ;  /* 0x00049c05ff0d7984 */ /* 0x000e680008000800 */
[----:B------:R-:W3:Y:S01]  /*3850*/  LDS R3, [UR5+0x51c] ;  /* 0x00051c05ff037984 */ /* 0x000ee20008000800 */
[----:B------:R-:W-:-:S05]  /*3860*/  IMAD.U32 R2, RZ, RZ, UR6 ;  /* 0x00000006ff027e24 */ /* 0x000fca000f8e00ff */
[----:B------:R-:W-:Y:S02]  /*3870*/  SHF.R.U64 R2, R2, 0x4, RZ ;  /* 0x0000000402027819 */ /* 0x000fe400000012ff */
[----:B-1----:R-:W-:Y:S02]  /*3880*/  LOP3.LUT R13, R13, 0xf00, RZ, 0xb8, !PT ;  /* 0x00000f000d0d7812 */ /* 0x002fe400078eb8ff */
[----:B---3--:R-:W-:-:S03]  /*3890*/  LOP3.LUT R3, R3, 0xf00, RZ, 0xb8, !PT ;  /* 0x00000f0003037812 */ /* 0x008fc600078eb8ff */
[----:B------:R-:W-:Y:S04]  /*38a0*/  STS.64 [UR5+0x498], R12 ;  /* 0x0004980cff007988 */ /* 0x000fe80008000a05 */
[----:B------:R-:W-:Y:S04]  /*38b0*/  STS.64 [UR5+0x518], R2 ;  /* 0x00051802ff007988 */ /* 0x000fe80008000a05 */
[----:B------:R-:W1:Y:S04]  /*38c0*/  LDS R25, [UR5+0x49c] ;  /* 0x00049c05ff197984 */ /* 0x000e680008000800 */
[----:B------:R-:W3:Y:S01]  /*38d0*/  LDS R23, [UR5+0x51c] ;  /* 0x00051c05ff177984 */ /* 0x000ee20008000800 */
[----:B------:R-:W-:Y:S01]  /*38e0*/  UIADD3 UR6, UPT, UPT, UR4, -0x1, URZ ;  /* 0xffffffff04067890 */ /* 0x000fe2000fffe0ff */
[----:B------:R-:W-:Y:S01]  /*38f0*/  CS2R R6, SRZ ;  /* 0x0000000000067805 */ /* 0x000fe2000001ff00 */
[----:B------:R-:W-:-:S04]  /*3900*/  VIADD R9, R9, 0xffffffff ;  /* 0xffffffff09097836 */ /* 0x000fc80000000000 */
[----:B------:R-:W-:Y:S01]  /*3910*/  IMAD.U32 R8, RZ, RZ, UR6 ;  /* 0x00000006ff087e24 */ /* 0x000fe2000f8e00ff */
[----:B------:R-:W-:Y:S01]  /*3920*/  SHF.R.U64 R16, R24, 0x4, R16 ;  /* 0x0000000418107819 */ /* 0x000fe20000001210 */
[----:B------:R-:W-:Y:S01]  /*3930*/  VIADD R5, R5, 0xffffffff ;  /* 0xffffffff05057836 */ /* 0x000fe20000000000 */
[----:B------:R-:W-:Y:S01]  /*3940*/  SHF.R.U64 R21, R22, 0x4, R21 ;  /* 0x0000000416157819 */ /* 0x000fe20000001215 */
[----:B------:R-:W-:Y:S01]  /*3950*/  IMAD.MOV.U32 R4, RZ, RZ, R8 ;  /* 0x000000ffff047224 */ /* 0x000fe200078e0008 */
[----:B------:R1:W-:Y:S04]  /*3960*/  STS [UR5+0x510], R2 ;  /* 0x00051002ff007988 */ /* 0x0003e80008000805 */
[----:B------:R2:W-:Y:S04]  /*3970*/  STS [UR5+0x514], R2 ;  /* 0x00051402ff007988 */ /* 0x0005e80008000805 */
[----:B------:R2:W-:Y:S04]  /*3980*/  STS.128 [UR5+0x4a0], R8 ;  /* 0x0004a008ff007988 */ /* 0x0005e80008000c05 */
[----:B------:R2:W-:Y:S04]  /*3990*/  STS.128 [UR5+0x520], R4 ;  /* 0x00052004ff007988 */ /* 0x0005e80008000c05 */
[----:B------:R2:W-:Y:S01]  /*39a0*/  STS [UR5+0x48c], R16 ;  /* 0x00048c10ff007988 */ /* 0x0005e20008000805 */
[----:B-1----:R-:W-:-:S02]  /*39b0*/  LOP3.LUT R25, R25, 0xf000, RZ, 0xb8, !PT ;  /* 0x0000f00019197812 */ /* 0x002fc400078eb8ff */
[----:B---3--:R-:W-:Y:S01]  /*39c0*/  LOP3.LUT R23, R23, 0xf000, RZ, 0xb8, !PT ;  /* 0x0000f00017177812 */ /* 0x008fe200078eb8ff */
[----:B----4-:R3:W-:Y:S04]  /*39d0*/  STS.64 [UR5+0x480], R28 ;  /* 0x0004801cff007988 */ /* 0x0107e80008000a05 */
[----:B--2---:R3:W-:Y:S04]  /*39e0*/  STS.64 [UR5+0x500], R26 ;  /* 0x0005001aff007988 */ /* 0x0047e80008000a05 */
[----:B------:R3:W-:Y:S04]  /*39f0*/  STS [UR5+0x50c], R21 ;  /* 0x00050c15ff007988 */ /* 0x0007e80008000805 */
[----:B------:R3:W-:Y:S04]  /*3a00*/  STS [UR5+0x49c], R25 ;  /* 0x00049c19ff007988 */ /* 0x0007e80008000805 */
[----:B------:R3:W-:Y:S02]  /*3a10*/  STS [UR5+0x51c], R23 ;  /* 0x00051c17ff007988 */ /* 0x0007e40008000805 */
.L_x_25:
[----:B-1----:R-:W-:Y:S05]  /*3a20*/  BSYNC.RECONVERGENT B0 ;  /* 0x0000000000007941 */ /* 0x002fea0003800200 */
.L_x_24:
[----:B------:R-:W-:Y:S01]  /*3a30*/  NOP ;  /* 0x0000000000007918 */ /* 0x000fe20000000000 */
[----:B------:R1:W2:Y:S01]  /*3a40*/  LDS R2, [R15] ;  /* 0x000000000f027984 */ /* 0x0002a20000000800 */
[----:B------:R-:W-:Y:S01]  /*3a50*/  IMAD.SHL.U32 R4, R19, 0x80, RZ ;  /* 0x0000008013047824 */ /* 0x000fe200078e00ff */
[----:B------:R-:W-:Y:S02]  /*3a60*/  BSSY.RECONVERGENT B0, `(.L_x_26) ;  /* 0x000000d000007945 */ /* 0x000fe40003800200 */
[----:B------:R1:W4:Y:S02]  /*3a70*/  LDS R3, [R15+0x80] ;  /* 0x000080000f037984 */ /* 0x0003240000000800 */
[----:B------:R-:W-:-:S04]  /*3a80*/  LOP3.LUT R4, R4, 0x780, RZ, 0xc0, !PT ;  /* 0x0000078004047812 */ /* 0x000fc800078ec0ff */
[C---:B------:R-:W-:Y:S02]  /*3a90*/  IADD3 R6, P3, PT, R4.reuse, UR34, RZ ;  /* 0x0000002204067c10 */ /* 0x040fe4000ff7e0ff */
[----:B------:R-:W-:Y:S02]  /*3aa0*/  IADD3 R4, P6, PT, R4, UR32, RZ ;  /* 0x0000002004047c10 */ /* 0x000fe4000ffde0ff */
[C---:B------:R-:W-:Y:S02]  /*3ab0*/  IADD3 R6, P0, PT, R17.reuse, R6, RZ ;  /* 0x0000000611067210 */ /* 0x040fe40007f1e0ff */
[----:B------:R-:W-:Y:S02]  /*3ac0*/  IADD3 R4, P5, PT, R17, R4, RZ ;  /* 0x0000000411047210 */ /* 0x000fe40007fbe0ff */
[----:B------:R-:W-:Y:S02]  /*3ad0*/  IADD3.X R7, PT, PT, RZ, UR35, RZ, P0, P3 ;  /* 0x00000023ff077c10 */ /* 0x000fe400087e64ff */
[----:B------:R-:W-:-:S02]  /*3ae0*/  ELECT P0, URZ, PT ;  /* 0x0000000000ff782f */ /* 0x000fc40003800000 */
[----:B------:R-:W-:-:S11]  /*3af0*/  IADD3.X R5, PT, PT, RZ, UR33, RZ, P5, P6 ;  /* 0x00000021ff057c10 */ /* 0x000fd6000afec4ff */
[----:B-1----:R-:W-:Y:S05]  /*3b00*/  @!P0 BRA `(.L_x_27) ;  /* 0x0000000000088947 */ /* 0x002fea0003800000 */
[----:B------:R0:W-:Y:S01]  /*3b10*/  UTMACMDFLUSH ;  /* 0x00000000000079b7 */ /* 0x0001e20000000000 */
[----:B------:R-:W-:-:S04]  /*3b20*/  DEPBAR.LE SB0, 0x0 ;  /* 0x000080000000791a */ /* 0x000fc80000000000 */
.L_x_27:
[----:B------:R-:W-:Y:S05]  /*3b30*/  BSYNC.RECONVERGENT B0 ;  /* 0x0000000000007941 */ /* 0x000fea0003800200 */
.L_x_26:
[----:B--2---:R2:W5:Y:S04]  /*3b40*/  ATOMG.E.EXCH.STRONG.GPU PT, RZ, [R6], R2 ;  /* 0x0000000206ff73a8 */ /* 0x00456800041ee100 */
[----:B----4-:R2:W5:Y:S02]  /*3b50*/  ATOMG.E.EXCH.STRONG.GPU PT, RZ, [R4], R3 ;  /* 0x0000000304ff73a8 */ /* 0x01056400041ee100 */
.L_x_23:
[----:B------:R-:W4:Y:S01]  /*3b60*/  S2UR UR13, SR_CgaCtaId ;  /* 0x00000000000d79c3 */ /* 0x000f220000008800 */
[----:B------:R-:W-:Y:S01]  /*3b70*/  IMAD.SHL.U32 R19, R19, 0x80, RZ ;  /* 0x0000008013137824 */ /* 0x000fe200078e00ff */
[----:B------:R-:W-:Y:S01]  /*3b80*/  UMOV UR12, 0x400 ;  /* 0x00000400000c7882 */ /* 0x000fe20000000000 */
[----:B------:R-:W-:Y:S01]  /*3b90*/  UMOV UR6, URZ ;  /* 0x000000ff00067c82 */ /* 0x000fe20008000000 */
[----:B-1----:R-:W-:Y:S01]  /*3ba0*/  UMOV UR5, URZ ;  /* 0x000000ff00057c82 */ /* 0x002fe20008000000 */
[----:B--2---:R-:W-:Y:S02]  /*3bb0*/  SHF.L.U32 R2, R20, 0x1f, RZ ;  /* 0x0000001f14027819 */ /* 0x004fe400000006ff */
[----:B------:R-:W-:-:S13]  /*3bc0*/  R2UR UR16, R19 ;  /* 0x00000000131072ca */ /* 0x000fda00000e0000 */
[----:B------:R-:W-:-:S04]  /*3bd0*/  ULOP3.LUT UR16, UR16, 0x780, URZ, 0xc0, !UPT ;  /* 0x0000078010107892 */ /* 0x000fc8000f8ec0ff */
[----:B------:R-:W-:Y:S02]  /*3be0*/  UIADD3 UR18, UP1, UPT, UR34, UR16, URZ ;  /* 0x0000001022127290 */ /* 0x000fe4000ff3e0ff */
[----:B----4-:R-:W-:Y:S02]  /*3bf0*/  ULEA UR12, UR13, UR12, 0x18 ;  /* 0x0000000c0d0c7291 */ /* 0x010fe4000f8ec0ff */
[----:B------:R-:W-:Y:S02]  /*3c00*/  UIADD3 UR16, UP0, UPT, UR32, UR16, URZ ;  /* 0x0000001020107290 */ /* 0x000fe4000ff1e0ff */
[----:B------:R-:W-:Y:S02]  /*3c10*/  ULEA UR7, UR14, UR12, 0x3 ;  /* 0x0000000c0e077291 */ /* 0x000fe4000f8e18ff */
[----:B------:R-:W-:Y:S02]  /*3c20*/  UIADD3.X UR19, UPT, UPT, UR35, UR6, URZ, UP1, !UPT ;  /* 0x0000000623137290 */ /* 0x000fe40008ffe4ff */
[----:B------:R-:W-:Y:S01]  /*3c30*/  UIADD3.X UR17, UPT, UPT, UR33, UR5, URZ, UP0, !UPT ;  /* 0x0000000521117290 */ /* 0x000fe200087fe4ff */
[----:B------:R-:W-:Y:S11]  /*3c40*/  @P4 BRA `(.L_x_28) ;  /* 0x00000000001c4947 */ /* 0x000ff60003800000 */
[----:B------:R-:W-:-:S04]  /*3c50*/  DEPBAR {5,4,3,2,1,0} ;  /* 0x0000003f0000791a */ /* 0x000fc80000000000 */
[----:B------:R-:W1:Y:S02]  /*3c60*/  CCTL.E.C.LDCU.IV.DEEP [UR18] ;  /* 0x0000000012007540 */ /* 0x000e640009c08000 */
[----:B-1----:R1:W-:Y:S01]  /*3c70*/  UTMACCTL.IV [UR18] ;  /* 0x00000000120079b9 */ /* 0x0023e20008000000 */
[----:B------:R-:W-:-:S04]  /*3c80*/  DEPBAR {5,4,3,2,1,0} ;  /* 0x0000003f0000791a */ /* 0x000fc80000000000 */
[----:B------:R-:W2:Y:S02]  /*3c90*/  CCTL.E.C.LDCU.IV.DEEP [UR16] ;  /* 0x0000000010007540 */ /* 0x000ea40009c08000 */
[----:B--2---:R1:W-:Y:S01]  /*3ca0*/  UTMACCTL.IV [UR16] ;  /* 0x00000000100079b9 */ /* 0x0043e20008000000 */
[----:B------:R-:W-:Y:S01]  /*3cb0*/  NOP ;  /* 0x0000000000007918 */ /* 0x000fe20000000000 */
.L_x_28:
[----:B------:R-:W-:Y:S01]  /*3cc0*/  UIADD3 UR6, UPT, UPT, UR4, 0x3f, URZ ;  /* 0x0000003f04067890 */ /* 0x000fe2000fffe0ff */
[----:B-----5:R2:W4:Y:S01]  /*3cd0*/  SYNCS.PHASECHK.TRANS64.TRYWAIT P0, [UR7+0x30], R2 ;  /* 0x00003002ff0075a7 */ /* 0x0205220008001107 */
[----:B------:R-:W-:Y:S01]  /*3ce0*/  UIADD3 UR4, UPT, UPT, UR4, 0x7e, URZ ;  /* 0x0000007e04047890 */ /* 0x000fe2000fffe0ff */
[----:B------:R-:W-:Y:S01]  /*3cf0*/  R2UR UR11, R14 ;  /* 0x000000000e0b72ca */ /* 0x000fe200000e0000 */
[----:B------:R-:W-:Y:S01]  /*3d00*/  USHF.R.S32.HI UR5, URZ, 0x1f, UR6 ;  /* 0x0000001fff057899 */ /* 0x000fe20008011406 */
[----:B------:R-:W-:Y:S01]  /*3d10*/  R2UR UR7, R0 ;  /* 0x00000000000772ca */ /* 0x000fe200000e0000 */
[----:B------:R-:W-:Y:S02]  /*3d20*/  UMOV UR21, URZ ;  /* 0x000000ff00157c82 */ /* 0x000fe40008000000 */
[----:B------:R-:W-:-:S04]  /*3d30*/  ULEA.HI UR5, UR5, UR6, URZ, 0x6 ;  /* 0x0000000605057291 */ /* 0x000fc8000f8f30ff */
[----:B------:R-:W-:-:S04]  /*3d40*/  USHF.R.S32.HI UR22, URZ, 0x6, UR5 ;  /* 0x00000006ff167899 */ /* 0x000fc80008011405 */
[----:B------:R-:W-:Y:S02]  /*3d50*/  UISETP.LT.U32.AND UP0, UPT, UR22, 0x6, UPT ;  /* 0x000000061600788c */ /* 0x000fe4000bf01070 */
[----:B------:R-:W-:Y:S02]  /*3d60*/  USHF.L.U32 UR11, UR11, 0x7, URZ ;  /* 0x000000070b0b7899 */ /* 0x000fe400080006ff */
[----:B------:R-:W-:Y:S02]  /*3d70*/  USEL UR20, UR22, 0x6, UP0 ;  /* 0x0000000616147887 */ /* 0x000fe40008000000 */
[----:B------:R-:W-:Y:S02]  /*3d80*/  UISETP.GE.U32.AND UP0, UPT, UR4, 0x7f, UPT ;  /* 0x0000007f0400788c */ /* 0x000fe4000bf06070 */
[----:B------:R-:W-:-:S07]  /*3d90*/  USHF.L.U32 UR7, UR7, 0x8, URZ ;  /* 0x0000000807077899 */ /* 0x000fce00080006ff */
[----:B--2---:R-:W-:Y:S05]  /*3da0*/  BRA.U !UP0, `(.L_x_29) ;  /* 0x0000000108a47547 */ /* 0x004fea000b800000 */
[----:B------:R-:W-:Y:S01]  /*3db0*/  UMOV UR23, URZ ;  /* 0x000000ff00177c82 */ /* 0x000fe20008000000 */
[----:B------:R-:W-:-:S05]  /*3dc0*/  UMOV UR24, UR14 ;  /* 0x0000000e00187c82 */ /* 0x000fca0008000000 */
.L_x_35:
[----:B--2---:R-:W-:Y:S01]  /*3dd0*/  ULEA UR9, UR24, UR12, 0x3 ;  /* 0x0000000c18097291 */ /* 0x004fe2000f8e18ff */
[----:B----4-:R-:W-:Y:S01]  /*3de0*/  @!P2 MOV R2, 0x6000 ;  /* 0x000060000002a802 */ /* 0x010fe20000000f00 */
[----:B-1--4-:R-:W-:Y:S10]  /*3df0*/  @P0 BRA `(.L_x_30) ;  /* 0x00000000000c0947 */ /* 0x012ff40003800000 */
[----:B------:R-:W-:-:S04]  /*3e00*/  SHF.L.U32 R3, R20, 0x1f, RZ ;  /* 0x0000001f14037819 */ /* 0x000fc800000006ff */
[----:B------:R-:W2:Y:S02]  /*3e10*/  SYNCS.PHASECHK.TRANS64.TRYWAIT P0, [UR9+0x30], R3 ;  /* 0x00003003ff0075a7 */ /* 0x000ea40008001109 */
[----:B--2---:R-:W-:Y:S05]  /*3e20*/  @!P0 BRA `(.L_x_31) ;  /* 0x000000f000108947 */ /* 0x004fea0003800000 */
.L_x_30:
[----:B------:R4:W-:Y:S01]  /*3e30*/  @!P2 SYNCS.ARRIVE.TRANS64 RZ, [UR9], R2 ;  /* 0x00000002ffffa9a7 */ /* 0x0009e20008000009 */
[----:B------:R-:W-:-:S04]  /*3e40*/  ULOP3.LUT UR4, UR25, 0x2, URZ, 0xfc, !UPT ;  /* 0x0000000219047892 */ /* 0x000fc8000f8efcff */
[----:B------:R-:W-:-:S09]  /*3e50*/  UISETP.NE.AND UP0, UPT, UR4, 0x2, UPT ;  /* 0x000000020400788c */ /* 0x000fd2000bf05270 */
[----:B------:R-:W-:Y:S05]  /*3e60*/  BRA.U UP0, `(.L_x_32) ;  /* 0x0000000100047547 */ /* 0x000fea000b800000 */
[----:B-1----:R-:W-:Y:S05]  /*3e70*/  BPT.TRAP 0x1 ;  /* 0x000000040000795c */ /* 0x002fea0000300000 */
.L_x_32:
[----:B------:R-:W-:Y:S04]  /*3e80*/  BSSY.RECONVERGENT B0, `(.L_x_33) ;  /* 0x0000003000007945 */ /* 0x000fe80003800200 */
[----:B------:R-:W-:Y:S05]  /*3e90*/  @P1 BRA `(.L_x_34) ;  /* 0x0000000000041947 */ /* 0x000fea0003800000 */
[----:B-1----:R-:W-:Y:S05]  /*3ea0*/  BPT.TRAP 0x1 ;  /* 0x000000040000795c */ /* 0x002fea0000300000 */
.L_x_34:
[----:B-1----:R-:W-:Y:S05]  /*3eb0*/  BSYNC.RECONVERGENT B0 ;  /* 0x0000000000007941 */ /* 0x002fea0003800200 */
.L_x_33:
[----:B------:R-:W-:Y:S02]  /*3ec0*/  UIADD3 UR14, UPT, UPT, UR24, 0x1, URZ ;  /* 0x00000001180e7890 */ /* 0x000fe4000fffe0ff */
[----:B------:R-:W-:Y:S02]  /*3ed0*/  ULEA UR8, UR24, UR12, 0xd ;  /* 0x0000000c18087291 */ /* 0x000fe4000f8e68ff */
[----:B------:R-:W-:Y:S02]  /*3ee0*/  UISETP.NE.AND UP0, UPT, UR14, 0x6, UPT ;  /* 0x000000060e00788c */ /* 0x000fe4000bf05270 */
[----:B------:R-:W-:Y:S02]  /*3ef0*/  USHF.L.U32 UR10, UR23, 0x6, URZ ;  /* 0x00000006170a7899 */ /* 0x000fe400080006ff */
[----:B------:R-:W-:Y:S02]  /*3f00*/  USEL UR5, URZ, 0x1, UP0 ;  /* 0x00000001ff057887 */ /* 0x000fe40008000000 */
[----:B------:R-:W-:-:S02]  /*3f10*/  USEL UR14, UR14, URZ, UP0 ;  /* 0x000000ff0e0e7287 */ /* 0x000fc40008000000 */
[----:B------:R-:W-:Y:S02]  /*3f20*/  UIADD3 UR8, UPT, UPT, UR8, 0x11400, URZ ;  /* 0x0001140008087890 */ /* 0x000fe4000fffe0ff */
[----:B------:R-:W-:Y:S01]  /*3f30*/  ULEA UR4, UR14, UR12, 0x3 ;  /* 0x0000000c0e047291 */ /* 0x000fe2000f8e18ff */
[----:B------:R-:W-:Y:S01]  /*3f40*/  LOP3.LUT R20, R20, UR5, RZ, 0x3c, !PT ;  /* 0x0000000514147c12 */ /* 0x000fe2000f8e3cff */
[----:B------:R-:W-:Y:S01]  /*3f50*/  UMOV UR26, 0x0 ;  /* 0x00000000001a7882 */ /* 0x000fe20000000000 */
[----:B------:R-:W-:Y:S01]  /*3f60*/  UMOV UR27, 0x10000000 ;  /* 0x10000000001b7882 */ /* 0x000fe20000000000 */
[----:B------:R-:W-:Y:S01]  /*3f70*/  UMOV UR5, UR9 ;  /* 0x0000000900057c82 */ /* 0x000fe20008000000 */
[----:B--2---:R-:W-:Y:S01]  /*3f80*/  SHF.L.U32 R0, R20, 0x1f, RZ ;  /* 0x0000001f14007819 */ /* 0x004fe200000006ff */
[----:B------:R-:W-:Y:S01]  /*3f90*/  UMOV UR6, UR10 ;  /* 0x0000000a00067c82 */ /* 0x000fe20008000000 */
[----:B------:R-:W-:Y:S02]  /*3fa0*/  UIADD3 UR23, UPT, UPT, UR23, 0x1, URZ ;  /* 0x0000000117177890 */ /* 0x000fe4000fffe0ff */
[----:B------:R2:W1:Y:S01]  /*3fb0*/  SYNCS.PHASECHK.TRANS64.TRYWAIT P0, [UR4+0x30], R0 ;  /* 0x00003000ff0075a7 */ /* 0x0004620008001104 */
[----:B------:R-:W-:Y:S01]  /*3fc0*/  ULEA UR4, UR24, UR12, 0xe ;  /* 0x0000000c18047291 */ /* 0x000fe2000f8e70ff */
[----:B------:R2:W-:Y:S01]  /*3fd0*/  UTMALDG.2D [UR8], [UR18], desc[UR26] ;  /* 0x00001a08120075b4 */ /* 0x0005e20008009000 */
[----:B------:R-:W-:-:S02]  /*3fe0*/  UISETP.NE.AND UP0, UPT, UR23, UR20, UPT ;  /* 0x000000141700728c */ /* 0x000fc4000bf05270 */
[----:B------:R-:W-:Y:S01]  /*3ff0*/  UIADD3 UR4, UPT, UPT, UR4, 0x1d400, URZ ;  /* 0x0001d40004047890 */ /* 0x000fe2000fffe0ff */
[----:B------:R-:W-:Y:S01]  /*4000*/  UMOV UR21, UR20 ;  /* 0x0000001400157c82 */ /* 0x000fe20008000000 */
[----:B------:R-:W-:-:S07]  /*4010*/  UMOV UR24, UR14 ;  /* 0x0000000e00187c82 */ /* 0x000fce0008000000 */
[----:B------:R2:W-:Y:S01]  /*4020*/  UTMALDG.2D [UR4], [UR16], desc[UR26] ;  /* 0x00001a04100075b4 */ /* 0x0005e20008009000 */
[----:B------:R-:W-:Y:S05]  /*4030*/  BRA.U UP0, `(.L_x_35) ;  /* 0xfffffffd00647547 */ /* 0x000fea000b83ffff */
.L_x_29:
[----:B--2---:R-:W-:Y:S01]  /*4040*/  ULEA UR4, UR14, UR12, 0x3 ;  /* 0x0000000c0e047291 */ /* 0x004fe2000f8e18ff */
[----:B------:R-:W-:Y:S01]  /*4050*/  SHF.L.U32 R0, R20, 0x1f, RZ ;  /* 0x0000001f14007819 */ /* 0x000fe200000006ff */
[----:B------:R-:W-:Y:S01]  /*4060*/  @!P4 SYNCS.ARRIVE.TRANS64.A1T0 RZ, [UR12+0xa8], RZ ;  /* 0x0000a8ffffffc9a7 */ /* 0x000fe2000810000c */
[----:B------:R-:W-:-:S06]  /*4070*/  UISETP.GT.AND UP0, UPT, UR22, UR20, UPT ;  /* 0x000000141600728c */ /* 0x000fcc000bf04270 */
[----:B-1--4-:R1:W2:Y:S03]  /*4080*/  SYNCS.PHASECHK.TRANS64.TRYWAIT P0, [UR4+0x30], R0 ;  /* 0x00003000ff0075a7 */ /* 0x0122a60008001104 */
[----:B------:R-:W-:Y:S05]  /*4090*/  BRA.U !UP0, `(.L_x_36) ;  /* 0x0000000108a07547 */ /* 0x000fea000b800000 */
[----:B------:R-:W-:Y:S01]  /*40a0*/  UIADD3 UR20, UPT, UPT, -UR20, UR21, UR22 ;  /* 0x0000001514147290 */ /* 0x000fe2000fffe116 */
[----:B------:R-:W-:-:S11]  /*40b0*/  UMOV UR24, UR14 ;  /* 0x0000000e00187c82 */ /* 0x000fd60008000000 */
.L_x_42:
[----:B----4-:R-:W-:Y:S01]  /*40c0*/  ULEA UR9, UR24, UR12, 0x3 ;  /* 0x0000000c18097291 */ /* 0x010fe2000f8e18ff */
[----:B--2---:R-:W-:Y:S01]  /*40d0*/  @!P2 MOV R2, 0x6000 ;  /* 0x000060000002a802 */ /* 0x004fe20000000f00 */
[----:B-12---:R-:W-:Y:S10]  /*40e0*/  @P0 BRA `(.L_x_37) ;  /* 0x00000000000c0947 */ /* 0x006ff40003800000 */
[----:B------:R-:W-:-:S04]  /*40f0*/  SHF.L.U32 R3, R20, 0x1f, RZ ;  /* 0x0000001f14037819 */ /* 0x000fc800000006ff */
[----:B------:R-:W2:Y:S02]  /*4100*/  SYNCS.PHASECHK.TRANS64.TRYWAIT P0, [UR9+0x30], R3 ;  /* 0x00003003ff0075a7 */ /* 0x000ea40008001109 */
[----:B--2---:R-:W-:Y:S05]  /*4110*/  @!P0 BRA `(.L_x_38) ;  /* 0x000000ec006c8947 */ /* 0x004fea0003800000 */
.L_x_37:
[----:B------:R2:W-:Y:S01]  /*4120*/  @!P2 SYNCS.ARRIVE.TRANS64 RZ, [UR9], R2 ;  /* 0x00000002ffffa9a7 */ /* 0x0005e20008000009 */
[----:B------:R-:W-:-:S04]  /*4130*/  ULOP3.LUT UR4, UR25, 0x2, URZ, 0xfc, !UPT ;  /* 0x0000000219047892 */ /* 0x000fc8000f8efcff */
[----:B------:R-:W-:-:S09]  /*4140*/  UISETP.NE.AND UP0, UPT, UR4, 0x2, UPT ;  /* 0x000000020400788c */ /* 0x000fd2000bf05270 */
[----:B------:R-:W-:Y:S05]  /*4150*/  BRA.U UP0, `(.L_x_39) ;  /* 0x0000000100047547 */ /* 0x000fea000b800000 */
[----:B------:R-:W-:Y:S05]  /*4160*/  BPT.TRAP 0x1 ;  /* 0x000000040000795c */ /* 0x000fea0000300000 */
.L_x_39:
[----:B------:R-:W-:Y:S04]  /*4170*/  BSSY.RECONVERGENT B0, `(.L_x_40) ;  /* 0x0000003000007945 */ /* 0x000fe80003800200 */
[----:B------:R-:W-:Y:S05]  /*4180*/  @P1 BRA `(.L_x_41) ;  /* 0x0000000000041947 */ /* 0x000fea0003800000 */
[----:B------:R-:W-:Y:S05]  /*4190*/  BPT.TRAP 0x1 ;  /* 0x000000040000795c */ /* 0x000fea0000300000 */
.L_x_41:
[----:B------:R-:W-:Y:S05]  /*41a0*/  BSYNC.RECONVERGENT B0 ;  /* 0x0000000000007941 */ /* 0x000fea0003800200 */
.L_x_40:
        /* <DEDUP_REMOVED lines=12> */
[----:B-1----:R-:W-:Y:S01]  /*4270*/  SHF.L.U32 R0, R20, 0x1f, RZ ;  /* 0x0000001f14007819 */ /* 0x002fe200000006ff */
[----:B------:R-:W-:Y:S01]  /*4280*/  UMOV UR6, UR10 ;  /* 0x0000000a00067c82 */ /* 0x000fe20008000000 */
[----:B------:R-:W-:Y:S02]  /*4290*/  UIADD3 UR21, UPT, UPT, UR21, 0x1, URZ ;  /* 0x0000000115157890 */ /* 0x000fe4000fffe0ff */
[----:B------:R4:W1:Y:S01]  /*42a0*/  SYNCS.PHASECHK.TRANS64.TRYWAIT P0, [UR4+0x30], R0 ;  /* 0x00003000ff0075a7 */ /* 0x0008620008001104 */
[----:B------:R-:W-:Y:S01]  /*42b0*/  ULEA UR4, UR24, UR12, 0xe ;  /* 0x0000000c18047291 */ /* 0x000fe2000f8e70ff */
[----:B------:R4:W-:Y:S01]  /*42c0*/  UTMALDG.2D [UR8], [UR18], desc[UR22] ;  /* 0x00001608120075b4 */ /* 0x0009e20008009000 */
[----:B------:R-:W-:-:S02]  /*42d0*/  UISETP.NE.AND UP0, UPT, UR21, UR20, UPT ;  /* 0x000000141500728c */ /* 0x000fc4000bf05270 */
[----:B------:R-:W-:Y:S01]  /*42e0*/  UIADD3 UR4, UPT, UPT, UR4, 0x1d400, URZ ;  /* 0x0001d40004047890 */ /* 0x000fe2000fffe0ff */
[----:B------:R-:W-:-:S08]  /*42f0*/  UMOV UR24, UR14 ;  /* 0x0000000e00187c82 */ /* 0x000fd00008000000 */
[----:B------:R4:W-:Y:S01]  /*4300*/  UTMALDG.2D [UR4], [UR16], desc[UR22] ;  /* 0x00001604100075b4 */ /* 0x0009e20008009000 */
[----:B------:R-:W-:Y:S05]  /*4310*/  BRA.U UP0, `(.L_x_42) ;  /* 0xfffffffd00687547 */ /* 0x000fea000b83ffff */
.L_x_36:
[----:B------:R-:W-:Y:S01]  /*4320*/  UISETP.NE.AND UP0, UPT, UR37, 0x8, UPT ;  /* 0x000000082500788c */ /* 0x000fe2000bf05270 */
[----:B------:R-:W-:-:S08]  /*4330*/  NOP ;  /* 0x0000000000007918 */ /* 0x000fd00000000000 */
[----:B------:R-:W-:Y:S05]  /*4340*/  BRA.U UP0, `(.L_x_43) ;  /* 0x0000000100047547 */ /* 0x000fea000b800000 */
[----:B----4-:R-:W-:Y:S05]  /*4350*/  BPT.TRAP 0x1 ;  /* 0x000000040000795c */ /* 0x010fea0000300000 */
.L_x_43:
[----:B----4-:R-:W-:Y:S01]  /*4360*/  ULEA UR4, UR15, UR12, 0x3 ;  /* 0x0000000c0f047291 */ /* 0x010fe2000f8e18ff */
[----:B------:R-:W-:-:S08]  /*4370*/  SHF.L.U32 R3, R18, 0x1f, RZ ;  /* 0x0000001f12037819 */ /* 0x000fd000000006ff */
[----:B-12---:R-:W1:Y:S02]  /*4380*/  SYNCS.PHASECHK.TRANS64.TRYWAIT P0, [UR4+0x170], R3 ;  /* 0x00017003ff0075a7 */ /* 0x006e640008001104 */
[----:B-1----:R-:W-:Y:S05]  /*4390*/  @!P0 BRA `(.L_x_44) ;  /* 0x000000e800e48947 */ /* 0x002fea0003800000 */
.L_x_227:
[----:B------:R-:W-:-:S09]  /*43a0*/  UIMAD UR5, UR15, 0x14, UR36 ;  /* 0x000000140f0578a4 */ /* 0x000fd2000f8e0224 */
[----:B------:R-:W2:Y:S04]  /*43b0*/  LDS.U16 R19, [UR5+0x12] ;  /* 0x00001205ff137984 */ /* 0x000ea80008000400 */
[----:B------:R-:W4:Y:S04]  /*43c0*/  LDS R14, [UR5] ;  /* 0x00000005ff0e7984 */ /* 0x000f280008000800 */
[----:B-1----:R-:W1:Y:S04]  /*43d0*/  LDS R0, [UR5+0x4] ;  /* 0x00000405ff007984 */ /* 0x002e680008000800 */
[----:B------:R-:W1:Y:S04]  /*43e0*/  LDS R16, [UR5+0x8] ;  /* 0x00000805ff107984 */ /* 0x000e680008000800 */
[----:B------:R-:W1:Y:S01]  /*43f0*/  LDS R2, [UR5+0xc] ;  /* 0x00000c05ff027984 */ /* 0x000e620008000800 */
[----:B------:R-:W-:Y:S01]  /*4400*/  @!PT LDS RZ, [RZ] ;  /* 0x00000000fffff984 */ /* 0x000fe20000000800 */
[----:B------:R-:W-:Y:S01]  /*4410*/  @!PT LDS RZ, [RZ] ;  /* 0x00000000fffff984 */ /* 0x000fe20000000800 */
[----:B------:R-:W-:Y:S01]  /*4420*/  @!PT LDS RZ, [RZ] ;  /* 0x00000000fffff984 */ /* 0x000fe20000000800 */
[----:B------:R-:W-:Y:S01]  /*4430*/  @!PT LDS RZ, [RZ] ;  /* 0x00000000fffff984 */ /* 0x000fe20000000800 */
[----:B------:R5:W-:Y:S06]  /*4440*/  MEMBAR.ALL.CTA ;  /* 0x0000000000007992 */ /* 0x000bec0000008000 */
[----:B-----5:R-:W1:Y:S01]  /*4450*/  FENCE.VIEW.ASYNC.S ;  /* 0x00000000000073c6 */ /* 0x020e620000000000 */
[----:B------:R-:W-:Y:S05]  /*4460*/  BRA.U UP0, `(.L_x_45) ;  /* 0x0000000100047547 */ /* 0x000fea000b800000 */
[----:B------:R-:W-:Y:S05]  /*4470*/  BPT.TRAP 0x1 ;  /* 0x000000040000795c */ /* 0x000fea0000300000 */
.L_x_45:
[----:B------:R-:W-:Y:S01]  /*4480*/  UIADD3 UR4, UPT, UPT, UR4, 0x1b0, URZ ;  /* 0x000001b004047890 */ /* 0x000fe2000fffe0ff */
[----:B-1----:R-:W-:Y:S01]  /*4490*/  ISETP.NE.AND P0, PT, R2, RZ, PT ;  /* 0x000000ff0200720c */ /* 0x002fe20003f05270 */
[----:B------:R-:W-:Y:S01]  /*44a0*/  UIADD3 UR15, UPT, UPT, UR15, 0x1, URZ ;  /* 0x000000010f0f7890 */ /* 0x000fe2000fffe0ff */
[----:B------:R-:W-:Y:S01]  /*44b0*/  PLOP3.LUT P4, PT, PT, PT, PT, 0x80, 0x8 ;  /* 0x000000000008781c */ /* 0x000fe20003f8f070 */
[----:B------:R-:W-:Y:S02]  /*44c0*/  UPRMT UR4, UR13, 0x654, UR4 ;  /* 0x000006540d047896 */ /* 0x000fe40008000004 */
[----:B------:R-:W-:-:S04]  /*44d0*/  UISETP.NE.AND UP0, UPT, UR15, 0x8, UPT ;  /* 0x000000080f00788c */ /* 0x000fc8000bf05270 */
[----:B------:R-:W-:-:S03]  /*44e0*/  USEL UR15, UR15, URZ, UP0 ;  /* 0x000000ff0f0f7287 */ /* 0x000fc60008000000 */
[----:B------:R-:W-:Y:S01]  /*44f0*/  SYNCS.ARRIVE.TRANS64.RED.A1T0 RZ, [UR4], RZ ;  /* 0x000000ffffff79a7 */ /* 0x000fe20008100404 */
[----:B------:R-:W-:-:S06]  /*4500*/  USEL UR4, URZ, 0x1, UP0 ;  /* 0x00000001ff047887 */ /* 0x000fcc0008000000 */
[----:B------:R-:W-:Y:S01]  /*4510*/  LOP3.LUT R18, R18, UR4, RZ, 0x3c, !PT ;  /* 0x0000000412127c12 */ /* 0x000fe2000f8e3cff */
[----:B------:R-:W-:Y:S06]  /*4520*/  @P0 BRA `(.L_x_46) ;  /* 0xffffffec00e40947 */ /* 0x000fec000383ffff */
[----:B------:R-:W-:Y:S01]  /*4530*/  UIADD3 UR12, UPT, UPT, UR12, 0x30, URZ ;  /* 0x000000300c0c7890 */ /* 0x000fe2000fffe0ff */
[----:B------:R-:W-:-:S03]  /*4540*/  SHF.L.U32 R3, R20, 0x1f, RZ ;  /* 0x0000001f14037819 */ /* 0x000fc600000006ff */
[----:B------:R-:W-:-:S09]  /*4550*/  ULEA UR4, UR14, UR12, 0x3 ;  /* 0x0000000c0e047291 */ /* 0x000fd2000f8e18ff */
[----:B------:R-:W1:Y:S02]  /*4560*/  SYNCS.PHASECHK.TRANS64.TRYWAIT P0, [UR4], R3 ;  /* 0x00000003ff0075a7 */ /* 0x000e640008001104 */
[----:B-1----:R-:W-:Y:S05]  /*4570*/  @!P0 BRA `(.L_x_47) ;  /* 0x000000e800848947 */ /* 0x002fea0003800000 */
.L_x_229:
[----:B------:R-:W-:-:S04]  /*4580*/  UIADD3 UR5, UPT, UPT, UR14, 0x1, URZ ;  /* 0x000000010e057890 */ /* 0x000fc8000fffe0ff */
[----:B------:R-:W-:-:S04]  /*4590*/  UISETP.NE.AND UP0, UPT, UR5, 0x6, UPT ;  /* 0x000000060500788c */ /* 0x000fc8000bf05270 */
[----:B------:R-:W-:Y:S02]  /*45a0*/  USEL UR6, URZ, 0x1, UP0 ;  /* 0x00000001ff067887 */ /* 0x000fe40008000000 */
[----:B------:R-:W-:-:S04]  /*45b0*/  USEL UR5, UR5, URZ, UP0 ;  /* 0x000000ff05057287 */ /* 0x000fc80008000000 */
[----:B------:R-:W-:Y:S01]  /*45c0*/  ULEA UR4, UR5, UR12, 0x3 ;  /* 0x0000000c05047291 */ /* 0x000fe2000f8e18ff */
[----:B------:R-:W-:-:S04]  /*45d0*/  LOP3.LUT R2, R20, UR6, RZ, 0x3c, !PT ;  /* 0x0000000614027c12 */ /* 0x000fc8000f8e3cff */
[----:B------:R-:W-:-:S04]  /*45e0*/  SHF.L.U32 R3, R2, 0x1f, RZ ;  /* 0x0000001f02037819 */ /* 0x000fc800000006ff */
[----:B------:R-:W1:Y:S02]  /*45f0*/  SYNCS.PHASECHK.TRANS64.TRYWAIT P0, [UR4], R3 ;  /* 0x00000003ff0075a7 */ /* 0x000e640008001104 */
[----:B-1----:R-:W-:Y:S05]  /*4600*/  @!P0 BRA `(.L_x_48) ;  /* 0x000000e800788947 */ /* 0x002fea0003800000 */
.L_x_231:
        /* <DEDUP_REMOVED lines=9> */
.L_x_233:
        /* <DEDUP_REMOVED lines=9> */
.L_x_235:
        /* <DEDUP_REMOVED lines=9> */
.L_x_237:
[----:B------:R-:W-:-:S04]  /*47c0*/  UIADD3 UR5, UPT, UPT, UR5, 0x1, URZ ;  /* 0x0000000105057890 */ /* 0x000fc8000fffe0ff */
[----:B------:R-:W-:-:S04]  /*47d0*/  UISETP.NE.AND UP0, UPT, UR5, 0x6, UPT ;  /* 0x000000060500788c */ /* 0x000fc8000bf05270 */
[----:B------:R-:W-:Y:S02]  /*47e0*/  USEL UR4, URZ, 0x1, UP0 ;  /* 0x00000001ff047887 */ /* 0x000fe40008000000 */
[----:B------:R-:W-:-:S04]  /*47f0*/  USEL UR5, UR5, URZ, UP0 ;  /* 0x000000ff05057287 */ /* 0x000fc80008000000 */
[----:B------:R-:W-:Y:S01]  /*4800*/  LOP3.LUT R2, R2, UR4, RZ, 0x3c, !PT ;  /* 0x0000000402027c12 */ /* 0x000fe2000f8e3cff */
[----:B------:R-:W-:-:S12]  /*4810*/  ULEA UR5, UR5, UR12, 0x3 ;  /* 0x0000000c05057291 */ /* 0x000fd8000f8e18ff */
.L_x_52:
[----:B------:R-:W-:Y:S02]  /*4820*/  SHF.L.U32 R3, R2, 0x1f, RZ ;  /* 0x0000001f02037819 */ /* 0x000fe400000006ff */
[----:B------:R-:W-:-:S04]  /*4830*/  MOV R0, UR5 ;  /* 0x0000000500007c02 */ /* 0x000fc80008000f00 */
[----:B------:R1:W1:Y:S03]  /*4840*/  SYNCS.PHASECHK.TRANS64.TRYWAIT P0, [R0+URZ], R3 ;  /* 0x00000003000075a7 */ /* 0x00026600080011ff */
[----:B-1----:R-:W-:Y:S05]  /*4850*/  @!P0 NANOSLEEP.SYNCS 0x989680 ;  /* 0x009896800000895d */ /* 0x002fea0003900000 */
[----:B------:R-:W1:Y:S02]  /*4860*/  @!P0 SYNCS.PHASECHK.TRANS64 P0, [R0+URZ], R3 ;  /* 0x00000003000085a7 */ /* 0x000e6400080010ff */
[----:B-1----:R-:W-:Y:S05]  /*4870*/  @P0 EXIT ;  /* 0x000000000000094d */ /* 0x002fea0003800000 */
[----:B------:R-:W-:Y:S05]  /*4880*/  BRA `(.L_x_52) ;  /* 0xfffffffc00e47947 */ /* 0x000fea000383ffff */
.L_x_22:
[----:B------:R-:W-:-:S04]  /*4890*/  UISETP.LT.U32.AND UP0, UPT, UR37, 0x9, UPT ;  /* 0x000000092500788c */ /* 0x000fc8000bf01070 */
[----:B------:R-:W-:-:S04]  /*48a0*/  USEL UR4, UR37, 0x9, UP0 ;  /* 0x0000000925047887 */ /* 0x000fc80008000000 */
[----:B------:R-:W-:-:S12]  /*48b0*/  USHF.L.U32 UR4, UR4, 0x2, URZ ;  /* 0x0000000204047899 */ /* 0x000fd800080006ff */
[----:B------:R-:W2:Y:S02]  /*48c0*/  LDCU UR6, c[0x2][UR4] ;  /* 0x00800000040677ac */ /* 0x000ea40008000800 */
[----:B--2---:R-:W-:-:S10]  /*48d0*/  USHF.R.S32.HI UR7, URZ, 0x1f, UR6 ;  /* 0x0000001fff077899 */ /* 0x004fd40008011406 */
.L_x_276:
[----:B-1----:R-:W-:Y:S05]  /*48e0*/  BRXU UR6 -0x48f0                                                                                                                                                                                                                                                                                                                                                                                                                                                                                                                                                                                                                                                                                                                                                                                                                                                                                                                                                                                                                                                                                                                                                                                                                                                                                                                                                                        (*"BRANCH_TARGETS .L_x_277,.L_x_278,.L_x_285"*) ;  /* 0xffffffb406c47958 */ /* 0x002fea000b83ffff */
.L_x_278:
[----:B------:R-:W-:-:S09]  /*48f0*/  UISETP.NE.AND UP0, UPT, UR37, 0x1, UPT ;  /* 0x000000012500788c */ /* 0x000fd2000bf05270 */
[----:B------:R-:W-:Y:S05]  /*4900*/  BRA.U UP0, `(.L_x_53) ;  /* 0x0000003900107547 */ /* 0x000fea000b800000 */
[----:B------:R-:W-:-:S08]  /*4910*/  NOP ;  /* 0x0000000000007918 */ /* 0x000fd00000000000 */
[----:B-----5:R-:W1:-:S00]  /*4920*/  USETMAXREG.DEALLOC.CTAPOOL 0x88 ;  /* 0x00000088000079c8 */ /* 0x020e4000080e0500 */
[----:B------:R-:W2:Y:S01]  /*4930*/  LDCU.64 UR14, c[0x0][0xba0] ;  /* 0x00017400ff0e77ac */ /* 0x000ea20008000a00 */
[----:B-1----:R-:W-:Y:S01]  /*4940*/  HFMA2 R0, -RZ, RZ, 0, 5.9604644775390625e-08 ;  /* 0x00000001ff007431 */ /* 0x002fe200000001ff */
[----:B------:R-:W-:Y:S01]  /*4950*/  PRMT R14, RZ, 0x7610, R14 ;  /* 0x00007610ff0e7816 */ /* 0x000fe2000000000e */
[----:B------:R-:W1:Y:S01]  /*4960*/  LDCU.64 UR12, c[0x0][0xbb8] ;  /* 0x00017700ff0c77ac */ /* 0x000e620008000a00 */
[----:B------:R-:W3:Y:S01]  /*4970*/  LDCU UR4, c[0x0][0xbdc] ;  /* 0x00017b80ff0477ac */ /* 0x000ee20008000800 */
[----:B------:R-:W4:Y:S01]  /*4980*/  LDCU UR22, c[0x0][0xb80] ;  /* 0x00017000ff1677ac */ /* 0x000f220008000800 */
[----:B------:R-:W-:Y:S01]  /*4990*/  UMOV UR5, 0xffffffff ;  /* 0xffffffff00057882 */ /* 0x000fe20000000000 */
[----:B------:R-:W-:Y:S01]  /*49a0*/  UMOV UR23, URZ ;  /* 0x000000ff00177c82 */ /* 0x000fe20008000000 */
[----:B--2---:R-:W-:-:S04]  /*49b0*/  UIADD3 UR20, UP0, UPT, UR14, -0x1, URZ ;  /* 0xffffffff0e147890 */ /* 0x004fc8000ff1e0ff */
[----:B------:R-:W-:Y:S02]  /*49c0*/  UIADD3.X UR15, UPT, UPT, UR15, -0x1, URZ, UP0, !UPT ;  /* 0xffffffff0f0f7890 */ /* 0x000fe400087fe4ff */
[----:B-1----:R-:W-:Y:S02]  /*49d0*/  UIADD3 UR14, UP0, UPT, UR12, -0x1, URZ ;  /* 0xffffffff0c0e7890 */ /* 0x002fe4000ff1e0ff */
[----:B---3--:R-:W-:Y:S02]  /*49e0*/  USHF.L.U32 UR4, UR5, UR4, URZ ;  /* 0x0000000405047299 */ /* 0x008fe400080006ff */
[----:B------:R-:W-:Y:S02]  /*49f0*/  UIADD3.X UR13, UPT, UPT, UR13, -0x1, URZ, UP0, !UPT ;  /* 0xffffffff0d0d7890 */ /* 0x000fe400087fe4ff */
[----:B----4-:R-:W-:Y:S02]  /*4a00*/  UIADD3 UR22, UPT, UPT, UR22, -0x1, URZ ;  /* 0xffffffff16167890 */ /* 0x010fe4000fffe0ff */
[----:B------:R-:W-:-:S12]  /*4a10*/  ULOP3.LUT UR12, URZ, UR4, URZ, 0x33, !UPT ;  /* 0x00000004ff0c7292 */ /* 0x000fd8000f8e33ff */
.L_x_70:
[----:B-1----:R-:W1:Y:S01]  /*4a20*/  LDC.64 R2, c[0x0][0xbd0] ;  /* 0x0002f400ff027b82 */ /* 0x002e620000000a00 */
[----:B------:R-:W-:Y:S01]  /*4a30*/  UIADD3 UR18, UP0, UPT, UR18, UR28, URZ ;  /* 0x0000001c12127290 */ /* 0x000fe2000ff1e0ff */
[----:B------:R-:W-:Y:S01]  /*4a40*/  ISETP.NE.AND P1, PT, RZ, UR16, PT ;  /* 0x00000010ff007c0c */ /* 0x000fe2000bf25270 */
[----:B------:R-:W-:Y:S01]  /*4a50*/  IMAD.MOV.U32 R21, RZ, RZ, -0x1 ;  /* 0xffffffffff157424 */ /* 0x000fe200078e00ff */
[----:B------:R-:W-:Y:S01]  /*4a60*/  PLOP3.LUT P2, PT, PT, PT, PT, 0x80, 0x8 ;  /* 0x000000000008781c */ /* 0x000fe20003f4f070 */
[----:B------:R-:W-:Y:S01]  /*4a70*/  UIADD3.X UR17, UPT, UPT, UR17, UR19, URZ, UP0, !UPT ;  /* 0x0000001311117290 */ /* 0x000fe200087fe4ff */
[----:B------:R-:W-:Y:S02]  /*4a80*/  IMAD.MOV.U32 R15, RZ, RZ, -0x1 ;  /* 0xffffffffff0f7424 */ /* 0x000fe400078e00ff */
[----:B------:R-:W-:Y:S02]  /*4a90*/  P2R R17, PR, RZ, 0x4 ;  /* 0x00000004ff117803 */ /* 0x000fe40000000000 */
[----:B-1----:R-:W-:Y:S01]  /*4aa0*/  ISETP.LE.U32.AND P0, PT, R2, UR18, PT ;  /* 0x0000001202007c0c */ /* 0x002fe2000bf03070 */
[----:B------:R-:W-:-:S05]  /*4ab0*/  IMAD.U32 R2, RZ, RZ, UR17 ;  /* 0x00000011ff027e24 */ /* 0x000fca000f8e00ff */
[----:B------:R-:W-:Y:S01]  /*4ac0*/  ISETP.GE.U32.AND.EX P0, PT, R2, R3, PT, P0 ;  /* 0x000000030200720c */ /* 0x000fe20003f06100 */
[----:B------:R-:W-:Y:S02]  /*4ad0*/  IMAD.MOV.U32 R3, RZ, RZ, RZ ;  /* 0x000000ffff037224 */ /* 0x000fe400078e00ff */
[----:B------:R-:W-:-:S10]  /*4ae0*/  IMAD.MOV.U32 R2, RZ, RZ, -0x1 ;  /* 0xffffffffff027424 */ /* 0x000fd400078e00ff */
[----:B--2--5:R-:W-:Y:S05]  /*4af0*/  @P0 BRA P1, `(.L_x_54) ;  /* 0x0000001400f00947 */ /* 0x024fea0000800000 */
[----:B------:R-:W-:Y:S01]  /*4b00*/  IADD3 R20, P1, PT, R18, R10, RZ ;  /* 0x0000000a12147210 */ /* 0x000fe20007f3e0ff */
[----:B------:R-:W-:-:S03]  /*4b10*/  IMAD.U32 R15, RZ, RZ, UR17 ;  /* 0x00000011ff0f7e24 */ /* 0x000fc6000f8e00ff */
[----:B------:R-:W-:Y:S01]  /*4b20*/  ISETP.LE.U32.AND P0, PT, R20, UR18, PT ;  /* 0x0000001214007c0c */ /* 0x000fe2000bf03070 */
[----:B------:R-:W-:-:S05]  /*4b30*/  IMAD.X R20, R19, 0x1, R9, P1 ;  /* 0x0000000113147824 */ /* 0x000fca00008e0609 */
[----:B------:R-:W-:-:S13]  /*4b40*/  ISETP.GE.U32.AND.EX P0, PT, R15, R20, PT, P0 ;  /* 0x000000140f00720c */ /* 0x000fda0003f06100 */
[----:B------:R-:W-:Y:S05]  /*4b50*/  @!P0 BRA `(.L_x_55) ;  /* 0x0000001000dc8947 */ /* 0x000fea0003800000 */
[----:B------:R-:W1:Y:S01]  /*4b60*/  LDCU UR25, c[0x0][0xbe8] ;  /* 0x00017d00ff1977ac */ /* 0x000e620008000800 */
[----:B------:R-:W-:Y:S01]  /*4b70*/  IMAD.IADD R11, R8, 0x1, R11 ;  /* 0x00000001080b7824 */ /* 0x000fe200078e020b */
[----:B------:R-:W-:Y:S01]  /*4b80*/  MOV R18, R6 ;  /* 0x0000000600127202 */ /* 0x000fe20000000f00 */
[----:B------:R-:W-:Y:S02]  /*4b90*/  IMAD.MOV.U32 R20, RZ, RZ, R7 ;  /* 0x000000ffff147224 */ /* 0x000fe400078e0007 */
[----:B------:R-:W-:-:S05]  /*4ba0*/  VIADD R15, R11, 0x20 ;  /* 0x000000200b0f7836 */ /* 0x000fca0000000000 */
[----:B-1----:R-:W-:-:S13]  /*4bb0*/  ISETP.GE.AND P0, PT, R15, UR25, PT ;  /* 0x000000190f007c0c */ /* 0x002fda000bf06270 */
[----:B------:R-:W1:Y:S01]  /*4bc0*/  @!P0 LDC.64 R24, c[0x0][0xbf0] ;  /* 0x0002fc00ff188b82 */ /* 0x000e620000000a00 */
[----:B------:R-:W-:Y:S01]  /*4bd0*/  BSSY.RECONVERGENT B0, `(.L_x_56) ;  /* 0x0000062000007945 */ /* 0x000fe20003800200 */
[----:B------:R-:W-:Y:S01]  /*4be0*/  HFMA2 R22, -RZ, RZ, 0, 0 ;  /* 0x00000000ff167431 */ /* 0x000fe200000001ff */
[----:B------:R-:W-:Y:S01]  /*4bf0*/  MOV R15, 0x7fffffff ;  /* 0x7fffffff000f7802 */ /* 0x000fe20000000f00 */
[----:B-1----:R-:W-:-:S05]  /*4c00*/  @!P0 IMAD.WIDE R24, R11, 0xc, R24 ;  /* 0x0000000c0b188825 */ /* 0x002fca00078e0218 */
[----:B------:R1:W5:Y:S04]  /*4c10*/  @!P0 LDG.E R6, desc[UR50][R24.64+0x180] ;  /* 0x0001803218068981 */ /* 0x000368000c1e1900 */
[----:B------:R1:W5:Y:S01]  /*4c20*/  @!P0 LDG.E R7, desc[UR50][R24.64+0x184] ;  /* 0x0001843218078981 */ /* 0x000362000c1e1900 */
[----:B------:R-:W-:-:S13]  /*4c30*/  ISETP.GE.AND P0, PT, R11, UR25, PT ;  /* 0x000000190b007c0c */ /* 0x000fda000bf06270 */
[----:B------:R-:W-:Y:S05]  /*4c40*/  @P0 BRA `(.L_x_57) ;  /* 0x0000000400680947 */ /* 0x000fea0003800000 */
[----:B------:R-:W-:Y:S01]  /*4c50*/  IABS R15, R5 ;  /* 0x00000005000f7213 */ /* 0x000fe20000000000 */
[----:B------:R-:W2:Y:S01]  /*4c60*/  LDCU.64 UR8, c[0x0][0xbb0] ;  /* 0x00017600ff0877ac */ /* 0x000ea20008000a00 */
[----:B------:R-:W-:Y:S02]  /*4c70*/  IABS R13, R4 ;  /* 0x00000004000d7213 */ /* 0x000fe40000000000 */
[----:B------:R-:W3:Y:S01]  /*4c80*/  I2F.RP R26, R15 ;  /* 0x0000000f001a7306 */ /* 0x000ee20000209400 */
[----:B------:R-:W1:Y:S01]  /*4c90*/  LDCU.128 UR4, c[0x0][0xbc0] ;  /* 0x00017800ff0477ac */ /* 0x000e620008000c00 */
[----:B------:R-:W-:Y:S02]  /*4ca0*/  IADD3 R19, P0, PT, R18, UR20, RZ ;  /* 0x0000001412137c10 */ /* 0x000fe4000ff1e0ff */
[----:B------:R-:W-:Y:S01]  /*4cb0*/  IADD3 R23, P2, PT, R20, UR14, RZ ;  /* 0x0000000e14177c10 */ /* 0x000fe2000ff5e0ff */
[----:B------:R-:W4:Y:S01]  /*4cc0*/  LDCU.64 UR10, c[0x0][0xba8] ;  /* 0x00017500ff0a77ac */ /* 0x000f220008000a00 */
[----:B------:R-:W-:-:S02]  /*4cd0*/  LEA.HI.X.SX32 R18, R18, UR15, 0x1, P0 ;  /* 0x0000000f12127c11 */ /* 0x000fc400080f0eff */
[----:B------:R-:W4:Y:S01]  /*4ce0*/  I2F.RP R12, R13 ;  /* 0x0000000d000c7306 */ /* 0x000f220000209400 */
[----:B------:R-:W-:Y:S02]  /*4cf0*/  LEA.HI.X.SX32 R22, R20, UR13, 0x1, P2 ;  /* 0x0000000d14167c11 */ /* 0x000fe400090f0eff */
[----:B--2---:R-:W-:-:S05]  /*4d00*/  IADD3 R21, P0, PT, R19, UR9, RZ ;  /* 0x0000000913157c10 */ /* 0x004fca000ff1e0ff */
[----:B---3--:R-:W2:Y:S01]  /*4d10*/  MUFU.RCP R26, R26 ;  /* 0x0000001a001a7308 */ /* 0x008ea20000001000 */
[----:B-1----:R-:W-:Y:S01]  /*4d20*/  IADD3 R25, P1, PT, R23, UR7, RZ ;  /* 0x0000000717197c10 */ /* 0x002fe2000ff3e0ff */
[----:B------:R-:W-:Y:S02]  /*4d30*/  IMAD.X R20, RZ, RZ, R18, P0 ;  /* 0x000000ffff147224 */ /* 0x000fe400000e0612 */
[----:B----4-:R-:W-:-:S04]  /*4d40*/  IMAD.WIDE.U32 R36, R21, UR10, RZ ;  /* 0x0000000a15247c25 */ /* 0x010fc8000f8e00ff */
[----:B------:R-:W1:Y:S01]  /*4d50*/  MUFU.RCP R12, R12 ;  /* 0x0000000c000c7308 */ /* 0x000e620000001000 */
[----:B------:R-:W-:Y:S02]  /*4d60*/  IMAD.X R24, RZ, RZ, R22, P1 ;  /* 0x000000ffff187224 */ /* 0x000fe400008e0616 */
[----:B------:R-:W-:-:S04]  /*4d70*/  IMAD.WIDE.U32 R30, R20, UR10, RZ ;  /* 0x0000000a141e7c25 */ /* 0x000fc8000f8e00ff */
[----:B--2---:R-:W-:Y:S02]  /*4d80*/  VIADD R26, R26, 0xffffffe ;  /* 0x0ffffffe1a1a7836 */ /* 0x004fe40000000000 */
[----:B------:R-:W-:Y:S02]  /*4d90*/  IMAD.WIDE.U32 R28, R24, UR4, RZ ;  /* 0x00000004181c7c25 */ /* 0x000fe4000f8e00ff */
[----:B------:R-:W2:Y:S02]  /*4da0*/  F2I.FTZ.U32.TRUNC.NTZ R27, R26 ;  /* 0x0000001a001b7305 */ /* 0x000ea4000021f000 */
[----:B------:R-:W-:-:S04]  /*4db0*/  IMAD.WIDE.U32 R30, P1, R21, UR11, R30 ;  /* 0x0000000b151e7c25 */ /* 0x000fc8000f82001e */
[----:B-1----:R-:W-:Y:S02]  /*4dc0*/  VIADD R12, R12, 0xffffffe ;  /* 0x0ffffffe0c0c7836 */ /* 0x002fe40000000000 */
[----:B------:R-:W-:-:S04]  /*4dd0*/  IMAD.WIDE.U32 R28, P0, R25, UR5, R28 ;  /* 0x00000005191c7c25 */ /* 0x000fc8000f80001c */
[----:B------:R-:W-:Y:S02]  /*4de0*/  IMAD.WIDE.U32 R38, R25, UR4, RZ ;  /* 0x0000000419267c25 */ /* 0x000fe4000f8e00ff */
[----:B------:R-:W1:Y:S02]  /*4df0*/  F2I.FTZ.U32.TRUNC.NTZ R25, R12 ;  /* 0x0000000c00197305 */ /* 0x000e64000021f000 */
[----:B------:R-:W-:Y:S01]  /*4e00*/  IMAD.X R35, RZ, RZ, RZ, P1 ;  /* 0x000000ffff237224 */ /* 0x000fe200008e06ff */
[----:B------:R-:W-:Y:S01]  /*4e10*/  IADD3 RZ, P1, PT, R37, R30, RZ ;  /* 0x0000001e25ff7210 */ /* 0x000fe20007f3e0ff */
[----:B------:R-:W-:Y:S01]  /*4e20*/  IMAD.MOV.U32 R34, RZ, RZ, R31 ;  /* 0x000000ffff227224 */ /* 0x000fe200078e001f */
[----:B------:R-:W-:Y:S01]  /*4e30*/  IADD3 RZ, P2, PT, R39, R28, RZ ;  /* 0x0000001c27ff7210 */ /* 0x000fe20007f5e0ff */
[----:B------:R-:W-:Y:S01]  /*4e40*/  IMAD.X R33, RZ, RZ, RZ, P0 ;  /* 0x000000ffff217224 */ /* 0x000fe200000e06ff */
[----:B------:R-:W-:Y:S01]  /*4e50*/  ISETP.NE.U32.AND P0, PT, RZ, UR10, PT ;  /* 0x0000000aff007c0c */ /* 0x000fe2000bf05070 */
[----:B------:R-:W-:-:S02]  /*4e60*/  IMAD.MOV.U32 R32, RZ, RZ, R29 ;  /* 0x000000ffff207224 */ /* 0x000fc400078e001d */
[----:B------:R-:W-:Y:S01]  /*4e70*/  IMAD.WIDE.U32.X R34, R20, UR11, R34, P1 ;  /* 0x0000000b14227c25 */ /* 0x000fe200088e0422 */
[----:B------:R-:W-:Y:S02]  /*4e80*/  ISETP.NE.U32.AND P1, PT, RZ, UR4, PT ;  /* 0x00000004ff007c0c */ /* 0x000fe4000bf25070 */
[----:B------:R-:W-:Y:S01]  /*4e90*/  ISETP.NE.AND.EX P0, PT, RZ, UR11, PT, P0 ;  /* 0x0000000bff007c0c */ /* 0x000fe2000bf05300 */
[----:B--2---:R-:W-:Y:S01]  /*4ea0*/  IMAD.MOV R21, RZ, RZ, -R27 ;  /* 0x000000ffff157224 */ /* 0x004fe200078e0a1b */
[----:B------:R-:W-:Y:S01]  /*4eb0*/  ISETP.NE.AND.EX P1, PT, RZ, UR5, PT, P1 ;  /* 0x00000005ff007c0c */ /* 0x000fe2000bf25310 */
[----:B------:R-:W-:Y:S01]  /*4ec0*/  IMAD.WIDE.U32.X R32, R24, UR5, R32, P2 ;  /* 0x0000000518207c25 */ /* 0x000fe200090e0420 */
[----:B------:R-:W-:Y:S02]  /*4ed0*/  SEL R19, R19, R34, !P0 ;  /* 0x0000002213137207 */ /* 0x000fe40004000000 */
[----:B------:R-:W-:Y:S01]  /*4ee0*/  SEL R18, R18, R35, !P0 ;  /* 0x0000002312127207 */ /* 0x000fe20004000000 */
[----:B------:R-:W-:Y:S01]  /*4ef0*/  IMAD R21, R21, R15, RZ ;  /* 0x0000000f15157224 */ /* 0x000fe200078e02ff */
[----:B------:R-:W-:Y:S01]  /*4f00*/  SEL R23, R23, R32, !P1 ;  /* 0x0000002017177207 */ /* 0x000fe20004800000 */
[----:B------:R-:W-:Y:S01]  /*4f10*/  IMAD.MOV.U32 R26, RZ, RZ, RZ ;  /* 0x000000ffff1a7224 */ /* 0x000fe200078e00ff */
[----:B------:R-:W-:Y:S01]  /*4f20*/  SEL R22, R22, R33, !P1 ;  /* 0x0000002116167207 */ /* 0x000fe20004800000 */
[----:B-1----:R-:W-:-:S02]  /*4f30*/  IMAD.MOV R12, RZ, RZ, -R25 ;  /* 0x000000ffff0c7224 */ /* 0x002fc400078e0a19 */
[----:B------:R-:W-:Y:S01]  /*4f40*/  IMAD.HI.U32 R21, R27, R21, R26 ;  /* 0x000000151b157227 */ /* 0x000fe200078e001a */
[----:B------:R-:W-:Y:S02]  /*4f50*/  SHF.R.U64 R26, R19, UR8, R18 ;  /* 0x00000008131a7c19 */ /* 0x000fe40008001212 */
[----:B------:R-:W-:Y:S01]  /*4f60*/  SHF.R.U64 R23, R23, UR6, R22 ;  /* 0x0000000617177c19 */ /* 0x000fe20008001216 */
[----:B------:R-:W-:Y:S01]  /*4f70*/  IMAD.MOV.U32 R18, RZ, RZ, R12 ;  /* 0x000000ffff127224 */ /* 0x000fe200078e000c */
[----:B------:R-:W-:Y:S01]  /*4f80*/  IADD3 R26, PT, PT, R5, -0x1, R26 ;  /* 0xffffffff051a7810 */ /* 0x000fe20007ffe01a */
[----:B------:R-:W-:Y:S01]  /*4f90*/  IMAD.MOV.U32 R24, RZ, RZ, RZ ;  /* 0x000000ffff187224 */ /* 0x000fe200078e00ff */
[----:B------:R-:W-:Y:S01]  /*4fa0*/  IADD3 R22, PT, PT, R4, -0x1, R23 ;  /* 0xffffffff04167810 */ /* 0x000fe20007ffe017 */
[----:B------:R-:W-:Y:S01]  /*4fb0*/  IMAD R23, R18, R13, RZ ;  /* 0x0000000d12177224 */ /* 0x000fe200078e02ff */
[----:B------:R-:W-:Y:S02]  /*4fc0*/  IABS R19, R5 ;  /* 0x0000000500137213 */ /* 0x000fe40000000000 */
[----:B------:R-:W-:Y:S01]  /*4fd0*/  IABS R20, R26 ;  /* 0x0000001a00147213 */ /* 0x000fe20000000000 */
[----:B------:R-:W-:Y:S01]  /*4fe0*/  IMAD.HI.U32 R23, R25, R23, R24 ;  /* 0x0000001719177227 */ /* 0x000fe200078e0018 */
[----:B------:R-:W-:-:S02]  /*4ff0*/  IABS R12, R4 ;  /* 0x00000004000c7213 */ /* 0x000fc40000000000 */
[----:B------:R-:W-:Y:S01]  /*5000*/  IABS R18, R22 ;  /* 0x0000001600127213 */ /* 0x000fe20000000000 */
[----:B------:R-:W-:Y:S01]  /*5010*/  IMAD.MOV R19, RZ, RZ, -R19 ;  /* 0x000000ffff137224 */ /* 0x000fe200078e0a13 */
[----:B------:R-:W-:Y:S01]  /*5020*/  ISETP.GE.AND P4, PT, R26, RZ, PT ;  /* 0x000000ff1a00720c */ /* 0x000fe20003f86270 */
[----:B------:R-:W-:Y:S01]  /*5030*/  IMAD.HI.U32 R21, R21, R20, RZ ;  /* 0x0000001415157227 */ /* 0x000fe200078e00ff */
[----:B------:R-:W-:-:S03]  /*5040*/  ISETP.GE.AND P2, PT, R22, RZ, PT ;  /* 0x000000ff1600720c */ /* 0x000fc60003f46270 */
[----:B------:R-:W-:Y:S02]  /*5050*/  IMAD.MOV R12, RZ, RZ, -R12 ;  /* 0x000000ffff0c7224 */ /* 0x000fe400078e0a0c */
[----:B------:R-:W-:-:S04]  /*5060*/  IMAD.HI.U32 R23, R23, R18, RZ ;  /* 0x0000001217177227 */ /* 0x000fc800078e00ff */
[----:B------:R-:W-:Y:S02]  /*5070*/  IMAD R20, R21, R19, R20 ;  /* 0x0000001315147224 */ /* 0x000fe400078e0214 */
[----:B------:R-:W-:Y:S02]  /*5080*/  IMAD R18, R23, R12, R18 ;  /* 0x0000000c17127224 */ /* 0x000fe400078e0212 */
[----:B------:R-:W1:Y:S01]  /*5090*/  LDC R12, c[0x0][0xbe0] ;  /* 0x0002f800ff0c7b82 */ /* 0x000e620000000800 */
[----:B------:R-:W-:Y:S02]  /*50a0*/  ISETP.GT.U32.AND P1, PT, R15, R20, PT ;  /* 0x000000140f00720c */ /* 0x000fe40003f24070 */
[----:B------:R-:W-:-:S11]  /*50b0*/  ISETP.GT.U32.AND P0, PT, R13, R18, PT ;  /* 0x000000120d00720c */ /* 0x000fd60003f04070 */
[----:B------:R-:W-:Y:S01]  /*50c0*/  @!P1 IMAD.IADD R20, R20, 0x1, -R15 ;  /* 0x0000000114149824 */ /* 0x000fe200078e0a0f */
[----:B------:R-:W-:Y:S01]  /*50d0*/  ISETP.NE.AND P1, PT, RZ, UR24, PT ;  /* 0x00000018ff007c0c */ /* 0x000fe2000bf25270 */
[----:B------:R-:W-:-:S03]  /*50e0*/  @!P0 IMAD.IADD R18, R18, 0x1, -R13 ;  /* 0x0000000112128824 */ /* 0x000fc600078e0a0d */
[----:B------:R-:W-:Y:S02]  /*50f0*/  ISETP.GT.U32.AND P0, PT, R15, R20, PT ;  /* 0x000000140f00720c */ /* 0x000fe40003f04070 */
[----:B------:R-:W-:-:S11]  /*5100*/  ISETP.GT.U32.AND P3, PT, R13, R18, PT ;  /* 0x000000120d00720c */ /* 0x000fd60003f64070 */
[----:B------:R-:W-:Y:S01]  /*5110*/  @!P0 IMAD.IADD R20, R20, 0x1, -R15 ;  /* 0x0000000114148824 */ /* 0x000fe200078e0a0f */
[----:B------:R-:W-:Y:S01]  /*5120*/  ISETP.NE.AND P0, PT, RZ, UR21, PT ;  /* 0x00000015ff007c0c */ /* 0x000fe2000bf05270 */
[----:B------:R-:W-:Y:S02]  /*5130*/  @!P3 IMAD.IADD R18, R18, 0x1, -R13 ;  /* 0x000000011212b824 */ /* 0x000fe400078e0a0d */
[----:B------:R-:W-:Y:S01]  /*5140*/  @!P4 IMAD.MOV R20, RZ, RZ, -R20 ;  /* 0x000000ffff14c224 */ /* 0x000fe200078e0a14 */
[----:B------:R-:W-:Y:S01]  /*5150*/  @!P1 LOP3.LUT R20, RZ, UR24, RZ, 0x33, !PT ;  /* 0x00000018ff149c12 */ /* 0x000fe2000f8e33ff */
[----:B------:R-:W-:-:S04]  /*5160*/  @!P2 IMAD.MOV R18, RZ, RZ, -R18 ;  /* 0x000000ffff12a224 */ /* 0x000fc800078e0a12 */
[----:B------:R-:W-:-:S04]  /*5170*/  IMAD.IADD R20, R26, 0x1, -R20 ;  /* 0x000000011a147824 */ /* 0x000fc800078e0a14 */
[----:B------:R-:W-:Y:S02]  /*5180*/  @!P0 LOP3.LUT R18, RZ, UR21, RZ, 0x33, !PT ;  /* 0x00000015ff128c12 */ /* 0x000fe4000f8e33ff */
[----:B-1----:R-:W-:-:S03]  /*5190*/  ISETP.NE.AND P0, PT, R12, 0x1, PT ;  /* 0x000000010c00780c */ /* 0x002fc60003f05270 */
[----:B------:R-:W-:-:S04]  /*51a0*/  IMAD.IADD R13, R22, 0x1, -R18 ;  /* 0x00000001160d7824 */ /* 0x000fc800078e0a12 */
[----:B------:R-:W-:Y:S01]  /*51b0*/  IMAD R15, R20, R13, RZ ;  /* 0x0000000d140f7224 */ /* 0x000fe200078e02ff */
[----:B------:R-:W-:-:S04]  /*51c0*/  SEL R12, R13, R20, !P0 ;  /* 0x000000140d0c7207 */ /* 0x000fc80004000000 */
[----:B------:R-:W-:Y:S02]  /*51d0*/  SHF.R.S32.HI R22, RZ, 0x1f, R15 ;  /* 0x0000001fff167819 */ /* 0x000fe4000001140f */
[----:B------:R-:W-:Y:S02]  /*51e0*/  SHF.R.S32.HI R13, RZ, 0x1f, R12 ;  /* 0x0000001fff0d7819 */ /* 0x000fe4000001140c */
.L_x_57:
[----:B------:R-:W-:Y:S05]  /*51f0*/  BSYNC.RECONVERGENT B0 ;  /* 0x0000000000007941 */ /* 0x000fea0003800200 */
.L_x_56:
        /* <DEDUP_REMOVED lines=12> */
[----:B------:R-:W3:Y:S01]  /*52c0*/  SHFL.UP PT, R21, R18, 0x2, RZ ;  /* 0x0440000012157989 */ /* 0x000ee200000e00ff */
[----:B--2---:R-:W-:-:S04]  /*52d0*/  SEL R20, R20, RZ, P4 ;  /* 0x000000ff14147207 */ /* 0x004fc80002000000 */
[----:B------:R-:W-:Y:S02]  /*52e0*/  IADD3 R20, P0, PT, R20, R19, RZ ;  /* 0x0000001314147210 */ /* 0x000fe40007f1e0ff */
[----:B---3--:R-:W-:-:S03]  /*52f0*/  SEL R21, R21, RZ, P4 ;  /* 0x000000ff15157207 */ /* 0x008fc60002000000 */
[----:B------:R-:W2:Y:S02]  /*5300*/  SHFL.UP PT, R23, R20, 0x4, RZ ;  /* 0x0480000014177989 */ /* 0x000ea400000e00ff */
[----:B------:R-:W-:-:S05]  /*5310*/  IMAD.X R21, R21, 0x1, R18, P0 ;  /* 0x0000000115157824 */ /* 0x000fca00000e0612 */
        /* <DEDUP_REMOVED lines=8> */
[----:B------:R-:W-:Y:S01]  /*53a0*/  IADD3 R24, P0, PT, R24, R23, RZ ;  /* 0x0000001718187210 */ /* 0x000fe20007f1e0ff */
[----:B------:R-:W-:Y:S01]  /*53b0*/  IMAD.U32 R23, RZ, RZ, UR17 ;  /* 0x00000011ff177e24 */ /* 0x000fe2000f8e00ff */
[----:B--2---:R-:W-:-:S05]  /*53c0*/  SEL R19, R19, RZ, P2 ;  /* 0x000000ff13137207 */ /* 0x004fca0001000000 */
[----:B------:R-:W-:Y:S02]  /*53d0*/  IMAD.X R25, R19, 0x1, R18, P0 ;  /* 0x0000000113197824 */ /* 0x000fe400000e0612 */
[----:B------:R-:W1:Y:S04]  /*53e0*/  SHFL.UP PT, R19, R24, 0x10, RZ ;  /* 0x0600000018137989 */ /* 0x000e6800000e00ff */
[----:B------:R-:W2:Y:S01]  /*53f0*/  SHFL.UP PT, R20, R25, 0x10, RZ ;  /* 0x0600000019147989 */ /* 0x000ea200000e00ff */
[----:B-1----:R-:W-:-:S04]  /*5400*/  SEL R19, R19, RZ, P3 ;  /* 0x000000ff13137207 */ /* 0x002fc80001800000 */
[----:B------:R-:W-:Y:S02]  /*5410*/  IADD3 R19, P0, PT, R19, R24, RZ ;  /* 0x0000001813137210 */ /* 0x000fe40007f1e0ff */
[----:B--2---:R-:W-:-:S05]  /*5420*/  SEL R20, R20, RZ, P3 ;  /* 0x000000ff14147207 */ /* 0x004fca0001800000 */
[----:B------:R-:W-:Y:S01]  /*5430*/  IMAD.X R18, R20, 0x1, R25, P0 ;  /* 0x0000000114127824 */ /* 0x000fe200000e0619 */
[----:B------:R-:W-:-:S05]  /*5440*/  IADD3 R21, P0, PT, R19, R10, RZ ;  /* 0x0000000a13157210 */ /* 0x000fca0007f1e0ff */
[----:B------:R-:W-:Y:S01]  /*5450*/  IMAD.X R20, R18, 0x1, R9, P0 ;  /* 0x0000000112147824 */ /* 0x000fe200000e0609 */
[----:B------:R-:W-:-:S04]  /*5460*/  ISETP.LE.U32.AND P0, PT, R21, UR18, PT ;  /* 0x0000001215007c0c */ /* 0x000fc8000bf03070 */
[----:B------:R-:W-:-:S13]  /*5470*/  ISETP.GE.U32.AND.EX P0, PT, R23, R20, PT, P0 ;  /* 0x000000141700720c */ /* 0x000fda0003f06100 */
[----:B------:R-:W-:-:S04]  /*5480*/  VOTE.ANY R23, PT, !P0 ;  /* 0x0000000000177806 */ /* 0x000fc800040e0100 */
[----:B------:R-:W-:-:S13]  /*5490*/  ISETP.NE.AND P0, PT, R23, RZ, PT ;  /* 0x000000ff1700720c */ /* 0x000fda0003f05270 */
[----:B------:R-:W-:Y:S05]  /*54a0*/  @P0 BRA `(.L_x_58) ;  /* 0x0000000800440947 */ /* 0x000fea0003800000 */
[----:B------:R-:W1:Y:S01]  /*54b0*/  LDC R9, c[0x0][0xbe0] ;  /* 0x0002f800ff097b82 */ /* 0x000e620000000800 */
[----:B------:R-:W2:Y:S01]  /*54c0*/  LDCU UR25, c[0x0][0xbe8] ;  /* 0x00017d00ff1977ac */ /* 0x000ea20008000800 */
[----:B------:R-:W3:Y:S01]  /*54d0*/  LDCU.64 UR10, c[0x0][0xba8] ;  /* 0x00017500ff0a77ac */ /* 0x000ee20008000a00 */
[----:B------:R-:W4:Y:S01]  /*54e0*/  LDCU.64 UR8, c[0x0][0xbb0] ;  /* 0x00017600ff0877ac */ /* 0x000f220008000a00 */
[----:B------:R-:W1:Y:S02]  /*54f0*/  LDCU.128 UR4, c[0x0][0xbc0] ;  /* 0x00017800ff0477ac */ /* 0x000e640008000c00 */
[----:B-1234-:R-:W-:-:S13]  /*5500*/  ISETP.NE.AND P6, PT, R9, 0x1, PT ;  /* 0x000000010900780c */ /* 0x01efda0003fc5270 */
.L_x_61:
        /* <DEDUP_REMOVED lines=10> */
[----:B-1----:R-:W-:-:S05]  /*55b0*/  @!P0 IMAD.WIDE R24, R11, 0xc, R24 ;  /* 0x0000000c0b188825 */ /* 0x002fca00078e0218 */
[----:B------:R2:W5:Y:S04]  /*55c0*/  @!P0 LDG.E R6, desc[UR50][R24.64+0x180] ;  /* 0x0001803218068981 */ /* 0x000568000c1e1900 */
[----:B------:R2:W5:Y:S01]  /*55d0*/  @!P0 LDG.E R7, desc[UR50][R24.64+0x184] ;  /* 0x0001843218078981 */ /* 0x000562000c1e1900 */
[----:B------:R-:W-:Y:S02]  /*55e0*/  ISETP.GE.AND P0, PT, R11, UR25, PT ;  /* 0x000000190b007c0c */ /* 0x000fe4000bf06270 */
[----:B------:R-:W-:-:S11]  /*55f0*/  MOV R15, 0x7fffffff ;  /* 0x7fffffff000f7802 */ /* 0x000fd60000000f00 */
[----:B---34-:R-:W-:Y:S05]  /*5600*/  @P0 BRA `(.L_x_60) ;  /* 0x0000000400500947 */ /* 0x018fea0003800000 */
[----:B------:R-:W-:-:S04]  /*5610*/  IADD3 R13, P0, PT, R19, UR20, RZ ;  /* 0x00000014130d7c10 */ /* 0x000fc8000ff1e0ff */
[----:B------:R-:W-:Y:S02]  /*5620*/  LEA.HI.X.SX32 R12, R19, UR15, 0x1, P0 ;  /* 0x0000000f130c7c11 */ /* 0x000fe400080f0eff */
[----:B--2---:R-:W-:-:S04]  /*5630*/  IADD3 R20, P0, PT, R18, UR14, RZ ;  /* 0x0000000e12147c10 */ /* 0x004fc8000ff1e0ff */
        /* <DEDUP_REMOVED lines=14> */
[----:B------:R-:W-:-:S04]  /*5720*/  IMAD.WIDE.U32 R28, R22, UR4, RZ ;  /* 0x00000004161c7c25 */ /* 0x000fc8000f8e00ff */
[----:B------:R-:W-:Y:S01]  /*5730*/  IMAD.WIDE.U32.X R26, R15, UR11, R26, P0 ;  /* 0x0000000b0f1a7c25 */ /* 0x000fe200080e041a */
[----:B------:R-:W-:-:S03]  /*5740*/  IADD3 RZ, P0, PT, R29, R24, RZ ;  /* 0x000000181dff7210 */ /* 0x000fc60007f1e0ff */
[----:B------:R-:W-:-:S04]  /*5750*/  IMAD.MOV.U32 R22, RZ, RZ, R25 ;  /* 0x000000ffff167224 */ /* 0x000fc800078e0019 */
[----:B------:R-:W-:Y:S01]  /*5760*/  IMAD.WIDE.U32.X R22, R21, UR5, R22, P0 ;  /* 0x0000000515167c25 */ /* 0x000fe200080e0416 */
[----:B------:R-:W-:-:S04]  /*5770*/  ISETP.NE.U32.AND P0, PT, RZ, UR10, PT ;  /* 0x0000000aff007c0c */ /* 0x000fc8000bf05070 */
[----:B------:R-:W-:-:S04]  /*5780*/  ISETP.NE.AND.EX P0, PT, RZ, UR11, PT, P0 ;  /* 0x0000000bff007c0c */ /* 0x000fc8000bf05300 */
[----:B------:R-:W-:Y:S02]  /*5790*/  SEL R15, R13, R26, !P0 ;  /* 0x0000001a0d0f7207 */ /* 0x000fe40004000000 */
[----:B------:R-:W-:Y:S02]  /*57a0*/  SEL R12, R12, R27, !P0 ;  /* 0x0000001b0c0c7207 */ /* 0x000fe40004000000 */
[----:B------:R-:W-:Y:S02]  /*57b0*/  ISETP.NE.U32.AND P0, PT, RZ, UR4, PT ;  /* 0x00000004ff007c0c */ /* 0x000fe4000bf05070 */
[----:B------:R-:W-:Y:S02]  /*57c0*/  SHF.R.U64 R12, R15, UR8, R12 ;  /* 0x000000080f0c7c19 */ /* 0x000fe4000800120c */
[----:B------:R-:W-:Y:S02]  /*57d0*/  ISETP.NE.AND.EX P0, PT, RZ, UR5, PT, P0 ;  /* 0x00000005ff007c0c */ /* 0x000fe4000bf05300 */
[----:B------:R-:W-:-:S02]  /*57e0*/  IADD3 R21, PT, PT, R5, -0x1, R12 ;  /* 0xffffffff05157810 */ /* 0x000fc40007ffe00c */
[----:B------:R-:W-:Y:S02]  /*57f0*/  SEL R13, R19, R23, !P0 ;  /* 0x00000017130d7207 */ /* 0x000fe40004000000 */
[----:B------:R-:W-:Y:S02]  /*5800*/  IABS R19, R5 ;  /* 0x0000000500137213 */ /* 0x000fe40000000000 */
[----:B------:R-:W-:Y:S02]  /*5810*/  SEL R20, R20, R22, !P0 ;  /* 0x0000001614147207 */ /* 0x000fe40004000000 */
[----:B------:R-:W1:Y:S01]  /*5820*/  I2F.RP R24, R19 ;  /* 0x0000001300187306 */ /* 0x000e620000209400 */
[----:B------:R-:W-:Y:S02]  /*5830*/  IABS R15, R21 ;  /* 0x00000015000f7213 */ /* 0x000fe40000000000 */
[----:B------:R-:W-:Y:S02]  /*5840*/  IABS R12, R5 ;  /* 0x00000005000c7213 */ /* 0x000fe40000000000 */
[----:B------:R-:W-:-:S03]  /*5850*/  SHF.R.U64 R13, R20, UR6, R13 ;  /* 0x00000006140d7c19 */ /* 0x000fc6000800120d */
[----:B------:R-:W-:Y:S01]  /*5860*/  IMAD.MOV R12, RZ, RZ, -R12 ;  /* 0x000000ffff0c7224 */ /* 0x000fe200078e0a0c */
[----:B------:R-:W-:-:S04]  /*5870*/  IADD3 R20, PT, PT, R4, -0x1, R13 ;  /* 0xffffffff04147810 */ /* 0x000fc80007ffe00d */
[----:B------:R-:W-:Y:S01]  /*5880*/  IABS R13, R20 ;  /* 0x00000014000d7213 */ /* 0x000fe20000000000 */
[----:B-1----:R-:W1:Y:S02]  /*5890*/  MUFU.RCP R22, R24 ;  /* 0x0000001800167308 */ /* 0x002e640000001000 */
[----:B-1----:R-:W-:-:S06]  /*58a0*/  VIADD R22, R22, 0xffffffe ;  /* 0x0ffffffe16167836 */ /* 0x002fcc0000000000 */
[----:B------:R-:W1:Y:S02]  /*58b0*/  F2I.FTZ.U32.TRUNC.NTZ R23, R22 ;  /* 0x0000001600177305 */ /* 0x000e64000021f000 */
[----:B-1----:R-:W-:Y:S02]  /*58c0*/  IMAD.MOV R18, RZ, RZ, -R23 ;  /* 0x000000ffff127224 */ /* 0x002fe400078e0a17 */
[----:B------:R-:W-:Y:S02]  /*58d0*/  IMAD.MOV.U32 R22, RZ, RZ, RZ ;  /* 0x000000ffff167224 */ /* 0x000fe400078e00ff */
[----:B------:R-:W-:Y:S01]  /*58e0*/  IMAD R25, R18, R19, RZ ;  /* 0x0000001312197224 */ /* 0x000fe200078e02ff */
[----:B------:R-:W-:-:S03]  /*58f0*/  IABS R18, R4 ;  /* 0x0000000400127213 */ /* 0x000fc60000000000 */
[----:B------:R-:W-:Y:S02]  /*5900*/  IMAD.HI.U32 R25, R23, R25, R22 ;  /* 0x0000001917197227 */ /* 0x000fe400078e0016 */
[----:B------:R-:W1:Y:S04]  /*5910*/  I2F.RP R23, R18 ;  /* 0x0000001200177306 */ /* 0x000e680000209400 */
[----:B------:R-:W-:-:S04]  /*5920*/  IMAD.HI.U32 R25, R25, R15, RZ ;  /* 0x0000000f19197227 */ /* 0x000fc800078e00ff */
[----:B------:R-:W-:-:S05]  /*5930*/  IMAD R22, R25, R12, R15 ;  /* 0x0000000c19167224 */ /* 0x000fca00078e020f */
[----:B------:R-:W-:Y:S01]  /*5940*/  ISETP.GT.U32.AND P0, PT, R19, R22, PT ;  /* 0x000000161300720c */ /* 0x000fe20003f04070 */
[----:B-1----:R-:W1:-:S12]  /*5950*/  MUFU.RCP R24, R23 ;  /* 0x0000001700187308 */ /* 0x002e580000001000 */
[----:B------:R-:W-:Y:S02]  /*5960*/  @!P0 IMAD.IADD R22, R22, 0x1, -R19 ;  /* 0x0000000116168824 */ /* 0x000fe400078e0a13 */
[----:B-1----:R-:W-:-:S04]  /*5970*/  VIADD R24, R24, 0xffffffe ;  /* 0x0ffffffe18187836 */ /* 0x002fc80000000000 */
        /* <DEDUP_REMOVED lines=23> */
[----:B------:R-:W-:-:S05]  /*5af0*/  @!P0 LOP3.LUT R13, RZ, UR21, RZ, 0x33, !PT ;  /* 0x00000015ff0d8c12 */ /* 0x000fca000f8e33ff */
[----:B------:R-:W-:-:S05]  /*5b00*/  IMAD.IADD R20, R20, 0x1, -R13 ;  /* 0x0000000114147824 */ /* 0x000fca00078e0a0d */
[CC--:B------:R-:W-:Y:S01]  /*5b10*/  SEL R12, R20.reuse, R15.reuse, !P6 ;  /* 0x0000000f140c7207 */ /* 0x0c0fe20007000000 */
[----:B------:R-:W-:-:S03]  /*5b20*/  IMAD R15, R20, R15, RZ ;  /* 0x0000000f140f7224 */ /* 0x000fc600078e02ff */
[----:B------:R-:W-:Y:S02]  /*5b30*/  SHF.R.S32.HI R13, RZ, 0x1f, R12 ;  /* 0x0000001fff0d7819 */ /* 0x000fe4000001140c */
[----:B------:R-:W-:Y:S02]  /*5b40*/  SHF.R.S32.HI R22, RZ, 0x1f, R15 ;  /* 0x0000001fff167819 */ /* 0x000fe4000001140f */
.L_x_60:
[----:B------:R-:W-:Y:S05]  /*5b50*/  BSYNC.RECONVERGENT B0 ;  /* 0x0000000000007941 */ /* 0x000fea0003800200 */
.L_x_59:
[----:B------:R-:W1:Y:S04]  /*5b60*/  SHFL.UP PT, R18, R15, 0x1, RZ ;  /* 0x042000000f127989 */ /* 0x000e6800000e00ff */
        /* <DEDUP_REMOVED lines=21> */
[----:B------:R-:W-:Y:S01]  /*5cc0*/  IADD3 R25, P0, PT, R18, R23, RZ ;  /* 0x0000001712197210 */ /* 0x000fe20007f1e0ff */
[----:B------:R-:W-:-:S04]  /*5cd0*/  IMAD.U32 R23, RZ, RZ, UR17 ;  /* 0x00000011ff177e24 */ /* 0x000fc8000f8e00ff */
        /* <DEDUP_REMOVED lines=14> */
.L_x_58:
[----:B------:R-:W1:Y:S08]  /*5dc0*/  BREV R21, R23 ;  /* 0x0000001700157301 */ /* 0x000e700000000000 */
[----:B-1----:R-:W1:Y:S02]  /*5dd0*/  FLO.U32.SH R21, R21 ;  /* 0x0000001500157300 */ /* 0x002e6400000e0400 */
[----:B-1----:R-:W1:Y:S02]  /*5de0*/  SHFL.IDX PT, R11, R11, R21, 0x1f ;  /* 0x00001f150b0b7589 */ /* 0x002e6400000e0000 */
[----:B-1----:R-:W-:-:S05]  /*5df0*/  IMAD.IADD R20, R8, 0x1, R11 ;  /* 0x0000000108147824 */ /* 0x002fca00078e020b */
[----:B------:R-:W-:-:S13]  /*5e00*/  ISETP.GE.AND P0, PT, R20, UR25, PT ;  /* 0x0000001914007c0c */ /* 0x000fda000bf06270 */
[----:B------:R-:W1:Y:S01]  /*5e10*/  @!P0 LDC.64 R24, c[0x0][0xbf0] ;  /* 0x0002fc00ff188b82 */ /* 0x000e620000000a00 */
[----:B------:R2:W3:Y:S04]  /*5e20*/  SHFL.IDX PT, R13, R13, R21, 0x1f ;  /* 0x00001f150d0d7589 */ /* 0x0004e800000e0000 */
[----:B------:R2:W4:Y:S01]  /*5e30*/  SHFL.IDX PT, R12, R12, R21, 0x1f ;  /* 0x00001f150c0c7589 */ /* 0x00052200000e0000 */
[----:B-1----:R-:W-:-:S05]  /*5e40*/  @!P0 IMAD.WIDE R24, R20, 0xc, R24 ;  /* 0x0000000c14188825 */ /* 0x002fca00078e0218 */
[----:B-----5:R2:W5:Y:S04]  /*5e50*/  @!P0 LDG.E R6, desc[UR50][R24.64] ;  /* 0x0000003218068981 */ /* 0x020568000c1e1900 */
[----:B------:R2:W5:Y:S01]  /*5e60*/  @!P0 LDG.E R7, desc[UR50][R24.64+0x4] ;  /* 0x0000043218078981 */ /* 0x000562000c1e1900 */
[----:B------:R-:W-:-:S03]  /*5e70*/  IADD3 R10, P1, P0, R10, R19, -R15 ;  /* 0x000000130a0a7210 */ /* 0x000fc6000783e80f */
[----:B------:R2:W1:Y:S01]  /*5e80*/  SHFL.IDX PT, R19, R22, R21, 0x1f ;  /* 0x00001f1516137589 */ /* 0x00046200000e0000 */
[----:B------:R-:W-:-:S03]  /*5e90*/  IADD3.X R18, PT, PT, R9, R18, ~R22, P1, P0 ;  /* 0x0000001209127210 */ /* 0x000fc60000fe0c16 */
[----:B------:R2:W1:Y:S04]  /*5ea0*/  SHFL.IDX PT, R10, R10, R21, 0x1f ;  /* 0x00001f150a0a7589 */ /* 0x00046800000e0000 */
[----:B------:R2:W1:Y:S04]  /*5eb0*/  SHFL.IDX PT, R9, R18, R21, 0x1f ;  /* 0x00001f1512097589 */ /* 0x00046800000e0000 */
[----:B---34-:R2:W1:Y:S02]  /*5ec0*/  SHFL.IDX PT, R18, R15, R21, 0x1f ;  /* 0x00001f150f127589 */ /* 0x01846400000e0000 */
.L_x_55:
[----:B------:R-:W3:Y:S01]  /*5ed0*/  LDCU UR4, c[0x0][0xbe8] ;  /* 0x00017d00ff0477ac */ /* 0x000ee20008000800 */
[----:B--2---:R-:W-:Y:S01]  /*5ee0*/  IMAD.MOV.U32 R21, RZ, RZ, -0x1 ;  /* 0xffffffffff157424 */ /* 0x004fe200078e00ff */
[----:B------:R-:W-:Y:S02]  /*5ef0*/  MOV R15, 0xffffffff ;  /* 0xffffffff000f7802 */ /* 0x000fe40000000f00 */
[----:B---3--:R-:W-:-:S13]  /*5f00*/  ISETP.GE.AND P0, PT, R11, UR4, PT ;  /* 0x000000040b007c0c */ /* 0x008fda000bf06270 */
[----:B------:R-:W-:Y:S05]  /*5f10*/  @P0 BRA `(.L_x_54) ;  /* 0x0000000000e80947 */ /* 0x000fea0003800000 */
[----:B------:R-:W2:Y:S01]  /*5f20*/  LDC R15, c[0x0][0xb98] ;  /* 0x0002e600ff0f7b82 */ /* 0x000ea20000000800 */
[----:B-1----:R-:W-:-:S04]  /*5f30*/  IADD3 R25, P0, PT, -R10, UR18, RZ ;  /* 0x000000120a197c10 */ /* 0x002fc8000ff1e1ff */
[----:B------:R-:W-:-:S03]  /*5f40*/  IADD3.X R22, PT, PT, ~R9, UR17, RZ, P0, !PT ;  /* 0x0000001109167c10 */ /* 0x000fc600087fe5ff */
[----:B------:R-:W1:Y:S08]  /*5f50*/  LDC R23, c[0x0][0xb88] ;  /* 0x0002e200ff177b82 */ /* 0x000e700000000800 */
[----:B------:R-:W3:Y:S01]  /*5f60*/  LDC R21, c[0x0][0xbdc] ;  /* 0x0002f700ff157b82 */ /* 0x000ee20000000800 */
[-CC-:B--2---:R-:W-:Y:S02]  /*5f70*/  SHF.R.U32.HI R24, RZ, R15.reuse, R22.reuse ;  /* 0x0000000fff187219 */ /* 0x184fe40000011616 */
[----:B------:R-:W-:-:S02]  /*5f80*/  SHF.R.U64 R15, R25, R15, R22 ;  /* 0x0000000f190f7219 */ /* 0x000fc40000001216 */
[-CC-:B-1----:R-:W-:Y:S02]  /*5f90*/  SHF.R.U32.HI R2, RZ, R23.reuse, R24.reuse ;  /* 0x00000017ff027219 */ /* 0x182fe40000011618 */
        /* <DEDUP_REMOVED lines=9> */
[----:B------:R-:W-:Y:S01]  /*6030*/  HFMA2 R22, -RZ, RZ, 0, 0 ;  /* 0x00000000ff167431 */ /* 0x000fe200000001ff */
[----:B------:R-:W-:-:S06]  /*6040*/  ISETP.NE.U32.AND P1, PT, R20, RZ, PT ;  /* 0x000000ff1400720c */ /* 0x000fcc0003f25070 */
[----:B-1----:R-:W1:Y:S02]  /*6050*/  MUFU.RCP R23, R17 ;  /* 0x0000001100177308 */ /* 0x002e640000001000 */
[----:B-1----:R-:W-:-:S06]  /*6060*/  IADD3 R23, PT, PT, R23, 0xffffffe, RZ ;  /* 0x0ffffffe17177810 */ /* 0x002fcc0007ffe0ff */
[----:B------:R-:W1:Y:S02]  /*6070*/  F2I.FTZ.U32.TRUNC.NTZ R23, R23 ;  /* 0x0000001700177305 */ /* 0x000e64000021f000 */
[----:B-1----:R-:W-:-:S04]  /*6080*/  IMAD.MOV R2, RZ, RZ, -R23 ;  /* 0x000000ffff027224 */ /* 0x002fc800078e0a17 */
        /* <DEDUP_REMOVED lines=14> */
.L_x_62:
[----:B------:R-:W-:Y:S02]  /*6170*/  MOV R2, 0x6190 ;  /* 0x0000619000027802 */ /* 0x000fe40000000f00 */
[----:B-----5:R-:W-:Y:S05]  /*6180*/  CALL.REL.NOINC `(.L_x_64) ;  /* 0x000000dc00707944 */ /* 0x020fea0003c00000 */
[----:B------:R-:W-:-:S05]  /*6190*/  IADD3 R2, PT, PT, -R22, RZ, RZ ;  /* 0x000000ff16027210 */ /* 0x000fca0007ffe1ff */
[----:B------:R-:W-:-:S07]  /*61a0*/  IMAD R21, R20, R2, R21 ;  /* 0x0000000214157224 */ /* 0x000fce00078e0215 */
.L_x_63:
[----:B------:R-:W1:Y:S01]  /*61b0*/  LDC R17, c[0x0][0xbdc] ;  /* 0x0002f700ff117b82 */ /* 0x000e620000000800 */
[----:B------:R-:W-:Y:S02]  /*61c0*/  LOP3.LUT R24, R24, UR12, RZ, 0xc0, !PT ;  /* 0x0000000c18187c12 */ /* 0x000fe4000f8ec0ff */
[----:B------:R-:W-:Y:S02]  /*61d0*/  LOP3.LUT R15, R15, UR22, RZ, 0xc0, !PT ;  /* 0x000000160f0f7c12 */ /* 0x000fe4000f8ec0ff */
[----:B------:R-:W-:-:S03]  /*61e0*/  PLOP3.LUT P1, PT, PT, PT, PT, 0x8, 0x80 ;  /* 0x000000000080781c */ /* 0x000fc60003f2e170 */
[----:B------:R-:W2:Y:S08]  /*61f0*/  LDC R2, c[0x0][0xb80] ;  /* 0x0002e000ff027b82 */ /* 0x000eb00000000800 */
[----:B------:R-:W3:Y:S08]  /*6200*/  LDC R3, c[0x0][0xb90] ;  /* 0x0002e400ff037b82 */ /* 0x000ef00000000800 */
[----:B------:R-:W4:Y:S01]  /*6210*/  LDC R20, c[0x0][0xbe0] ;  /* 0x0002f800ff147b82 */ /* 0x000f220000000800 */
[----:B-1----:R-:W-:-:S05]  /*6220*/  SHF.L.U32 R17, R22, R17, RZ ;  /* 0x0000001116117219 */ /* 0x002fca00000006ff */
[----:B------:R-:W-:Y:S01]  /*6230*/  IMAD.IADD R24, R24, 0x1, R17 ;  /* 0x0000000118187824 */ /* 0x000fe200078e0211 */
[----:B------:R-:W-:Y:S01]  /*6240*/  P2R R17, PR, RZ, 0x2 ;  /* 0x00000002ff117803 */ /* 0x000fe20000000000 */
[----:B--2---:R-:W-:Y:S02]  /*6250*/  IMAD R21, R21, R2, R15 ;  /* 0x0000000215157224 */ /* 0x004fe400078e020f */
[----:B------:R-:W-:Y:S02]  /*6260*/  IMAD.MOV.U32 R15, RZ, RZ, R11 ;  /* 0x000000ffff0f7224 */ /* 0x000fe400078e000b */
[----:B---3--:R-:W-:Y:S02]  /*6270*/  IMAD R24, R24, R3, UR30 ;  /* 0x0000001e18187e24 */ /* 0x008fe4000f8e0203 */
[----:B------:R-:W-:Y:S01]  /*6280*/  IMAD.MOV.U32 R3, RZ, RZ, 0x1 ;  /* 0x00000001ff037424 */ /* 0x000fe200078e00ff */
[----:B----4-:R-:W-:-:S04]  /*6290*/  ISETP.NE.AND P0, PT, R20, 0x1, PT ;  /* 0x000000011400780c */ /* 0x010fc80003f05270 */
[----:B------:R-:W-:Y:S02]  /*62a0*/  SEL R2, R24, R21, !P0 ;  /* 0x0000001518027207 */ /* 0x000fe40004000000 */
[----:B------:R-:W-:Y:S02]  /*62b0*/  SEL R21, R21, R24, !P0 ;  /* 0x0000001815157207 */ /* 0x000fe40004000000 */
.L_x_54:
[----:B------:R-:W-:-:S09]  /*62c0*/  UISETP.NE.AND UP0, UPT, UR37, 0x1, UPT ;  /* 0x000000012500788c */ /* 0x000fd2000bf05270 */
[----:B------:R-:W-:Y:S05]  /*62d0*/  BRA.U !UP0, `(.L_x_65) ;  /* 0x0000000108047547 */ /* 0x000fea000b800000 */
[----:B------:R-:W-:Y:S05]  /*62e0*/  BPT.TRAP 0x1 ;  /* 0x000000040000795c */ /* 0x000fea0000300000 */
.L_x_65:
[----:B------:R-:W2:Y:S01]  /*62f0*/  S2UR UR4, SR_CgaCtaId ;  /* 0x00000000000479c3 */ /* 0x000ea20000008800 */
[----:B------:R-:W-:Y:S01]  /*6300*/  UMOV UR5, 0x400 ;  /* 0x0000040000057882 */ /* 0x000fe20000000000 */
[----:B------:R-:W-:Y:S02]  /*6310*/  SHF.L.U32 R20, R0, 0x1f, RZ ;  /* 0x0000001f00147819 */ /* 0x000fe400000006ff */
[----:B------:R-:W-:Y:S01]  /*6320*/  ISETP.NE.AND P1, PT, R16, R15, PT ;  /* 0x0000000f1000720c */ /* 0x000fe20003f25270 */
[----:B------:R-:W-:Y:S01]  /*6330*/  VIADD R16, R14, 0x1 ;  /* 0x000000010e107836 */ /* 0x000fe20000000000 */
[----:B--2---:R-:W-:-:S04]  /*6340*/  ULEA UR4, UR4, UR5, 0x18 ;  /* 0x0000000504047291 */ /* 0x004fc8000f8ec0ff */
[----:B------:R-:W-:-:S09]  /*6350*/  ULEA UR4, UR23, UR4, 0x3 ;  /* 0x0000000417047291 */ /* 0x000fd2000f8e18ff */
[----:B------:R-:W2:Y:S02]  /*6360*/  SYNCS.PHASECHK.TRANS64.TRYWAIT P0, [UR4+0xf0], R20 ;  /* 0x0000f014ff0075a7 */ /* 0x000ea40008001104 */
[----:B--2---:R-:W-:Y:S05]  /*6370*/  @!P0 BRA `(.L_x_66) ;  /* 0x000000cc007c8947 */ /* 0x004fea0003800000 */
.L_x_239:
[----:B------:R-:W-:Y:S01]  /*6380*/  ELECT P0, URZ, PT ;  /* 0x0000000000ff782f */ /* 0x000fe20003800000 */
[----:B------:R-:W-:Y:S01]  /*6390*/  @!P1 IMAD.MOV R16, RZ, RZ, R14 ;  /* 0x000000ffff109224 */ /* 0x000fe200078e020e */
[----:B------:R-:W-:Y:S01]  /*63a0*/  BSSY.RECONVERGENT B0, `(.L_x_67) ;  /* 0x0000017000007945 */ /* 0x000fe20003800200 */
[----:B------:R-:W-:-:S03]  /*63b0*/  ISETP.NE.AND P2, PT, R17, RZ, PT ;  /* 0x000000ff1100720c */ /* 0x000fc60003f45270 */
[----:B------:R-:W-:-:S07]  /*63c0*/  PRMT R14, R16, 0x7610, R14 ;  /* 0x00007610100e7816 */ /* 0x000fce000000000e */
[----:B------:R-:W-:Y:S05]  /*63d0*/  @!P0 BRA `(.L_x_68) ;  /* 0x00000000004c8947 */ /* 0x000fea0003800000 */
[----:B------:R-:W-:Y:S01]  /*63e0*/  PLOP3.LUT P0, PT, P1, P2, PT, 0x20, 0x2 ;  /* 0x000000000002781c */ /* 0x000fe20000f04470 */
[----:B------:R-:W-:Y:S01]  /*63f0*/  UIMAD UR5, UR23, 0x14, UR36 ;  /* 0x00000014170578a4 */ /* 0x000fe2000f8e0224 */
[----:B------:R-:W-:Y:S02]  /*6400*/  SEL R16, R14, RZ, !P2 ;  /* 0x000000ff0e107207 */ /* 0x000fe40005000000 */
[----:B------:R-:W-:-:S04]  /*6410*/  SEL R17, RZ, 0x1, !P0 ;  /* 0x00000001ff117807 */ /* 0x000fc80004000000 */
[----:B------:R-:W-:Y:S02]  /*6420*/  PRMT R16, R17, 0x5410, R16 ;  /* 0x0000541011107816 */ /* 0x000fe40000000010 */
[----:B------:R3:W-:Y:S04]  /*6430*/  STS [UR5], R2 ;  /* 0x00000002ff007988 */ /* 0x0007e80008000805 */
[----:B------:R3:W-:Y:S04]  /*6440*/  STS [UR5+0x4], R21 ;  /* 0x00000415ff007988 */ /* 0x0007e80008000805 */
[----:B------:R3:W-:Y:S04]  /*6450*/  STS [UR5+0xc], R3 ;  /* 0x00000c03ff007988 */ /* 0x0007e80008000805 */
[----:B------:R3:W-:Y:S04]  /*6460*/  STS [UR5+0x10], R16 ;  /* 0x00001010ff007988 */ /* 0x0007e80008000805 */
[----:B------:R3:W-:Y:S01]  /*6470*/  STS [UR5+0x8], R15 ;  /* 0x0000080fff007988 */ /* 0x0007e20008000805 */
[----:B------:R-:W-:Y:S01]  /*6480*/  @!PT LDS RZ, [RZ] ;  /* 0x00000000fffff984 */ /* 0x000fe20000000800 */
[----:B------:R-:W-:Y:S01]  /*6490*/  @!PT LDS RZ, [RZ] ;  /* 0x00000000fffff984 */ /* 0x000fe20000000800 */
[----:B------:R-:W-:Y:S01]  /*64a0*/  @!PT LDS RZ, [RZ] ;  /* 0x00000000fffff984 */ /* 0x000fe20000000800 */
[----:B------:R-:W-:Y:S01]  /*64b0*/  @!PT LDS RZ, [RZ] ;  /* 0x00000000fffff984 */ /* 0x000fe20000000800 */
[----:B------:R4:W-:Y:S06]  /*64c0*/  MEMBAR.ALL.CTA ;  /* 0x0000000000007992 */ /* 0x0009ec0000008000 */
[----:B----4-:R-:W4:Y:S01]  /*64d0*/  FENCE.VIEW.ASYNC.S ;  /* 0x00000000000073c6 */ /* 0x010f220000000000 */
[----:B------:R-:W-:Y:S05]  /*64e0*/  BRA.U !UP0, `(.L_x_69) ;  /* 0x0000000108047547 */ /* 0x000fea000b800000 */
[----:B------:R-:W-:Y:S05]  /*64f0*/  BPT.TRAP 0x1 ;  /* 0x000000040000795c */ /* 0x000fea0000300000 */
.L_x_69:
[----:B----4-:R-:W-:Y:S01]  /*6500*/  SYNCS.ARRIVE.TRANS64.A1T0 RZ, [UR4+0xb0], RZ ;  /* 0x0000b0ffffff79a7 */ /* 0x010fe20008100004 */
.L_x_68:
[----:B------:R-:W-:Y:S05]  /*6510*/  BSYNC.RECONVERGENT B0 ;  /* 0x0000000000007941 */ /* 0x000fea0003800200 */
.L_x_67:
[----:B------:R-:W-:Y:S01]  /*6520*/  UIADD3 UR23, UPT, UPT, UR23, 0x1, URZ ;  /* 0x0000000117177890 */ /* 0x000fe2000fffe0ff */
[----:B---3--:R-:W-:-:S03]  /*6530*/  MOV R16, R15 ;  /* 0x0000000f00107202 */ /* 0x008fc60000000f00 */
[----:B------:R-:W-:-:S04]  /*6540*/  UISETP.NE.AND UP0, UPT, UR23, 0x8, UPT ;  /* 0x000000081700788c */ /* 0x000fc8000bf05270 */
[----:B------:R-:W-:Y:S02]  /*6550*/  USEL UR4, URZ, 0x1, UP0 ;  /* 0x00000001ff047887 */ /* 0x000fe40008000000 */
[----:B------:R-:W-:-:S04]  /*6560*/  USEL UR23, UR23, URZ, UP0 ;  /* 0x000000ff17177287 */ /* 0x000fc80008000000 */
[----:B------:R-:W-:Y:S01]  /*6570*/  LOP3.LUT R0, R0, UR4, RZ, 0x3c, !PT ;  /* 0x0000000400007c12 */ /* 0x000fe2000f8e3cff */
[----:B------:R-:W-:Y:S07]  /*6580*/  @!P2 BRA `(.L_x_70) ;  /* 0xffffffe40024a947 */ /* 0x000fee000383ffff */
[----:B------:R-:W-:Y:S01]  /*6590*/  HFMA2 R14, -RZ, RZ, 0, 0 ;  /* 0x00000000ff0e7431 */ /* 0x000fe200000001ff */
[----:B------:R-:W-:Y:S02]  /*65a0*/  PRMT R16, RZ, 0x7610, R16 ;  /* 0x00007610ff107816 */ /* 0x000fe40000000010 */
.L_x_86:
[----:B------:R-:W3:Y:S01]  /*65b0*/  LDC.64 R2, c[0x0][0xbd0] ;  /* 0x0002f400ff027b82 */ /* 0x000ee20000000a00 */
[----:B------:R-:W-:Y:S01]  /*65c0*/  UIADD3 UR18, UP0, UPT, UR18, UR28, URZ ;  /* 0x0000001c12127290 */ /* 0x000fe2000ff1e0ff */
[----:B------:R-:W-:Y:S01]  /*65d0*/  ISETP.NE.AND P1, PT, RZ, UR16, PT ;  /* 0x00000010ff007c0c */ /* 0x000fe2000bf25270 */
[----:B------:R-:W-:Y:S01]  /*65e0*/  IMAD.MOV.U32 R21, RZ, RZ, -0x1 ;  /* 0xffffffffff157424 */ /* 0x000fe200078e00ff */
[----:B------:R-:W-:Y:S01]  /*65f0*/  PLOP3.LUT P2, PT, PT, PT, PT, 0x80, 0x8 ;  /* 0x000000000008781c */ /* 0x000fe20003f4f070 */
[----:B------:R-:W-:Y:S01]  /*6600*/  UIADD3.X UR17, UPT, UPT, UR17, UR19, URZ, UP0, !UPT ;  /* 0x0000001311117290 */ /* 0x000fe200087fe4ff */
[----:B------:R-:W-:Y:S02]  /*6610*/  IMAD.MOV.U32 R22, RZ, RZ, -0x1 ;  /* 0xffffffffff167424 */ /* 0x000fe400078e00ff */
[----:B------:R-:W-:Y:S02]  /*6620*/  P2R R17, PR, RZ, 0x4 ;  /* 0x00000004ff117803 */ /* 0x000fe40000000000 */
[----:B---3--:R-:W-:Y:S01]  /*6630*/  ISETP.LE.U32.AND P0, PT, R2, UR18, PT ;  /* 0x0000001202007c0c */ /* 0x008fe2000bf03070 */
[----:B------:R-:W-:-:S05]  /*6640*/  IMAD.U32 R2, RZ, RZ, UR17 ;  /* 0x00000011ff027e24 */ /* 0x000fca000f8e00ff */
[----:B------:R-:W-:Y:S01]  /*6650*/  ISETP.GE.U32.AND.EX P0, PT, R2, R3, PT, P0 ;  /* 0x000000030200720c */ /* 0x000fe20003f06100 */
[----:B------:R-:W-:Y:S02]  /*6660*/  IMAD.MOV.U32 R3, RZ, RZ, RZ ;  /* 0x000000ffff037224 */ /* 0x000fe400078e00ff */
[----:B------:R-:W-:-:S10]  /*6670*/  IMAD.MOV.U32 R2, RZ, RZ, -0x1 ;  /* 0xffffffffff027424 */ /* 0x000fd400078e00ff */
[----:B------:R-:W-:Y:S05]  /*6680*/  @P0 BRA P1, `(.L_x_71) ;  /* 0x0000001400ec0947 */ /* 0x000fea0000800000 */
[----:B-1----:R-:W-:Y:S01]  /*6690*/  IADD3 R21, P1, PT, R18, R10, RZ ;  /* 0x0000000a12157210 */ /* 0x002fe20007f3e0ff */
[----:B--2---:R-:W-:-:S03]  /*66a0*/  IMAD.U32 R20, RZ, RZ, UR17 ;  /* 0x00000011ff147e24 */ /* 0x004fc6000f8e00ff */
[----:B------:R-:W-:Y:S01]  /*66b0*/  ISETP.LE.U32.AND P0, PT, R21, UR18, PT ;  /* 0x0000001215007c0c */ /* 0x000fe2000bf03070 */
[----:B------:R-:W-:-:S05]  /*66c0*/  IMAD.X R21, R19, 0x1, R9, P1 ;  /* 0x0000000113157824 */ /* 0x000fca00008e0609 */
[----:B------:R-:W-:-:S13]  /*66d0*/  ISETP.GE.U32.AND.EX P0, PT, R20, R21, PT, P0 ;  /* 0x000000151400720c */ /* 0x000fda0003f06100 */
[----:B------:R-:W-:Y:S05]  /*66e0*/  @!P0 BRA `(.L_x_72) ;  /* 0x0000001000d88947 */ /* 0x000fea0003800000 */
[----:B------:R-:W1:Y:S01]  /*66f0*/  LDCU UR25, c[0x0][0xbe8] ;  /* 0x00017d00ff1977ac */ /* 0x000e620008000800 */
[----:B------:R-:W-:Y:S01]  /*6700*/  IMAD.IADD R11, R8, 0x1, R11 ;  /* 0x00000001080b7824 */ /* 0x000fe200078e020b */
[----:B-----5:R-:W-:Y:S01]  /*6710*/  MOV R19, R6 ;  /* 0x0000000600137202 */ /* 0x020fe20000000f00 */
        /* <DEDUP_REMOVED lines=16> */
[----:B------:R-:W4:Y:S01]  /*6820*/  LDCU.128 UR4, c[0x0][0xbc0] ;  /* 0x00017800ff0477ac */ /* 0x000f220008000c00 */
[----:B------:R-:W-:Y:S02]  /*6830*/  IADD3 R20, P0, PT, R19, UR20, RZ ;  /* 0x0000001413147c10 */ /* 0x000fe4000ff1e0ff */
[----:B-1----:R-:W-:Y:S01]  /*6840*/  IADD3 R24, P2, PT, R21, UR14, RZ ;  /* 0x0000000e15187c10 */ /* 0x002fe2000ff5e0ff */
[----:B------:R-:W1:Y:S01]  /*6850*/  LDCU.64 UR10, c[0x0][0xba8] ;  /* 0x00017500ff0a77ac */ /* 0x000e620008000a00 */
[----:B------:R-:W-:-:S02]  /*6860*/  LEA.HI.X.SX32 R19, R19, UR15, 0x1, P0 ;  /* 0x0000000f13137c11 */ /* 0x000fc400080f0eff */
[----:B------:R-:W1:Y:S01]  /*6870*/  I2F.RP R12, R13 ;  /* 0x0000000d000c7306 */ /* 0x000e620000209400 */
[----:B------:R-:W-:Y:S02]  /*6880*/  LEA.HI.X.SX32 R23, R21, UR13, 0x1, P2 ;  /* 0x0000000d15177c11 */ /* 0x000fe400090f0eff */
[----:B--2---:R-:W-:-:S05]  /*6890*/  IADD3 R22, P0, PT, R20, UR9, RZ ;  /* 0x0000000914167c10 */ /* 0x004fca000ff1e0ff */
[----:B---3--:R-:W2:Y:S01]  /*68a0*/  MUFU.RCP R27, R27 ;  /* 0x0000001b001b7308 */ /* 0x008ea20000001000 */
[----:B----4-:R-:W-:Y:S01]  /*68b0*/  IADD3 R26, P1, PT, R24, UR7, RZ ;  /* 0x00000007181a7c10 */ /* 0x010fe2000ff3e0ff */
[----:B------:R-:W-:Y:S02]  /*68c0*/  IMAD.X R21, RZ, RZ, R19, P0 ;  /* 0x000000ffff157224 */ /* 0x000fe400000e0613 */
[----:B-1----:R-:W-:-:S04]  /*68d0*/  IMAD.WIDE.U32 R36, R22, UR10, RZ ;  /* 0x0000000a16247c25 */ /* 0x002fc8000f8e00ff */
[----:B------:R-:W1:Y:S01]  /*68e0*/  MUFU.RCP R12, R12 ;  /* 0x0000000c000c7308 */ /* 0x000e620000001000 */
[----:B------:R-:W-:Y:S02]  /*68f0*/  IMAD.X R25, RZ, RZ, R23, P1 ;  /* 0x000000ffff197224 */ /* 0x000fe400008e0617 */
[----:B------:R-:W-:-:S04]  /*6900*/  IMAD.WIDE.U32 R30, R21, UR10, RZ ;  /* 0x0000000a151e7c25 */ /* 0x000fc8000f8e00ff */
[----:B--2---:R-:W-:Y:S02]  /*6910*/  VIADD R27, R27, 0xffffffe ;  /* 0x0ffffffe1b1b7836 */ /* 0x004fe40000000000 */
[----:B------:R-:W-:-:S04]  /*6920*/  IMAD.WIDE.U32 R28, R25, UR4, RZ ;  /* 0x00000004191c7c25 */ /* 0x000fc8000f8e00ff */
[----:B------:R-:W2:Y:S01]  /*6930*/  F2I.FTZ.U32.TRUNC.NTZ R27, R27 ;  /* 0x0000001b001b7305 */ /* 0x000ea2000021f000 */
[----:B------:R-:W-:-:S04]  /*6940*/  IMAD.WIDE.U32 R30, P1, R22, UR11, R30 ;  /* 0x0000000b161e7c25 */ /* 0x000fc8000f82001e */
[----:B------:R-:W-:-:S04]  /*6950*/  IMAD.WIDE.U32 R28, P0, R26, UR5, R28 ;  /* 0x000000051a1c7c25 */ /* 0x000fc8000f80001c */
[----:B------:R-:W-:-:S04]  /*6960*/  IMAD.WIDE.U32 R38, R26, UR4, RZ ;  /* 0x000000041a267c25 */ /* 0x000fc8000f8e00ff */
[----:B------:R-:W-:Y:S01]  /*6970*/  IMAD.X R35, RZ, RZ, RZ, P1 ;  /* 0x000000ffff237224 */ /* 0x000fe200008e06ff */
[----:B------:R-:W-:Y:S01]  /*6980*/  IADD3 RZ, P1, PT, R37, R30, RZ ;  /* 0x0000001e25ff7210 */ /* 0x000fe20007f3e0ff */
[----:B-1----:R-:W-:Y:S01]  /*6990*/  VIADD R12, R12, 0xffffffe ;  /* 0x0ffffffe0c0c7836 */ /* 0x002fe20000000000 */
[----:B------:R-:W-:Y:S01]  /*69a0*/  IADD3 RZ, P2, PT, R39, R28, RZ ;  /* 0x0000001c27ff7210 */ /* 0x000fe20007f5e0ff */
[----:B------:R-:W-:Y:S02]  /*69b0*/  IMAD.MOV.U32 R34, RZ, RZ, R31 ;  /* 0x000000ffff227224 */ /* 0x000fe400078e001f */
[----:B------:R-:W-:Y:S01]  /*69c0*/  IMAD.X R33, RZ, RZ, RZ, P0 ;  /* 0x000000ffff217224 */ /* 0x000fe200000e06ff */
[----:B------:R-:W-:Y:S01]  /*69d0*/  ISETP.NE.U32.AND P0, PT, RZ, UR10, PT ;  /* 0x0000000aff007c0c */ /* 0x000fe2000bf05070 */
[----:B------:R-:W-:Y:S02]  /*69e0*/  IMAD.MOV.U32 R32, RZ, RZ, R29 ;  /* 0x000000ffff207224 */ /* 0x000fe400078e001d */
[----:B------:R1:W3:Y:S01]  /*69f0*/  F2I.FTZ.U32.TRUNC.NTZ R29, R12 ;  /* 0x0000000c001d7305 */ /* 0x0002e2000021f000 */
[----:B------:R-:W-:Y:S01]  /*6a00*/  IMAD.WIDE.U32.X R34, R21, UR11, R34, P1 ;  /* 0x0000000b15227c25 */ /* 0x000fe200088e0422 */
[----:B------:R-:W-:-:S02]  /*6a10*/  ISETP.NE.U32.AND P1, PT, RZ, UR4, PT ;  /* 0x00000004ff007c0c */ /* 0x000fc4000bf25070 */
[----:B------:R-:W-:Y:S01]  /*6a20*/  ISETP.NE.AND.EX P0, PT, RZ, UR11, PT, P0 ;  /* 0x0000000bff007c0c */ /* 0x000fe2000bf05300 */
[----:B------:R-:W-:Y:S01]  /*6a30*/  IMAD.WIDE.U32.X R32, R25, UR5, R32, P2 ;  /* 0x0000000519207c25 */ /* 0x000fe200090e0420 */
[----:B------:R-:W-:Y:S02]  /*6a40*/  ISETP.NE.AND.EX P1, PT, RZ, UR5, PT, P1 ;  /* 0x00000005ff007c0c */ /* 0x000fe4000bf25310 */
[----:B------:R-:W-:Y:S01]  /*6a50*/  SEL R20, R20, R34, !P0 ;  /* 0x0000002214147207 */ /* 0x000fe20004000000 */
[----:B--2---:R-:W-:Y:S01]  /*6a60*/  IMAD.MOV R22, RZ, RZ, -R27 ;  /* 0x000000ffff167224 */ /* 0x004fe200078e0a1b */
[----:B------:R-:W-:Y:S01]  /*6a70*/  SEL R19, R19, R35, !P0 ;  /* 0x0000002313137207 */ /* 0x000fe20004000000 */
[----:B------:R-:W-:Y:S01]  /*6a80*/  IMAD.MOV.U32 R26, RZ, RZ, RZ ;  /* 0x000000ffff1a7224 */ /* 0x000fe200078e00ff */
[----:B------:R-:W-:Y:S01]  /*6a90*/  SEL R24, R24, R32, !P1 ;  /* 0x0000002018187207 */ /* 0x000fe20004800000 */
[----:B------:R-:W-:Y:S01]  /*6aa0*/  IMAD R21, R22, R18, RZ ;  /* 0x0000001216157224 */ /* 0x000fe200078e02ff */
[----:B------:R-:W-:Y:S01]  /*6ab0*/  SEL R23, R23, R33, !P1 ;  /* 0x0000002117177207 */ /* 0x000fe20004800000 */
[----:B------:R-:W-:Y:S01]  /*6ac0*/  IMAD.MOV.U32 R28, RZ, RZ, RZ ;  /* 0x000000ffff1c7224 */ /* 0x000fe200078e00ff */
[----:B-1----:R-:W-:Y:S01]  /*6ad0*/  SHF.R.U64 R12, R20, UR8, R19 ;  /* 0x00000008140c7c19 */ /* 0x002fe20008001213 */
[----:B------:R-:W-:Y:S01]  /*6ae0*/  IMAD.HI.U32 R21, R27, R21, R26 ;  /* 0x000000151b157227 */ /* 0x000fe200078e001a */
[----:B------:R-:W-:-:S02]  /*6af0*/  SHF.R.U64 R23, R24, UR6, R23 ;  /* 0x0000000618177c19 */ /* 0x000fc40008001217 */
[----:B------:R-:W-:Y:S01]  /*6b00*/  IADD3 R25, PT, PT, R5, -0x1, R12 ;  /* 0xffffffff05197810 */ /* 0x000fe20007ffe00c */
[----:B---3--:R-:W-:Y:S01]  /*6b10*/  IMAD.MOV R26, RZ, RZ, -R29 ;  /* 0x000000ffff1a7224 */ /* 0x008fe200078e0a1d */
[----:B------:R-:W-:Y:S02]  /*6b20*/  IADD3 R24, PT, PT, R4, -0x1, R23 ;  /* 0xffffffff04187810 */ /* 0x000fe40007ffe017 */
[----:B------:R-:W-:Y:S01]  /*6b30*/  IABS R20, R5 ;  /* 0x0000000500147213 */ /* 0x000fe20000000000 */
[----:B------:R-:W-:Y:S01]  /*6b40*/  IMAD R23, R26, R13, RZ ;  /* 0x0000000d1a177224 */ /* 0x000fe200078e02ff */
[----:B------:R-:W-:Y:S02]  /*6b50*/  IABS R22, R25 ;  /* 0x0000001900167213 */ /* 0x000fe40000000000 */
[----:B------:R-:W-:Y:S01]  /*6b60*/  IABS R12, R4 ;  /* 0x00000004000c7213 */ /* 0x000fe20000000000 */
[----:B------:R-:W-:Y:S01]  /*6b70*/  IMAD.HI.U32 R23, R29, R23, R28 ;  /* 0x000000171d177227 */ /* 0x000fe200078e001c */
[----:B------:R-:W-:-:S02]  /*6b80*/  IABS R19, R24 ;  /* 0x0000001800137213 */ /* 0x000fc40000000000 */
[----:B------:R-:W-:Y:S01]  /*6b90*/  ISETP.GE.AND P4, PT, R25, RZ, PT ;  /* 0x000000ff1900720c */ /* 0x000fe20003f86270 */
[----:B------:R-:W-:Y:S01]  /*6ba0*/  IMAD.MOV R20, RZ, RZ, -R20 ;  /* 0x000000ffff147224 */ /* 0x000fe200078e0a14 */
[----:B------:R-:W-:Y:S01]  /*6bb0*/  ISETP.GE.AND P2, PT, R24, RZ, PT ;  /* 0x000000ff1800720c */ /* 0x000fe20003f46270 */
[----:B------:R-:W-:-:S04]  /*6bc0*/  IMAD.HI.U32 R21, R21, R22, RZ ;  /* 0x0000001615157227 */ /* 0x000fc800078e00ff */
        /* <DEDUP_REMOVED lines=26> */
.L_x_74:
[----:B------:R-:W-:Y:S05]  /*6d70*/  BSYNC.RECONVERGENT B0 ;  /* 0x0000000000007941 */ /* 0x000fea0003800200 */
.L_x_73:
        /* <DEDUP_REMOVED lines=16> */
[----:B-1----:R-:W1:Y:S02]  /*6e80*/  SHFL.UP PT, R24, R21, 0x4, RZ ;  /* 0x0480000015187989 */ /* 0x002e6400000e00ff */
[----:B------:R-:W-:-:S05]  /*6e90*/  IMAD.X R22, R22, 0x1, R19, P0 ;  /* 0x0000000116167824 */ /* 0x000fca00000e0613 */
[----:B------:R-:W2:Y:S01]  /*6ea0*/  SHFL.UP PT, R25, R22, 0x4, RZ ;  /* 0x0480000016197989 */ /* 0x000ea200000e00ff */
[----:B-1----:R-:W-:-:S04]  /*6eb0*/  SEL R24, R24, RZ, P1 ;  /* 0x000000ff18187207 */ /* 0x002fc80000800000 */
[----:B------:R-:W-:Y:S02]  /*6ec0*/  IADD3 R24, P0, PT, R24, R21, RZ ;  /* 0x0000001518187210 */ /* 0x000fe40007f1e0ff */
[----:B--2---:R-:W-:-:S03]  /*6ed0*/  SEL R25, R25, RZ, P1 ;  /* 0x000000ff19197207 */ /* 0x004fc60000800000 */
[----:B------:R-:W1:Y:S02]  /*6ee0*/  SHFL.UP PT, R19, R24, 0x8, RZ ;  /* 0x0500000018137989 */ /* 0x000e6400000e00ff */
[----:B------:R-:W-:-:S05]  /*6ef0*/  IMAD.X R20, R25, 0x1, R22, P0 ;  /* 0x0000000119147824 */ /* 0x000fca00000e0616 */
[----:B------:R-:W2:Y:S01]  /*6f00*/  SHFL.UP PT, R25, R20, 0x8, RZ ;  /* 0x0500000014197989 */ /* 0x000ea200000e00ff */
[----:B-1----:R-:W-:-:S04]  /*6f10*/  SEL R19, R19, RZ, P2 ;  /* 0x000000ff13137207 */ /* 0x002fc80001000000 */
[----:B------:R-:W-:Y:S01]  /*6f20*/  IADD3 R26, P0, PT, R19, R24, RZ ;  /* 0x00000018131a7210 */ /* 0x000fe20007f1e0ff */
[----:B------:R-:W-:Y:S01]  /*6f30*/  IMAD.U32 R24, RZ, RZ, UR17 ;  /* 0x00000011ff187e24 */ /* 0x000fe2000f8e00ff */
[----:B--2---:R-:W-:-:S03]  /*6f40*/  SEL R25, R25, RZ, P2 ;  /* 0x000000ff19197207 */ /* 0x004fc60001000000 */
[----:B------:R-:W1:Y:S02]  /*6f50*/  SHFL.UP PT, R19, R26, 0x10, RZ ;  /* 0x060000001a137989 */ /* 0x000e6400000e00ff */
[----:B------:R-:W-:-:S05]  /*6f60*/  IMAD.X R25, R25, 0x1, R20, P0 ;  /* 0x0000000119197824 */ /* 0x000fca00000e0614 */
        /* <DEDUP_REMOVED lines=18> */
.L_x_78:
        /* <DEDUP_REMOVED lines=100> */
.L_x_77:
[----:B------:R-:W-:Y:S05]  /*76d0*/  BSYNC.RECONVERGENT B0 ;  /* 0x0000000000007941 */ /* 0x000fea0003800200 */
.L_x_76:
[----:B------:R-:W1:Y:S04]  /*76e0*/  SHFL.UP PT, R20, R23, 0x1, RZ ;  /* 0x0420000017147989 */ /* 0x000e6800000e00ff */
[----:B------:R-:W3:Y:S01]  /*76f0*/  SHFL.UP PT, R19, R18, 0x1, RZ ;  /* 0x0420000012137989 */ /* 0x000ee200000e00ff */
[----:B-1----:R-:W-:Y:S02]  /*7700*/  SEL R20, R20, RZ, P5 ;  /* 0x000000ff14147207 */ /* 0x002fe40002800000 */
[----:B---3--:R-:W-:Y:S02]  /*7710*/  SEL R19, R19, RZ, P5 ;  /* 0x000000ff13137207 */ /* 0x008fe40002800000 */
[----:B------:R-:W-:-:S05]  /*7720*/  IADD3 R20, P0, PT, R20, R23, RZ ;  /* 0x0000001714147210 */ /* 0x000fca0007f1e0ff */
[----:B------:R-:W-:Y:S01]  /*7730*/  IMAD.X R19, R19, 0x1, R18, P0 ;  /* 0x0000000113137824 */ /* 0x000fe200000e0612 */
[----:B--2---:R-:W1:Y:S04]  /*7740*/  SHFL.UP PT, R21, R20, 0x2, RZ ;  /* 0x0440000014157989 */ /* 0x004e6800000e00ff */
        /* <DEDUP_REMOVED lines=31> */
.L_x_75:
        /* <DEDUP_REMOVED lines=17> */
.L_x_72:
        /* <DEDUP_REMOVED lines=42> */
.L_x_79:
[----:B------:R-:W-:Y:S02]  /*7cf0*/  MOV R2, 0x7d10 ;  /* 0x00007d1000027802 */ /* 0x000fe40000000f00 */
[----:B-----5:R-:W-:Y:S05]  /*7d00*/  CALL.REL.NOINC `(.L_x_64) ;  /* 0x000000c000907944 */ /* 0x020fea0003c00000 */
[----:B------:R-:W-:-:S05]  /*7d10*/  IADD3 R2, PT, PT, -R22, RZ, RZ ;  /* 0x000000ff16027210 */ /* 0x000fca0007ffe1ff */
[----:B------:R-:W-:-:S07]  /*7d20*/  IMAD R21, R20, R2, R21 ;  /* 0x0000000214157224 */ /* 0x000fce00078e0215 */
.L_x_80:
[----:B------:R-:W1:Y:S01]  /*7d30*/  LDC R17, c[0x0][0xbdc] ;  /* 0x0002f700ff117b82 */ /* 0x000e620000000800 */
[----:B------:R-:W-:Y:S02]  /*7d40*/  LOP3.LUT R26, R26, UR12, RZ, 0xc0, !PT ;  /* 0x0000000c1a1a7c12 */ /* 0x000fe4000f8ec0ff */
[----:B------:R-:W-:Y:S02]  /*7d50*/  LOP3.LUT R24, R24, UR22, RZ, 0xc0, !PT ;  /* 0x0000001618187c12 */ /* 0x000fe4000f8ec0ff */
[----:B------:R-:W-:-:S03]  /*7d60*/  PLOP3.LUT P1, PT, PT, PT, PT, 0x8, 0x80 ;  /* 0x000000000080781c */ /* 0x000fc60003f2e170 */
[----:B------:R-:W2:Y:S08]  /*7d70*/  LDC R2, c[0x0][0xb80] ;  /* 0x0002e000ff027b82 */ /* 0x000eb00000000800 */
[----:B------:R-:W3:Y:S08]  /*7d80*/  LDC R3, c[0x0][0xb90] ;  /* 0x0002e400ff037b82 */ /* 0x000ef00000000800 */
[----:B------:R-:W4:Y:S01]  /*7d90*/  LDC R20, c[0x0][0xbe0] ;  /* 0x0002f800ff147b82 */ /* 0x000f220000000800 */
[----:B-1----:R-:W-:Y:S01]  /*7da0*/  SHF.L.U32 R17, R22, R17, RZ ;  /* 0x0000001116117219 */ /* 0x002fe200000006ff */
[----:B------:R-:W-:-:S04]  /*7db0*/  IMAD.MOV.U32 R22, RZ, RZ, R11 ;  /* 0x000000ffff167224 */ /* 0x000fc800078e000b */
[----:B------:R-:W-:Y:S01]  /*7dc0*/  IMAD.IADD R26, R26, 0x1, R17 ;  /* 0x000000011a1a7824 */ /* 0x000fe200078e0211 */
[----:B------:R-:W-:Y:S01]  /*7dd0*/  P2R R17, PR, RZ, 0x2 ;  /* 0x00000002ff117803 */ /* 0x000fe20000000000 */
[----:B--2---:R-:W-:Y:S02]  /*7de0*/  IMAD R21, R21, R2, R24 ;  /* 0x0000000215157224 */ /* 0x004fe400078e0218 */
[----:B---3--:R-:W-:Y:S02]  /*7df0*/  IMAD R26, R26, R3, UR30 ;  /* 0x0000001e1a1a7e24 */ /* 0x008fe4000f8e0203 */
[----:B------:R-:W-:Y:S01]  /*7e00*/  IMAD.MOV.U32 R3, RZ, RZ, 0x1 ;  /* 0x00000001ff037424 */ /* 0x000fe200078e00ff */
[----:B----4-:R-:W-:-:S04]  /*7e10*/  ISETP.NE.AND P0, PT, R20, 0x1, PT ;  /* 0x000000011400780c */ /* 0x010fc80003f05270 */
[----:B------:R-:W-:Y:S02]  /*7e20*/  SEL R2, R26, R21, !P0 ;  /* 0x000000151a027207 */ /* 0x000fe40004000000 */
[----:B------:R-:W-:Y:S02]  /*7e30*/  SEL R21, R21, R26, !P0 ;  /* 0x0000001a15157207 */ /* 0x000fe40004000000 */
.L_x_71:
[----:B------:R-:W-:-:S09]  /*7e40*/  UISETP.NE.AND UP0, UPT, UR37, 0x1, UPT ;  /* 0x000000012500788c */ /* 0x000fd2000bf05270 */
[----:B------:R-:W-:Y:S05]  /*7e50*/  BRA.U !UP0, `(.L_x_81) ;  /* 0x0000000108047547 */ /* 0x000fea000b800000 */
[----:B------:R-:W-:Y:S05]  /*7e60*/  BPT.TRAP 0x1 ;  /* 0x000000040000795c */ /* 0x000fea0000300000 */
.L_x_81:
[----:B------:R-:W3:Y:S01]  /*7e70*/  S2UR UR4, SR_CgaCtaId ;  /* 0x00000000000479c3 */ /* 0x000ee20000008800 */
[----:B------:R-:W-:Y:S01]  /*7e80*/  UMOV UR5, 0x400 ;  /* 0x0000040000057882 */ /* 0x000fe20000000000 */
[----:B--2---:R-:W-:Y:S02]  /*7e90*/  SHF.L.U32 R20, R0, 0x1f, RZ ;  /* 0x0000001f00147819 */ /* 0x004fe400000006ff */
[----:B------:R-:W-:Y:S02]  /*7ea0*/  ISETP.NE.AND P1, PT, R15, R22, PT ;  /* 0x000000160f00720c */ /* 0x000fe40003f25270 */
[----:B------:R-:W-:-:S04]  /*7eb0*/  ISETP.NE.AND P2, PT, R17, RZ, PT ;  /* 0x000000ff1100720c */ /* 0x000fc80003f45270 */
[----:B------:R-:W-:Y:S01]  /*7ec0*/  ISETP.NE.AND P2, PT, R15, R22, !P2 ;  /* 0x000000160f00720c */ /* 0x000fe20005745270 */
[----:B------:R-:W-:-:S06]  /*7ed0*/  VIADD R15, R16, 0x1 ;  /* 0x00000001100f7836 */ /* 0x000fcc0000000000 */
[----:B------:R-:W-:Y:S01]  /*7ee0*/  @!P1 IMAD.MOV R15, RZ, RZ, R16 ;  /* 0x000000ffff0f9224 */ /* 0x000fe200078e0210 */
[----:B---3--:R-:W-:-:S04]  /*7ef0*/  ULEA UR4, UR4, UR5, 0x18 ;  /* 0x0000000504047291 */ /* 0x008fc8000f8ec0ff */
[----:B------:R-:W-:-:S09]  /*7f00*/  ULEA UR4, UR23, UR4, 0x3 ;  /* 0x0000000417047291 */ /* 0x000fd2000f8e18ff */
[----:B------:R-:W2:Y:S02]  /*7f10*/  SYNCS.PHASECHK.TRANS64.TRYWAIT P0, [UR4+0xf0], R20 ;  /* 0x0000f014ff0075a7 */ /* 0x000ea40008001104 */
[----:B--2---:R-:W-:Y:S05]  /*7f20*/  @!P0 BRA `(.L_x_82) ;  /* 0x000000b000a88947 */ /* 0x004fea0003800000 */
.L_x_241:
[----:B------:R-:W-:Y:S02]  /*7f30*/  ELECT P0, URZ, PT ;  /* 0x0000000000ff782f */ /* 0x000fe40003800000 */
[----:B------:R-:W-:Y:S01]  /*7f40*/  ISETP.NE.AND P1, PT, R17, RZ, PT ;  /* 0x000000ff1100720c */ /* 0x000fe20003f25270 */
[----:B------:R-:W-:Y:S03]  /*7f50*/  BSSY.RECONVERGENT B0, `(.L_x_83) ;  /* 0x0000015000007945 */ /* 0x000fe60003800200 */
[----:B------:R-:W-:-:S04]  /*7f60*/  SEL R15, R15, RZ, !P1 ;  /* 0x000000ff0f0f7207 */ /* 0x000fc80004800000 */
[----:B------:R-:W-:-:S03]  /*7f70*/  PRMT R16, R15, 0x7610, R16 ;  /* 0x000076100f107816 */ /* 0x000fc60000000010 */
[----:B------:R-:W-:Y:S05]  /*7f80*/  @!P0 BRA `(.L_x_84) ;  /* 0x0000000000448947 */ /* 0x000fea0003800000 */
[----:B------:R-:W-:Y:S01]  /*7f90*/  UIMAD UR5, UR23, 0x14, UR36 ;  /* 0x00000014170578a4 */ /* 0x000fe2000f8e0224 */
[----:B------:R-:W-:-:S04]  /*7fa0*/  SEL R15, RZ, 0x1, !P2 ;  /* 0x00000001ff0f7807 */ /* 0x000fc80005000000 */
[----:B------:R-:W-:-:S04]  /*7fb0*/  PRMT R15, R15, 0x5410, R16 ;  /* 0x000054100f0f7816 */ /* 0x000fc80000000010 */
        /* <DEDUP_REMOVED lines=13> */
.L_x_85:
[----:B----4-:R-:W-:Y:S01]  /*8090*/  SYNCS.ARRIVE.TRANS64.A1T0 RZ, [UR4+0xb0], RZ ;  /* 0x0000b0ffffff79a7 */ /* 0x010fe20008100004 */
.L_x_84:
[----:B------:R-:W-:Y:S05]  /*80a0*/  BSYNC.RECONVERGENT B0 ;  /* 0x0000000000007941 */ /* 0x000fea0003800200 */
.L_x_83:
[----:B------:R-:W-:Y:S01]  /*80b0*/  UIADD3 UR23, UPT, UPT, UR23, 0x1, URZ ;  /* 0x0000000117177890 */ /* 0x000fe2000fffe0ff */
[----:B------:R-:W-:Y:S02]  /*80c0*/  VIADD R14, R14, 0x1 ;  /* 0x000000010e0e7836 */ /* 0x000fe40000000000 */
[----:B---3--:R-:W-:Y:S01]  /*80d0*/  IMAD.MOV.U32 R15, RZ, RZ, R22 ;  /* 0x000000ffff0f7224 */ /* 0x008fe200078e0016 */
[----:B------:R-:W-:Y:S02]  /*80e0*/  UISETP.NE.AND UP0, UPT, UR23, 0x8, UPT ;  /* 0x000000081700788c */ /* 0x000fe4000bf05270 */
[----:B------:R-:W-:Y:S02]  /*80f0*/  ISETP.NE.AND P0, PT, R14, 0x4, PT ;  /* 0x000000040e00780c */ /* 0x000fe40003f05270 */
[----:B------:R-:W-:Y:S02]  /*8100*/  USEL UR4, URZ, 0x1, UP0 ;  /* 0x00000001ff047887 */ /* 0x000fe40008000000 */
[----:B------:R-:W-:-:S04]  /*8110*/  USEL UR23, UR23, URZ, UP0 ;  /* 0x000000ff17177287 */ /* 0x000fc80008000000 */
[----:B------:R-:W-:-:S05]  /*8120*/  LOP3.LUT R0, R0, UR4, RZ, 0x3c, !PT ;  /* 0x0000000400007c12 */ /* 0x000fca000f8e3cff */
[----:B------:R-:W-:Y:S05]  /*8130*/  @!P0 EXIT ;  /* 0x000000000000894d */ /* 0x000fea0003800000 */
[----:B------:R-:W-:Y:S05]  /*8140*/  BRA `(.L_x_86) ;  /* 0xffffffe400187947 */ /* 0x000fea000383ffff */
.L_x_53:
[----:B------:R-:W-:-:S09]  /*8150*/  UISETP.NE.AND UP0, UPT, UR37, 0x3, UPT ;  /* 0x000000032500788c */ /* 0x000fd2000bf05270 */
[----:B------:R-:W-:Y:S05]  /*8160*/  BRA.U UP0, `(.L_x_87) ;  /* 0x0000001100c47547 */ /* 0x000fea000b800000 */
[----:B------:R-:W-:-:S08]  /*8170*/  NOP ;  /* 0x0000000000007918 */ /* 0x000fd00000000000 */
[----:B-----5:R-:W1:-:S00]  /*8180*/  USETMAXREG.DEALLOC.CTAPOOL 0x88 ;  /* 0x00000088000079c8 */ /* 0x020e4000080e0500 */
[----:B-1----:R-:W1:Y:S01]  /*8190*/  LDC.64 R22, c[0x0][0x390] ;  /* 0x0000e400ff167b82 */ /* 0x002e620000000a00 */
[----:B------:R-:W-:Y:S02]  /*81a0*/  HFMA2 R20, -RZ, RZ, 0, 0 ;  /* 0x00000000ff147431 */ /* 0x000fe400000001ff */
[----:B------:R-:W-:Y:S01]  /*81b0*/  IMAD.MOV.U32 R21, RZ, RZ, 0x1 ;  /* 0x00000001ff157424 */ /* 0x000fe200078e00ff */
[----:B------:R-:W-:Y:S01]  /*81c0*/  PRMT R5, RZ, 0x7610, R5 ;  /* 0x00007610ff057816 */ /* 0x000fe20000000005 */
[----:B------:R-:W2:Y:S03]  /*81d0*/  LDCU UR26, c[0x0][0x880] ;  /* 0x00011000ff1a77ac */ /* 0x000ea60008000800 */
[----:B------:R-:W3:Y:S01]  /*81e0*/  LDC.64 R10, c[0x0][0xb08] ;  /* 0x0002c200ff0a7b82 */ /* 0x000ee20000000a00 */
[----:B------:R-:W4:Y:S01]  /*81f0*/  LDCU.64 UR6, c[0x0][0x888] ;  /* 0x00011100ff0677ac */ /* 0x000f220008000a00 */
[----:B------:R-:W-:-:S02]  /*8200*/  USEL UR25, URZ, 0x1, UP4 ;  /* 0x00000001ff197887 */ /* 0x000fc4000a000000 */
[----:B------:R-:W-:-:S04]  /*8210*/  UPLOP3.LUT UP0, UPT, UPT, UPT, UPT, 0x40, 0x4 ;  /* 0x000000000004789c */ /* 0x000fc80003f0e870 */
[----:B------:R-:W1:Y:S01]  /*8220*/  LDC.64 R8, c[0x0][0xb10] ;  /* 0x0002c400ff087b82 */ /* 0x000e620000000a00 */
[----:B------:R-:W-:-:S07]  /*8230*/  UMOV UR5, URZ ;  /* 0x000000ff00057c82 */ /* 0x000fce0008000000 */
[----:B--2---:R-:W1:Y:S02]  /*8240*/  LDC.64 R2, c[0x0][0x890] ;  /* 0x00022400ff027b82 */ /* 0x004e640000000a00 */
.L_x_121:
[----:B------:R-:W-:Y:S04]  /*8250*/  LOP3.LUT R4, R5, 0xffff, RZ, 0xc0, !PT ;  /* 0x0000ffff05047812 */ /* 0x000fe800078ec0ff */
[----:B------:R-:W-:Y:S04]  /*8260*/  SHF.R.U32.HI R4, RZ, 0x1, R4 ;  /* 0x00000001ff047819 */ /* 0x000fe80000011604 */
[----:B------:R-:W-:Y:S05]  /*8270*/  LOP3.LUT R4, R4, 0xffff, RZ, 0xc0, !PT ;  /* 0x0000ffff04047812 */ /* 0x000fea00078ec0ff */
[----:B------:R-:W-:Y:S05]  /*8280*/  IMAD R4, R4, 0x4925, RZ ;  /* 0x0000492504047824 */ /* 0x000fea00078e02ff */
[----:B------:R-:W-:Y:S04]  /*8290*/  SHF.R.U32.HI R4, RZ, 0x11, R4 ;  /* 0x00000011ff047819 */ /* 0x000fe80000011604 */
[----:B------:R-:W-:Y:S05]  /*82a0*/  PRMT R4, R4, 0x9910, RZ ;  /* 0x0000991004047816 */ /* 0x000fea00000000ff */
[----:B------:R-:W-:Y:S04]  /*82b0*/  IMAD R4, R4, 0xe, RZ ;  /* 0x0000000e04047824 */ /* 0x000fe800078e02ff */
[----:B------:R-:W-:Y:S05]  /*82c0*/  IMAD.MOV R4, RZ, RZ, -R4 ;  /* 0x000000ffff047224 */ /* 0x000fea00078e0a04 */
[----:B------:R-:W-:Y:S05]  /*82d0*/  PRMT R4, R4, 0x7710, RZ ;  /* 0x0000771004047816 */ /* 0x000fea00000000ff */
[----:B------:R-:W-:Y:S05]  /*82e0*/  IMAD.IADD R4, R4, 0x1, R5 ;  /* 0x0000000104047824 */ /* 0x000fea00078e0205 */
[----:B------:R-:W-:Y:S11]  /*82f0*/  R2UR UR4, R4 ;  /* 0x00000000040472ca */ /* 0x000ff600000e0000 */
[----:B------:R-:W-:Y:S02]  /*8300*/  @!UPT UIADD3 URZ, UPT, UPT, URZ, URZ, URZ ;  /* 0x000000fffffff290 */ /* 0x000fe4000fffe0ff */
[----:B------:R-:W-:Y:S06]  /*8310*/  ULOP3.LUT UR4, UR4, 0xffff, URZ, 0xc0, !UPT ;  /* 0x0000ffff04047892 */ /* 0x000fec000f8ec0ff */
[----:B------:R-:W-:Y:S02]  /*8320*/  IMAD.U32 R5, RZ, RZ, UR4 ;  /* 0x00000004ff057e24 */ /* 0x000fe4000f8e00ff */
[----:B------:R-:W-:Y:S03]  /*8330*/  IMAD.U32 R4, RZ, RZ, UR4 ;  /* 0x00000004ff047e24 */ /* 0x000fe6000f8e00ff */
[----:B------:R-:W-:Y:S04]  /*8340*/  LEA R6, P0, R5, UR22, 0x7 ;  /* 0x0000001605067c11 */ /* 0x000fe8000f8038ff */
[----:B------:R-:W-:Y:S02]  /*8350*/  LEA.HI.X R7, R4, UR23, RZ, 0x7, P0 ;  /* 0x0000001704077c11 */ /* 0x000fe400080f3cff */
[----:B------:R-:W-:Y:S02]  /*8360*/  R2UR UR28, R6 ;  /* 0x00000000061c72ca */ /* 0x000fe400000e0000 */
[----:B------:R-:W-:Y:S01]  /*8370*/  R2UR UR29, R7 ;  /* 0x00000000071d72ca */ /* 0x000fe200000e0000 */
[----:B------:R-:W-:Y:S03]  /*8380*/  @!UPT UIADD3 URZ, UPT, UPT, URZ, URZ, URZ ;  /* 0x000000fffffff290 */ /* 0x000fe6000fffe0ff */
[----:B--2-4-:R-:W-:Y:S11]  /*8390*/  BRA.U UP0, `(.L_x_88) ;  /* 0x0000000500107547 */ /* 0x014ff6000b800000 */
[----:B------:R-:W2:Y:S01]  /*83a0*/  S2R R15, SR_LANEID ;  /* 0x00000000000f7919 */ /* 0x000ea20000000000 */
[----:B------:R-:W-:Y:S02]  /*83b0*/  MOV R5, 0x400 ;  /* 0x0000040000057802 */ /* 0x000fe40000000f00 */
[----:B------:R-:W-:Y:S01]  /*83c0*/  ELECT P0, URZ, PT ;  /* 0x0000000000ff782f */ /* 0x000fe20003800000 */
[----:B------:R-:W-:Y:S01]  /*83d0*/  BSSY.RECONVERGENT B0, `(.L_x_89) ;  /* 0x0000037000007945 */ /* 0x000fe20003800200 */
[----:B------:R-:W5:Y:S02]  /*83e0*/  S2R R18, SR_CgaCtaId ;  /* 0x0000000000127919 */ /* 0x000f640000008800 */
[----:B-----5:R-:W-:Y:S01]  /*83f0*/  LEA R18, R18, R5, 0x18 ;  /* 0x0000000512127211 */ /* 0x020fe200078ec0ff */
[----:B--2---:R-:W-:Y:S05]  /*8400*/  IMAD.SHL.U32 R15, R15, 0x4, RZ ;  /* 0x000000040f0f7824 */ /* 0x004fea00078e00ff */
[----:B------:R-:W-:Y:S03]  /*8410*/  IADD3 R19, PT, PT, R15, 0x380, R18 ;  /* 0x000003800f137810 */ /* 0x000fe60007ffe012 */
[----:B------:R-:W-:Y:S05]  /*8420*/  @!P0 BRA `(.L_x_90) ;  /* 0x0000000000c48947 */ /* 0x000fea0003800000 */
[----:B-1----:R-:W-:Y:S01]  /*8430*/  ISETP.NE.U32.AND P0, PT, R8, RZ, PT ;  /* 0x000000ff0800720c */ /* 0x002fe20003f05070 */
[----:B------:R-:W-:Y:S01]  /*8440*/  IMAD.WIDE R12, R16, 0xc, R22 ;  /* 0x0000000c100c7825 */ /* 0x000fe200078e0216 */
[----:B---3--:R-:W-:Y:S01]  /*8450*/  ISETP.NE.U32.AND P1, PT, R10, RZ, PT ;  /* 0x000000ff0a00720c */ /* 0x008fe20003f25070 */
[----:B------:R-:W1:Y:S01]  /*8460*/  S2UR UR4, SR_CgaCtaId ;  /* 0x00000000000479c3 */ /* 0x000e620000008800 */
[----:B------:R-:W-:Y:S01]  /*8470*/  ISETP.NE.AND.EX P0, PT, R9, RZ, PT, P0 ;  /* 0x000000ff0900720c */ /* 0x000fe20003f05300 */
[----:B------:R-:W-:Y:S01]  /*8480*/  UMOV UR8, 0x400 ;  /* 0x0000040000087882 */ /* 0x000fe20000000000 */
[----:B------:R-:W2:Y:S01]  /*8490*/  LDG.E R30, desc[UR50][R12.64] ;  /* 0x000000320c1e7981 */ /* 0x000ea2000c1e1900 */
[----:B------:R-:W-:Y:S10]  /*84a0*/  ISETP.NE.AND.EX P1, PT, R11, RZ, PT, P1 ;  /* 0x000000ff0b00720c */ /* 0x000ff40003f25310 */
[----:B------:R-:W3:Y:S08]  /*84b0*/  @P0 LDC.64 R4, c[0x0][0xb10] ;  /* 0x0002c400ff040b82 */ /* 0x000ef00000000a00 */
[----:B------:R-:W5:Y:S01]  /*84c0*/  @P1 LDC.64 R6, c[0x0][0xb08] ;  /* 0x0002c200ff061b82 */ /* 0x000f620000000a00 */
[----:B--2---:R-:W-:Y:S01]  /*84d0*/  SHF.R.S32.HI R31, RZ, 0x1f, R30 ;  /* 0x0000001fff1f7819 */ /* 0x004fe2000001141e */
[C---:B---3--:R-:W-:Y:S01]  /*84e0*/  @P0 IMAD.WIDE R4, R16.reuse, 0x8, R4 ;  /* 0x0000000810040825 */ /* 0x048fe200078e0204 */
[----:B-1----:R-:W-:Y:S03]  /*84f0*/  ULEA UR4, UR4, UR8, 0x18 ;  /* 0x0000000804047291 */ /* 0x002fe6000f8ec0ff */
[----:B-----5:R-:W-:Y:S01]  /*8500*/  @P1 IMAD.WIDE R6, R16, 0x8, R6 ;  /* 0x0000000810061825 */ /* 0x020fe200078e0206 */
[----:B------:R-:W2:Y:S01]  /*8510*/  @P0 LDG.E.64 R26, desc[UR50][R4.64] ;  /* 0x00000032041a0981 */ /* 0x000ea2000c1e1b00 */
[----:B------:R-:W-:Y:S03]  /*8520*/  UIADD3 UR8, UPT, UPT, UR4, 0x380, URZ ;  /* 0x0000038004087890 */ /* 0x000fe6000fffe0ff */
[----:B------:R1:W3:Y:S04]  /*8530*/  @P1 LDG.E.64 R28, desc[UR50][R6.64] ;  /* 0x00000032061c1981 */ /* 0x0002e8000c1e1b00 */
[----:B------:R-:W-:Y:S04]  /*8540*/  STS [UR4+0x3b0], RZ ;  /* 0x0003b0ffff007988 */ /* 0x000fe80008000804 */
[----:B------:R5:W4:Y:S04]  /*8550*/  LDG.E R5, desc[UR50][R12.64+0x4] ;  /* 0x000004320c057981 */ /* 0x000b28000c1e1900 */
[----:B-1----:R-:W1:Y:S01]  /*8560*/  LDS R7, [UR4+0x39c] ;  /* 0x00039c04ff077984 */ /* 0x002e620008000800 */
[----:B------:R-:W-:Y:S05]  /*8570*/  IMAD.U32 R6, RZ, RZ, UR8 ;  /* 0x00000008ff067e24 */ /* 0x000fea000f8e00ff */
[----:B-----5:R-:W-:Y:S05]  /*8580*/  SHF.R.U64 R12, R6, 0x4, RZ ;  /* 0x00000004060c7819 */ /* 0x020fea00000012ff */
[----:B------:R-:W-:Y:S04]  /*8590*/  STS [UR4+0x390], R12 ;  /* 0x0003900cff007988 */ /* 0x000fe80008000804 */
[----:B------:R-:W-:Y:S01]  /*85a0*/  STS [UR4+0x394], R12 ;  /* 0x0003940cff007988 */ /* 0x000fe20008000804 */
[----:B------:R-:W-:Y:S02]  /*85b0*/  @!P0 IMAD.MOV.U32 R26, RZ, RZ, R30 ;  /* 0x000000ffff1a8224 */ /* 0x000fe400078e001e */
[----:B------:R-:W-:Y:S01]  /*85c0*/  @!P0 IMAD.MOV.U32 R27, RZ, RZ, R31 ;  /* 0x000000ffff1b8224 */ /* 0x000fe200078e001f */
[----:B---3--:R-:W-:Y:S04]  /*85d0*/  @P1 STS.64 [UR4+0x380], R28 ;  /* 0x0003801cff001988 */ /* 0x008fe80008000a04 */
[C---:B--2---:R-:W-:Y:S01]  /*85e0*/  SHF.L.U64.HI R17, R26.reuse, 0x1, R27 ;  /* 0x000000011a117819 */ /* 0x044fe2000001021b */
[----:B------:R-:W-:Y:S03]  /*85f0*/  IMAD.SHL.U32 R26, R26, 0x2, RZ ;  /* 0x000000021a1a7824 */ /* 0x000fe600078e00ff */
[----:B------:R-:W-:Y:S02]  /*8600*/  LOP3.LUT R17, R17, 0x1fffffff, RZ, 0xc0, !PT ;  /* 0x1fffffff11117812 */ /* 0x000fe400078ec0ff */
[----:B------:R-:W-:Y:S02]  /*8610*/  LOP3.LUT R26, R26, 0xfffffffe, RZ, 0xc0, !PT ;  /* 0xfffffffe1a1a7812 */ /* 0x000fe400078ec0ff */
[--C-:B------:R-:W-:Y:S02]  /*8620*/  SHF.R.U32.HI R4, RZ, 0x4, R17.reuse ;  /* 0x00000004ff047819 */ /* 0x100fe40000011611 */
[----:B------:R-:W-:Y:S02]  /*8630*/  SHF.R.U64 R17, R26, 0x4, R17 ;  /* 0x000000041a117819 */ /* 0x000fe40000001211 */
[----:B-1----:R-:W-:Y:S02]  /*8640*/  LOP3.LUT R32, R7, 0xf, R4, 0xb8, !PT ;  /* 0x0000000f07207812 */ /* 0x002fe400078eb804 */
[----:B------:R-:W-:Y:S01]  /*8650*/  CS2R R6, SRZ ;  /* 0x0000000000067805 */ /* 0x000fe2000001ff00 */
[----:B------:R-:W-:Y:S01]  /*8660*/  STS [UR4+0x38c], R17 ;  /* 0x00038c11ff007988 */ /* 0x000fe20008000804 */
[----:B----4-:R-:W-:Y:S03]  /*8670*/  VIADD R5, R5, 0xffffffff ;  /* 0xffffffff05057836 */ /* 0x010fe60000000000 */
[----:B------:R-:W-:Y:S04]  /*8680*/  STS [UR4+0x39c], R32 ;  /* 0x00039c20ff007988 */ /* 0x000fe80008000804 */
[----:B------:R-:W1:Y:S02]  /*8690*/  LDS R4, [UR4+0x39c] ;  /* 0x00039c04ff047984 */ /* 0x000e640008000800 */
[----:B-1----:R-:W-:Y:S05]  /*86a0*/  LOP3.LUT R25, R4, 0xf0, RZ, 0xb8, !PT ;  /* 0x000000f004197812 */ /* 0x002fea00078eb8ff */
[----:B------:R-:W-:Y:S04]  /*86b0*/  STS [UR4+0x39c], R25 ;  /* 0x00039c19ff007988 */ /* 0x000fe80008000804 */
[----:B------:R-:W1:Y:S02]  /*86c0*/  LDS R4, [UR4+0x39c] ;  /* 0x00039c04ff047984 */ /* 0x000e640008000800 */
[----:B-1----:R-:W-:Y:S01]  /*86d0*/  LOP3.LUT R13, R4, 0xf00, RZ, 0xb8, !PT ;  /* 0x00000f00040d7812 */ /* 0x002fe200078eb8ff */
[----:B------:R-:W-:Y:S04]  /*86e0*/  VIADD R4, R30, 0xffffffff ;  /* 0xffffffff1e047836 */ /* 0x000fe80000000000 */
[----:B------:R-:W-:Y:S04]  /*86f0*/  STS.64 [UR4+0x398], R12 ;  /* 0x0003980cff007988 */ /* 0x000fe80008000a04 */
[----:B------:R-:W1:Y:S04]  /*8700*/  LDS R24, [UR4+0x39c] ;  /* 0x00039c04ff187984 */ /* 0x000e680008000800 */
[----:B------:R2:W-:Y:S01]  /*8710*/  STS.128 [UR4+0x3a0], R4 ;  /* 0x0003a004ff007988 */ /* 0x0005e20008000c04 */
[----:B-1----:R-:W-:Y:S05]  /*8720*/  LOP3.LUT R24, R24, 0xf000, RZ, 0xb8, !PT ;  /* 0x0000f00018187812 */ /* 0x002fea00078eb8ff */
[----:B------:R2:W-:Y:S02]  /*8730*/  STS [UR4+0x39c], R24 ;  /* 0x00039c18ff007988 */ /* 0x0005e40008000804 */
.L_x_90:
[----:B----4-:R-:W-:Y:S05]  /*8740*/  BSYNC.RECONVERGENT B0 ;  /* 0x0000000000007941 */ /* 0x010fea0003800200 */
.L_x_89:
[----:B------:R-:W-:Y:S01]  /*8750*/  NOP ;  /* 0x0000000000007918 */ /* 0x000fe20000000000 */
[----:B------:R-:W4:Y:S01]  /*8760*/  LDS R19, [R19] ;  /* 0x0000000013137984 */ /* 0x000f220000000800 */
[----:B--2---:R-:W-:Y:S01]  /*8770*/  IADD3 R6, P0, PT, R15, UR28, RZ ;  /* 0x0000001c0f067c10 */ /* 0x004fe2000ff1e0ff */
[----:B------:R-:W-:Y:S04]  /*8780*/  IMAD.U32 R4, RZ, RZ, UR25 ;  /* 0x00000019ff047e24 */ /* 0x000fe8000f8e00ff */
[----:B------:R-:W-:Y:S01]  /*8790*/  IMAD.X R7, RZ, RZ, UR29, P0 ;  /* 0x0000001dff077e24 */ /* 0x000fe200080e06ff */
[----:B------:R-:W-:Y:S04]  /*87a0*/  SHF.L.U32 R5, R4, 0x1f, RZ ;  /* 0x0000001f04057819 */ /* 0x000fe800000006ff */
[----:B----4-:R2:W4:Y:S02]  /*87b0*/  ATOMG.E.EXCH.STRONG.GPU PT, RZ, [R6], R19 ;  /* 0x0000001306ff73a8 */ /* 0x01052400041ee100 */
[----:B----4-:R-:W4:Y:S02]  /*87c0*/  SYNCS.PHASECHK.TRANS64.TRYWAIT P0, [R18+URZ+0xa8], R5 ;  /* 0x0000a805120075a7 */ /* 0x010f2400080011ff */
[----:B--2-4-:R-:W-:Y:S05]  /*87d0*/  @!P0 BRA `(.L_x_91) ;  /* 0x000000a800948947 */ /* 0x014fea0003800000 */
.L_x_88:
[----:B-1----:R-:W-:Y:S04]  /*87e0*/  ISETP.NE.U32.AND P0, PT, R2, RZ, PT ;  /* 0x000000ff0200720c */ /* 0x002fe80003f05070 */
[----:B------:R-:W-:Y:S11]  /*87f0*/  ISETP.NE.AND.EX P0, PT, R3, RZ, PT, P0 ;  /* 0x000000ff0300720c */ /* 0x000ff60003f05300 */
[----:B------:R-:W-:Y:S02]  /*8800*/  @!UPT UIADD3 URZ, UPT, UPT, URZ, URZ, URZ ;  /* 0x000000fffffff290 */ /* 0x000fe4000fffe0ff */
[----:B--2---:R-:W1:Y:S02]  /*8810*/  @P0 LDC.64 R4, c[0x0][0x890] ;  /* 0x00022400ff040b82 */ /* 0x004e640000000a00 */
[----:B-1----:R-:W-:Y:S01]  /*8820*/  @P0 IMAD.WIDE R4, R16, 0x8, R4 ;  /* 0x0000000810040825 */ /* 0x002fe200078e0204 */
[----:B------:R-:W-:Y:S06]  /*8830*/  BRA.U UP0, `(.L_x_92) ;  /* 0x0000000100107547 */ /* 0x000fec000b800000 */
[----:B------:R-:W-:Y:S04]  /*8840*/  DEPBAR {5,4,3,2,1,0} ;  /* 0x0000003f0000791a */ /* 0x000fe80000000000 */
[----:B------:R-:W1:Y:S02]  /*8850*/  CCTL.E.C.LDCU.IV.DEEP [UR28] ;  /* 0x000000001c007540 */ /* 0x000e640009c08000 */
[----:B-1----:R1:W-:Y:S01]  /*8860*/  UTMACCTL.IV [UR28] ;  /* 0x000000001c0079b9 */ /* 0x0023e20008000000 */
[----:B------:R-:W-:Y:S01]  /*8870*/  NOP ;  /* 0x0000000000007918 */ /* 0x000fe20000000000 */
.L_x_92:
[----:B------:R-:W2:Y:S01]  /*8880*/  @P0 LDG.E.64 R4, desc[UR50][R4.64] ;  /* 0x0000003204040981 */ /* 0x000ea2000c1e1b00 */
[----:B------:R-:W-:Y:S02]  /*8890*/  R2UR UR18, R14 ;  /* 0x000000000e1272ca */ /* 0x000fe400000e0000 */
[----:B------:R-:W-:Y:S01]  /*88a0*/  R2UR UR19, R0 ;  /* 0x00000000001372ca */ /* 0x000fe200000e0000 */
[----:B--2---:R-:W2:Y:S02]  /*88b0*/  @P0 LD.E R4, desc[UR50][R4.64] ;  /* 0x0000003204040980 */ /* 0x004ea4000c101900 */
[----:B--2---:R-:W-:Y:S01]  /*88c0*/  @P0 FSETP.NEU.AND P1, PT, R4, RZ, PT ;  /* 0x000000ff0400020b */ /* 0x004fe20003f2d000 */
[----:B------:R-:W-:Y:S01]  /*88d0*/  @!UPT UIADD3 URZ, UPT, UPT, URZ, URZ, URZ ;  /* 0x000000fffffff290 */ /* 0x000fe2000fffe0ff */
[----:B------:R-:W-:Y:S11]  /*88e0*/  @P0 BRA `(.L_x_93) ;  /* 0x00000000002c0947 */ /* 0x000ff60003800000 */
[----:B----4-:R-:W-:Y:S02]  /*88f0*/  ISETP.NE.U32.AND P0, PT, RZ, UR6, PT ;  /* 0x00000006ff007c0c */ /* 0x010fe4000bf05070 */
[----:B------:R-:W-:Y:S02]  /*8900*/  FSETP.NEU.AND P1, PT, RZ, UR26, PT ;  /* 0x0000001aff007c0b */ /* 0x000fe4000bf2d000 */
[----:B------:R-:W-:Y:S11]  /*8910*/  ISETP.NE.AND.EX P0, PT, RZ, UR7, PT, P0 ;  /* 0x00000007ff007c0c */ /* 0x000ff6000bf05300 */
[----:B------:R-:W-:Y:S02]  /*8920*/  @!UPT UIADD3 URZ, UPT, UPT, URZ, URZ, URZ ;  /* 0x000000fffffff290 */ /* 0x000fe4000fffe0ff */
[----:B------:R-:W2:Y:S08]  /*8930*/  @P0 LDC R5, c[0x0][0x898] ;  /* 0x00022600ff050b82 */ /* 0x000eb00000000800 */
[----:B------:R-:W4:Y:S01]  /*8940*/  @P0 LDC.64 R6, c[0x0][0x888] ;  /* 0x00022200ff060b82 */ /* 0x000f220000000a00 */
[----:B--2---:R-:W-:Y:S04]  /*8950*/  @P0 IMAD R5, R16, R5, RZ ;  /* 0x0000000510050224 */ /* 0x004fe800078e02ff */
[----:B----4-:R-:W-:Y:S06]  /*8960*/  @P0 IMAD.WIDE R6, R5, 0x4, R6 ;  /* 0x0000000405060825 */ /* 0x010fec00078e0206 */
[----:B------:R-:W2:Y:S02]  /*8970*/  @P0 LDG.E R6, desc[UR50][R6.64] ;  /* 0x0000003206060981 */ /* 0x000ea4000c1e1900 */
[----:B--2---:R-:W-:Y:S11]  /*8980*/  @P0 FSETP.NEU.AND P1, PT, R6, RZ, PT ;  /* 0x000000ff0600020b */ /* 0x004ff60003f2d000 */
[----:B------:R-:W-:Y:S02]  /*8990*/  @!UPT UIADD3 URZ, UPT, UPT, URZ, URZ, URZ ;  /* 0x000000fffffff290 */ /* 0x000fe4000fffe0ff */
.L_x_93:
[----:B------:R-:W-:Y:S01]  /*89a0*/  UISETP.NE.AND UP1, UPT, UR20, 0x4, UPT ;  /* 0x000000041400788c */ /* 0x000fe2000bf25270 */
[----:B------:R-:W-:Y:S01]  /*89b0*/  ELECT P0, URZ, PT ;  /* 0x0000000000ff782f */ /* 0x000fe20003800000 */
[----:B------:R-:W-:Y:S02]  /*89c0*/  USHF.L.U32 UR18, UR18, 0x7, URZ ;  /* 0x0000000712127899 */ /* 0x000fe400080006ff */
[----:B------:R-:W-:Y:S01]  /*89d0*/  USHF.L.U32 UR19, UR19, 0x8, URZ ;  /* 0x0000000813137899 */ /* 0x000fe200080006ff */
[----:B------:R-:W-:Y:S04]  /*89e0*/  PLOP3.LUT P1, PT, P1, P0, PT, 0x80, 0x8 ;  /* 0x000000000008781c */ /* 0x000fe80000f21070 */
[----:B------:R-:W-:Y:S09]  /*89f0*/  BRA.U UP1, `(.L_x_94) ;  /* 0x0000000101047547 */ /* 0x000ff2000b800000 */
[----:B-1--4-:R-:W-:Y:S05]  /*8a00*/  BPT.TRAP 0x1 ;  /* 0x000000040000795c */ /* 0x012fea0000300000 */
.L_x_94:
[----:B------:R-:W2:Y:S01]  /*8a10*/  S2UR UR24, SR_CgaCtaId ;  /* 0x00000000001879c3 */ /* 0x000ea20000008800 */
[----:B------:R-:W-:Y:S01]  /*8a20*/  UMOV UR21, 0x400 ;  /* 0x0000040000157882 */ /* 0x000fe20000000000 */
[----:B------:R-:W-:Y:S01]  /*8a30*/  SHF.L.U32 R5, R21, 0x1f, RZ ;  /* 0x0000001f15057819 */ /* 0x000fe200000006ff */
[----:B--2---:R-:W-:Y:S09]  /*8a40*/  ULEA UR21, UR24, UR21, 0x18 ;  /* 0x0000001518157291 */ /* 0x004ff2000f8ec0ff */
[----:B------:R-:W2:Y:S02]  /*8a50*/  SYNCS.PHASECHK.TRANS64.TRYWAIT P0, [UR21+0x80], R5 ;  /* 0x00008005ff0075a7 */ /* 0x000ea40008001115 */
[----:B--2---:R-:W-:Y:S05]  /*8a60*/  @!P0 BRA `(.L_x_95) ;  /* 0x000000a800048947 */ /* 0x004fea0003800000 */
.L_x_243:
[----:B------:R-:W-:Y:S04]  /*8a70*/  BSSY.RECONVERGENT B0, `(.L_x_96) ;  /* 0x0000010000007945 */ /* 0x000fe80003800200 */
[----:B------:R-:W-:Y:S05]  /*8a80*/  @!P1 BRA `(.L_x_97) ;  /* 0x0000000000389947 */ /* 0x000fea0003800000 */
[----:B------:R-:W-:Y:S02]  /*8a90*/  UIADD3 UR17, UPT, UPT, UR21, 0x60, URZ ;  /* 0x0000006015117890 */ /* 0x000fe4000fffe0ff */
[----:B------:R-:W-:Y:S01]  /*8aa0*/  UIADD3 UR16, UPT, UPT, UR21, 0x1000, URZ ;  /* 0x0000100015107890 */ /* 0x000fe2000fffe0ff */
[----:B------:R-:W-:Y:S01]  /*8ab0*/  UMOV UR12, 0x0 ;  /* 0x00000000000c7882 */ /* 0x000fe20000000000 */
[----:B------:R-:W-:Y:S01]  /*8ac0*/  UMOV UR13, 0x10000000 ;  /* 0x10000000000d7882 */ /* 0x000fe20000000000 */
[----:B------:R-:W-:Y:S02]  /*8ad0*/  UIADD3 UR10, UPT, UPT, UR18, 0x40, URZ ;  /* 0x00000040120a7890 */ /* 0x000fe4000fffe0ff */
[----:B------:R-:W-:Y:S01]  /*8ae0*/  UIADD3 UR8, UPT, UPT, UR21, 0x3000, URZ ;  /* 0x0000300015087890 */ /* 0x000fe2000fffe0ff */
[----:B------:R-:W-:Y:S03]  /*8af0*/  UMOV UR11, UR19 ;  /* 0x00000013000b7c82 */ /* 0x000fe60008000000 */
[----:B------:R1:W-:Y:S01]  /*8b00*/  UTMALDG.2D [UR16], [UR28], desc[UR12] ;  /* 0x00000c101c0075b4 */ /* 0x0003e20008009000 */
[----:B------:R-:W-:Y:S04]  /*8b10*/  UMOV UR9, UR17 ;  /* 0x0000001100097c82 */ /* 0x000fe80008000000 */
[----:B------:R1:W-:Y:S02]  /*8b20*/  UTMALDG.2D [UR8], [UR28], desc[UR12] ;  /* 0x00000c081c0075b4 */ /* 0x0003e40008009000 */
[----:B-1----:R-:W-:Y:S05]  /*8b30*/  BRA.U UP1, `(.L_x_98) ;  /* 0x0000000101047547 */ /* 0x002fea000b800000 */
[----:B----4-:R-:W-:Y:S05]  /*8b40*/  BPT.TRAP 0x1 ;  /* 0x000000040000795c */ /* 0x010fea0000300000 */
.L_x_98:
[----:B--2---:R-:W-:Y:S04]  /*8b50*/  HFMA2 R0, -RZ, RZ, 0, 2 ;  /* 0x00004000ff007431 */ /* 0x004fe800000001ff */
[----:B------:R1:W-:Y:S03]  /*8b60*/  SYNCS.ARRIVE.TRANS64.RED.A0TR RZ, [UR21+0x60], R0 ;  /* 0x00006000ffff79a7 */ /* 0x0003e60008300415 */
.L_x_97:
[----:B-1--4-:R-:W-:Y:S05]  /*8b70*/  BSYNC.RECONVERGENT B0 ;  /* 0x0000000000007941 */ /* 0x012fea0003800200 */
.L_x_96:
[----:B------:R-:W-:Y:S05]  /*8b80*/  BRA.U UP1, `(.L_x_99) ;  /* 0x0000000101047547 */ /* 0x000fea000b800000 */
[----:B------:R-:W-:Y:S05]  /*8b90*/  BPT.TRAP 0x1 ;  /* 0x000000040000795c */ /* 0x000fea0000300000 */
.L_x_99:
[----:B------:R-:W-:Y:S04]  /*8ba0*/  UIADD3 UR4, UPT, UPT, UR21, 0x60, URZ ;  /* 0x0000006015047890 */ /* 0x000fe8000fffe0ff */
[----:B------:R-:W-:Y:S09]  /*8bb0*/  UPRMT UR4, UR24, 0x654, UR4 ;  /* 0x0000065418047896 */ /* 0x000ff20008000004 */
[----:B------:R-:W-:Y:S01]  /*8bc0*/  SYNCS.ARRIVE.TRANS64.RED.A1T0 RZ, [UR4], RZ ;  /* 0x000000ffffff79a7 */ /* 0x000fe20008100404 */
[----:B------:R-:W-:Y:S05]  /*8bd0*/  BRA.U UP1, `(.L_x_100) ;  /* 0x0000000101047547 */ /* 0x000fea000b800000 */
[----:B------:R-:W-:Y:S05]  /*8be0*/  BPT.TRAP 0x1 ;  /* 0x000000040000795c */ /* 0x000fea0000300000 */
.L_x_100:
[----:B------:R-:W1:Y:S02]  /*8bf0*/  SYNCS.PHASECHK.TRANS64.TRYWAIT P0, [UR21+0x88], R5 ;  /* 0x00008805ff0075a7 */ /* 0x000e640008001115 */
[----:B-1----:R-:W-:Y:S05]  /*8c00*/  @!P0 BRA `(.L_x_101) ;  /* 0x000000a400b48947 */ /* 0x002fea0003800000 */
.L_x_245:
[----:B------:R-:W-:Y:S04]  /*8c10*/  BSSY.RECONVERGENT B0, `(.L_x_102) ;  /* 0x0000012000007945 */ /* 0x000fe80003800200 */
[----:B------:R-:W-:Y:S05]  /*8c20*/  @!P1 BRA `(.L_x_103) ;  /* 0x0000000000409947 */ /* 0x000fea0003800000 */
[----:B------:R-:W-:Y:S02]  /*8c30*/  UIADD3 UR13, UPT, UPT, UR21, 0x68, URZ ;  /* 0x00000068150d7890 */ /* 0x000fe4000fffe0ff */
[----:B------:R-:W-:Y:S02]  /*8c40*/  UIADD3 UR15, UPT, UPT, UR19, 0x40, URZ ;  /* 0x00000040130f7890 */ /* 0x000fe4000fffe0ff */
[----:B------:R-:W-:Y:S01]  /*8c50*/  UIADD3 UR12, UPT, UPT, UR21, 0x5000, URZ ;  /* 0x00005000150c7890 */ /* 0x000fe2000fffe0ff */
[----:B------:R-:W-:Y:S01]  /*8c60*/  UMOV UR16, 0x0 ;  /* 0x0000000000107882 */ /* 0x000fe20000000000 */
[----:B------:R-:W-:Y:S01]  /*8c70*/  UMOV UR17, 0x10000000 ;  /* 0x1000000000117882 */ /* 0x000fe20000000000 */
[----:B------:R-:W-:Y:S01]  /*8c80*/  UMOV UR14, UR18 ;  /* 0x00000012000e7c82 */ /* 0x000fe20008000000 */
[----:B------:R-:W-:Y:S02]  /*8c90*/  UIADD3 UR10, UPT, UPT, UR18, 0x40, URZ ;  /* 0x00000040120a7890 */ /* 0x000fe4000fffe0ff */
[----:B------:R-:W-:Y:S03]  /*8ca0*/  UIADD3 UR8, UPT, UPT, UR21, 0x7000, URZ ;  /* 0x0000700015087890 */ /* 0x000fe6000fffe0ff */
[----:B------:R4:W-:Y:S01]  /*8cb0*/  UTMALDG.2D [UR12], [UR28], desc[UR16] ;  /* 0x0000100c1c0075b4 */ /* 0x0009e20008009000 */
[----:B------:R-:W-:Y:S01]  /*8cc0*/  UMOV UR9, UR13 ;  /* 0x0000000d00097c82 */ /* 0x000fe20008000000 */
[----:B------:R-:W-:Y:S04]  /*8cd0*/  UMOV UR11, UR15 ;  /* 0x0000000f000b7c82 */ /* 0x000fe80008000000 */
[----:B------:R4:W-:Y:S02]  /*8ce0*/  UTMALDG.2D [UR8], [UR28], desc[UR16] ;  /* 0x000010081c0075b4 */ /* 0x0009e40008009000 */
[----:B----4-:R-:W-:Y:S05]  /*8cf0*/  BRA.U UP1, `(.L_x_104) ;  /* 0x0000000101047547 */ /* 0x010fea000b800000 */
[----:B------:R-:W-:Y:S05]  /*8d00*/  BPT.TRAP 0x1 ;  /* 0x000000040000795c */ /* 0x000fea0000300000 */
.L_x_104:
[----:B-12---:R-:W-:Y:S04]  /*8d10*/  HFMA2 R0, -RZ, RZ, 0, 2 ;  /* 0x00004000ff007431 */ /* 0x006fe800000001ff */
[----:B------:R4:W-:Y:S03]  /*8d20*/  SYNCS.ARRIVE.TRANS64.RED.A0TR RZ, [UR21+0x68], R0 ;  /* 0x00006800ffff79a7 */ /* 0x0009e60008300415 */
.L_x_103:
[----:B------:R-:W-:Y:S05]  /*8d30*/  BSYNC.RECONVERGENT B0 ;  /* 0x0000000000007941 */ /* 0x000fea0003800200 */
.L_x_102:
[----:B------:R-:W-:Y:S05]  /*8d40*/  BRA.U UP1, `(.L_x_105) ;  /* 0x0000000101047547 */ /* 0x000fea000b800000 */
[----:B------:R-:W-:Y:S05]  /*8d50*/  BPT.TRAP 0x1 ;  /* 0x000000040000795c */ /* 0x000fea0000300000 */
.L_x_105:
[----:B------:R-:W-:Y:S04]  /*8d60*/  UIADD3 UR4, UPT, UPT, UR21, 0x68, URZ ;  /* 0x0000006815047890 */ /* 0x000fe8000fffe0ff */
[----:B------:R-:W-:Y:S09]  /*8d70*/  UPRMT UR4, UR24, 0x654, UR4 ;  /* 0x0000065418047896 */ /* 0x000ff20008000004 */
[----:B------:R-:W-:Y:S01]  /*8d80*/  SYNCS.ARRIVE.TRANS64.RED.A1T0 RZ, [UR4], RZ ;  /* 0x000000ffffff79a7 */ /* 0x000fe20008100404 */
[----:B------:R-:W-:Y:S05]  /*8d90*/  BRA.U UP1, `(.L_x_106) ;  /* 0x0000000101047547 */ /* 0x000fea000b800000 */
[----:B------:R-:W-:Y:S05]  /*8da0*/  BPT.TRAP 0x1 ;  /* 0x000000040000795c */ /* 0x000fea0000300000 */
.L_x_106:
[----:B------:R-:W5:Y:S02]  /*8db0*/  SYNCS.PHASECHK.TRANS64.TRYWAIT P0, [UR21+0x90], R5 ;  /* 0x00009005ff0075a7 */ /* 0x000f640008001115 */
[----:B-----5:R-:W-:Y:S05]  /*8dc0*/  @!P0 BRA `(.L_x_107) ;  /* 0x000000a4005c8947 */ /* 0x020fea0003800000 */
.L_x_247:
        /* <DEDUP_REMOVED lines=14> */
[----:B-1----:R-:W-:Y:S05]  /*8eb0*/  BRA.U UP1, `(.L_x_110) ;  /* 0x0000000101047547 */ /* 0x002fea000b800000 */
[----:B------:R-:W-:Y:S05]  /*8ec0*/  BPT.TRAP 0x1 ;  /* 0x000000040000795c */ /* 0x000fea0000300000 */
.L_x_110:
[----:B--2-4-:R-:W-:Y:S04]  /*8ed0*/  HFMA2 R0, -RZ, RZ, 0, 2 ;  /* 0x00004000ff007431 */ /* 0x014fe800000001ff */
[----:B------:R1:W-:Y:S03]  /*8ee0*/  SYNCS.ARRIVE.TRANS64.RED.A0TR RZ, [UR21+0x70], R0 ;  /* 0x00007000ffff79a7 */ /* 0x0003e60008300415 */
.L_x_109:
[----:B------:R-:W-:Y:S05]  /*8ef0*/  BSYNC.RECONVERGENT B0 ;  /* 0x0000000000007941 */ /* 0x000fea0003800200 */
.L_x_108:
[----:B------:R-:W-:Y:S05]  /*8f00*/  BRA.U UP1, `(.L_x_111) ;  /* 0x0000000101047547 */ /* 0x000fea000b800000 */
[----:B------:R-:W-:Y:S05]  /*8f10*/  BPT.TRAP 0x1 ;  /* 0x000000040000795c */ /* 0x000fea0000300000 */
.L_x_111:
[----:B------:R-:W-:Y:S04]  /*8f20*/  UIADD3 UR4, UPT, UPT, UR21, 0x70, URZ ;  /* 0x0000007015047890 */ /* 0x000fe8000fffe0ff */
[----:B------:R-:W-:Y:S09]  /*8f30*/  UPRMT UR4, UR24, 0x654, UR4 ;  /* 0x0000065418047896 */ /* 0x000ff20008000004 */
[----:B------:R-:W-:Y:S01]  /*8f40*/  SYNCS.ARRIVE.TRANS64.RED.A1T0 RZ, [UR4], RZ ;  /* 0x000000ffffff79a7 */ /* 0x000fe20008100404 */
[----:B------:R-:W-:Y:S05]  /*8f50*/  BRA.U UP1, `(.L_x_112) ;  /* 0x0000000101047547 */ /* 0x000fea000b800000 */
[----:B------:R-:W-:Y:S05]  /*8f60*/  BPT.TRAP 0x1 ;  /* 0x000000040000795c */ /* 0x000fea0000300000 */
.L_x_112:
[----:B------:R-:W5:Y:S02]  /*8f70*/  SYNCS.PHASECHK.TRANS64.TRYWAIT P0, [UR21+0x98], R5 ;  /* 0x00009805ff0075a7 */ /* 0x000f640008001115 */
[----:B-----5:R-:W-:Y:S05]  /*8f80*/  @!P0 BRA `(.L_x_113) ;  /* 0x000000a400048947 */ /* 0x020fea0003800000 */
.L_x_249:
        /* <DEDUP_REMOVED lines=16> */
.L_x_116:
[----:B--2-4-:R-:W-:Y:S04]  /*9090*/  HFMA2 R0, -RZ, RZ, 0, 2 ;  /* 0x00004000ff007431 */ /* 0x014fe800000001ff */
[----:B------:R1:W-:Y:S03]  /*90a0*/  SYNCS.ARRIVE.TRANS64.RED.A0TR RZ, [UR21+0x78], R0 ;  /* 0x00007800ffff79a7 */ /* 0x0003e60008300415 */
.L_x_115:
[----:B------:R-:W-:Y:S05]  /*90b0*/  BSYNC.RECONVERGENT B0 ;  /* 0x0000000000007941 */ /* 0x000fea0003800200 */
.L_x_114:
[----:B------:R-:W-:Y:S05]  /*90c0*/  BRA.U UP1, `(.L_x_117) ;  /* 0x0000000101047547 */ /* 0x000fea000b800000 */
[----:B------:R-:W-:Y:S05]  /*90d0*/  BPT.TRAP 0x1 ;  /* 0x000000040000795c */ /* 0x000fea0000300000 */
.L_x_117:
[----:B------:R-:W-:Y:S01]  /*90e0*/  UIADD3 UR4, UPT, UPT, UR21, 0x78, URZ ;  /* 0x0000007815047890 */ /* 0x000fe2000fffe0ff */
[----:B------:R-:W-:Y:S01]  /*90f0*/  LOP3.LUT R21, R21, 0x1, RZ, 0x3c, !PT ;  /* 0x0000000115157812 */ /* 0x000fe200078e3cff */
[----:B------:R-:W-:Y:S02]  /*9100*/  UISETP.NE.AND UP0, UPT, UR37, 0x8, UPT ;  /* 0x000000082500788c */ /* 0x000fe4000bf05270 */
[----:B------:R-:W-:Y:S09]  /*9110*/  UPRMT UR4, UR24, 0x654, UR4 ;  /* 0x0000065418047896 */ /* 0x000ff20008000004 */
[----:B------:R-:W-:Y:S01]  /*9120*/  SYNCS.ARRIVE.TRANS64.RED.A1T0 RZ, [UR4], RZ ;  /* 0x000000ffffff79a7 */ /* 0x000fe20008100404 */
[----:B------:R-:W-:Y:S05]  /*9130*/  BRA.U UP0, `(.L_x_118) ;  /* 0x0000000100047547 */ /* 0x000fea000b800000 */
[----:B------:R-:W-:Y:S05]  /*9140*/  BPT.TRAP 0x1 ;  /* 0x000000040000795c */ /* 0x000fea0000300000 */
.L_x_118:
[----:B------:R-:W-:Y:S01]  /*9150*/  ULEA UR8, UR5, UR21, 0x3 ;  /* 0x0000001505087291 */ /* 0x000fe2000f8e18ff */
[----:B-12---:R-:W-:Y:S08]  /*9160*/  SHF.L.U32 R5, R20, 0x1f, RZ ;  /* 0x0000001f14057819 */ /* 0x006ff000000006ff */
[----:B------:R-:W1:Y:S02]  /*9170*/  SYNCS.PHASECHK.TRANS64.TRYWAIT P0, [UR8+0x170], R5 ;  /* 0x00017005ff0075a7 */ /* 0x000e640008001108 */
[----:B-1----:R-:W-:Y:S05]  /*9180*/  @!P0 BRA `(.L_x_119) ;  /* 0x000000a0009c8947 */ /* 0x002fea0003800000 */
.L_x_251:
[----:B------:R-:W-:Y:S09]  /*9190*/  UIMAD UR4, UR5, 0x14, UR36 ;  /* 0x00000014050478a4 */ /* 0x000ff2000f8e0224 */
[----:B-1----:R-:W1:Y:S04]  /*91a0*/  LDS.U16 R5, [UR4+0x12] ;  /* 0x00001204ff057984 */ /* 0x002e680008000400 */
[----:B------:R-:W2:Y:S04]  /*91b0*/  LDS R14, [UR4] ;  /* 0x00000004ff0e7984 */ /* 0x000ea80008000800 */
[----:B----4-:R-:W4:Y:S04]  /*91c0*/  LDS R0, [UR4+0x4] ;  /* 0x00000404ff007984 */ /* 0x010f280008000800 */
        /* <DEDUP_REMOVED lines=10> */
.L_x_120:
[----:B------:R-:W-:Y:S01]  /*9270*/  UIADD3 UR8, UPT, UPT, UR8, 0x1b0, URZ ;  /* 0x000001b008087890 */ /* 0x000fe2000fffe0ff */
[----:B-1----:R-:W-:Y:S03]  /*9280*/  ISETP.NE.AND P0, PT, R4, RZ, PT ;  /* 0x000000ff0400720c */ /* 0x002fe60003f05270 */
[----:B------:R-:W-:Y:S09]  /*9290*/  UPRMT UR8, UR24, 0x654, UR8 ;  /* 0x0000065418087896 */ /* 0x000ff20008000008 */
[----:B------:R-:W-:Y:S01]  /*92a0*/  SYNCS.ARRIVE.TRANS64.RED.A1T0 RZ, [UR8], RZ ;  /* 0x000000ffffff79a7 */ /* 0x000fe20008100408 */
[----:B------:R-:W-:Y:S04]  /*92b0*/  UIADD3 UR8, UPT, UPT, UR5, 0x1, URZ ;  /* 0x0000000105087890 */ /* 0x000fe8000fffe0ff */
[----:B------:R-:W-:Y:S04]  /*92c0*/  UISETP.NE.AND UP0, UPT, UR8, 0x8, UPT ;  /* 0x000000080800788c */ /* 0x000fe8000bf05270 */
[----:B------:R-:W-:Y:S02]  /*92d0*/  USEL UR4, URZ, 0x1, UP0 ;  /* 0x00000001ff047887 */ /* 0x000fe40008000000 */
[----:B------:R-:W-:Y:S02]  /*92e0*/  USEL UR5, UR8, URZ, UP0 ;  /* 0x000000ff08057287 */ /* 0x000fe40008000000 */
[----:B------:R-:W-:Y:S02]  /*92f0*/  UPLOP3.LUT UP0, UPT, UPT, UPT, UPT, 0x80, 0x8 ;  /* 0x000000000008789c */ /* 0x000fe40003f0f070 */
[----:B------:R-:W-:Y:S01]  /*9300*/  LOP3.LUT R20, R20, UR4, RZ, 0x3c, !PT ;  /* 0x0000000414147c12 */ /* 0x000fe2000f8e3cff */
[----:B------:R-:W-:Y:S08]  /*9310*/  @P0 BRA `(.L_x_121) ;  /* 0xffffffec00cc0947 */ /* 0x000ff0000383ffff */
[----:B------:R-:W-:Y:S05]  /*9320*/  BRA.U UP1, `(.L_x_122) ;  /* 0x0000000101047547 */ /* 0x000fea000b800000 */
[----:B------:R-:W-:Y:S05]  /*9330*/  BPT.TRAP 0x1 ;  /* 0x000000040000795c */ /* 0x000fea0000300000 */
.L_x_122:
[----:B------:R-:W-:-:S04]  /*9340*/  SHF.L.U32 R3, R21, 0x1f, RZ ;  /* 0x0000001f15037819 */ /* 0x000fc800000006ff */
[----:B------:R-:W1:Y:S02]  /*9350*/  SYNCS.PHASECHK.TRANS64.TRYWAIT P0, [UR21+0x80], R3 ;  /* 0x00008003ff0075a7 */ /* 0x000e640008001115 */
[----:B-1----:R-:W-:Y:S05]  /*9360*/  @!P0 BRA `(.L_x_123) ;  /* 0x000000a0003c8947 */ /* 0x002fea0003800000 */
.L_x_253:
[----:B------:R-:W-:Y:S05]  /*9370*/  BRA.U UP1, `(.L_x_124) ;  /* 0x0000000101047547 */ /* 0x000fea000b800000 */
[----:B------:R-:W-:Y:S05]  /*9380*/  BPT.TRAP 0x1 ;  /* 0x000000040000795c */ /* 0x000fea0000300000 */
.L_x_124:
[----:B------:R-:W5:Y:S02]  /*9390*/  SYNCS.PHASECHK.TRANS64.TRYWAIT P0, [UR21+0x88], R3 ;  /* 0x00008803ff0075a7 */ /* 0x000f640008001115 */
[----:B-----5:R-:W-:Y:S05]  /*93a0*/  @!P0 BRA `(.L_x_125) ;  /* 0x000000a000448947 */ /* 0x020fea0003800000 */
.L_x_255:
[----:B------:R-:W-:Y:S05]  /*93b0*/  BRA.U UP1, `(.L_x_126) ;  /* 0x0000000101047547 */ /* 0x000fea000b800000 */
[----:B------:R-:W-:Y:S05]  /*93c0*/  BPT.TRAP 0x1 ;  /* 0x000000040000795c */ /* 0x000fea0000300000 */
.L_x_126:
[----:B------:R-:W5:Y:S02]  /*93d0*/  SYNCS.PHASECHK.TRANS64.TRYWAIT P0, [UR21+0x90], R3 ;  /* 0x00009003ff0075a7 */ /* 0x000f640008001115 */
[----:B-----5:R-:W-:Y:S05]  /*93e0*/  @!P0 BRA `(.L_x_127) ;  /* 0x000000a0004c8947 */ /* 0x020fea0003800000 */
.L_x_257:
[----:B------:R-:W-:Y:S05]  /*93f0*/  BRA.U UP1, `(.L_x_128) ;  /* 0x0000000101047547 */ /* 0x000fea000b800000 */
[----:B------:R-:W-:Y:S05]  /*9400*/  BPT.TRAP 0x1 ;  /* 0x000000040000795c */ /* 0x000fea0000300000 */
.L_x_128:
[----:B-1----:R-:W-:Y:S02]  /*9410*/  SHF.L.U32 R3, R21, 0x1f, RZ ;  /* 0x0000001f15037819 */ /* 0x002fe400000006ff */
[----:B----4-:R-:W-:-:S04]  /*9420*/  MOV R0, UR21 ;  /* 0x0000001500007c02 */ /* 0x010fc80008000f00 */
[----:B------:R1:W4:Y:S03]  /*9430*/  SYNCS.PHASECHK.TRANS64.TRYWAIT P0, [R0+URZ+0x98], R3 ;  /* 0x00009803000075a7 */ /* 0x00032600080011ff */
[----:B----4-:R-:W-:Y:S05]  /*9440*/  @!P0 NANOSLEEP.SYNCS 0x989680 ;  /* 0x009896800000895d */ /* 0x010fea0003900000 */
[----:B------:R-:W4:Y:S02]  /*9450*/  @!P0 SYNCS.PHASECHK.TRANS64 P0, [R0+URZ+0x98], R3 ;  /* 0x00009803000085a7 */ /* 0x000f2400080010ff */
[----:B----4-:R-:W-:Y:S05]  /*9460*/  @P0 EXIT ;  /* 0x000000000000094d */ /* 0x010fea0003800000 */
[----:B------:R-:W-:Y:S05]  /*9470*/  BRA `(.L_x_128) ;  /* 0xfffffffc00e47947 */ /* 0x000fea000383ffff */
.L_x_87:
[----:B------:R-:W-:-:S09]  /*9480*/  UISETP.NE.AND UP0, UPT, UR20, 0x4, UPT ;  /* 0x000000041400788c */ /* 0x000fd2000bf05270 */
[----:B------:R-:W-:Y:S05]  /*9490*/  BRA.U UP0, `(.L_x_129) ;  /* 0x0000006d00fc7547 */ /* 0x000fea000b800000 */
.L_x_130:
[----:B------:R-:W-:-:S08]  /*94a0*/  NOP ;  /* 0x0000000000007918 */ /* 0x000fd00000000000 */
[----:B------:R-:W1:Y:S02]  /*94b0*/  USETMAXREG.TRY_ALLOC.CTAPOOL UP0, 0xe8 ;  /* 0x000000e8000079c8 */ /* 0x000e640008000600 */
[----:B-1----:R-:W-:Y:S05]  /*94c0*/  BRA.U !UP0, `(.L_x_130) ;  /* 0xfffffffd08f47547 */ /* 0x002fea000b83ffff */
[----:B------:R-:W1:Y:S08]  /*94d0*/  S2UR UR52, SR_CgaCtaId ;  /* 0x00000000003479c3 */ /* 0x000e700000008800 */
[----:B------:R-:W-:Y:S01]  /*94e0*/  BAR.SYNC.DEFER_BLOCKING 0x6, 0xa0 ;  /* 0x0182800000007b1d */ /* 0x000fe20000010000 */
[C---:B------:R-:W-:Y:S01]  /*94f0*/  IMAD.SHL.U32 R4, R142.reuse, 0x40, RZ ;  /* 0x000000408e047824 */ /* 0x040fe200078e00ff */
[C---:B------:R-:W-:Y:S01]  /*9500*/  LOP3.LUT P1, RZ, R142.reuse, 0x2, RZ, 0xc0, !PT ;  /* 0x000000028eff7812 */ /* 0x040fe2000782c0ff */
[C---:B------:R-:W-:Y:S01]  /*9510*/  IMAD.SHL.U32 R3, R142.reuse, 0x20, RZ ;  /* 0x000000208e037824 */ /* 0x040fe200078e00ff */
[----:B------:R-:W-:Y:S01]  /*9520*/  PLOP3.LUT P2, PT, PT, PT, PT, 0x80, 0x8 ;  /* 0x000000000008781c */ /* 0x000fe20003f4f070 */
[----:B------:R-:W-:Y:S01]  /*9530*/  IMAD.SHL.U32 R2, R142, 0x8, RZ ;  /* 0x000000088e027824 */ /* 0x000fe200078e00ff */
[----:B------:R-:W-:Y:S01]  /*9540*/  UMOV UR43, 0x400 ;  /* 0x00000400002b7882 */ /* 0x000fe20000000000 */
[----:B------:R-:W-:Y:S01]  /*9550*/  LOP3.LUT R5, R4, 0x1c0, RZ, 0xc0, !PT ;  /* 0x000001c004057812 */ /* 0x000fe200078ec0ff */
[----:B------:R-:W2:Y:S01]  /*9560*/  SHFL.IDX PT, R143, R128, RZ, 0x1f ;  /* 0x00001fff808f7589 */ /* 0x000ea200000e0000 */
[----:B-----5:R-:W-:Y:S01]  /*9570*/  IMAD.U32 R6, R142, 0x10000, RZ ;  /* 0x000100008e067824 */ /* 0x020fe200078e00ff */
[----:B------:R-:W-:Y:S01]  /*9580*/  LOP3.LUT R3, R3, 0x200, RZ, 0xc0, !PT ;  /* 0x0000020003037812 */ /* 0x000fe200078ec0ff */
[----:B------:R-:W-:Y:S01]  /*9590*/  IMAD.MOV.U32 R141, RZ, RZ, 0x10 ;  /* 0x00000010ff8d7424 */ /* 0x000fe200078e00ff */
[----:B------:R-:W-:Y:S01]  /*95a0*/  LOP3.LUT R5, R5, 0x28, R142, 0xf8, !PT ;  /* 0x0000002805057812 */ /* 0x000fe200078ef88e */
[----:B------:R-:W-:Y:S01]  /*95b0*/  UMOV UR58, URZ ;  /* 0x000000ff003a7c82 */ /* 0x000fe20008000000 */
[----:B------:R-:W-:Y:S01]  /*95c0*/  LOP3.LUT R3, R3, 0x1000, R4, 0xf8, !PT ;  /* 0x0000100003037812 */ /* 0x000fe200078ef804 */
[----:B------:R-:W-:Y:S01]  /*95d0*/  UMOV UR59, URZ ;  /* 0x000000ff003b7c82 */ /* 0x000fe20008000000 */
[----:B------:R-:W-:Y:S01]  /*95e0*/  LOP3.LUT R2, R5, 0x38, R2, 0x78, !PT ;  /* 0x0000003805027812 */ /* 0x000fe200078e7802 */
[----:B------:R-:W3:Y:S01]  /*95f0*/  LDCU.64 UR38, c[0x0][0x888] ;  /* 0x00011100ff2677ac */ /* 0x000ee20008000a00 */
[----:B------:R-:W-:Y:S01]  /*9600*/  LOP3.LUT R5, R6, 0x600000, RZ, 0xc0, !PT ;  /* 0x0060000006057812 */ /* 0x000fe200078ec0ff */
[----:B------:R-:W-:Y:S01]  /*9610*/  IMAD.MOV.U32 R138, RZ, RZ, 0x1 ;  /* 0x00000001ff8a7424 */ /* 0x000fe200078e00ff */
[----:B------:R-:W-:Y:S01]  /*9620*/  LOP3.LUT R139, R3, R2, RZ, 0xfc, !PT ;  /* 0x00000002038b7212 */ /* 0x000fe200078efcff */
[----:B------:R-:W4:Y:S01]  /*9630*/  LDCU.64 UR48, c[0x0][0xb18] ;  /* 0x00016300ff3077ac */ /* 0x000f220008000a00 */
[----:B------:R-:W-:Y:S01]  /*9640*/  LOP3.LUT R142, R142, 0x60, RZ, 0xc0, !PT ;  /* 0x000000608e8e7812 */ /* 0x000fe200078ec0ff */
[----:B------:R-:W-:Y:S01]  /*9650*/  IMAD.MOV.U32 R137, RZ, RZ, RZ ;  /* 0x000000ffff897224 */ /* 0x000fe200078e00ff */
[----:B------:R-:W-:Y:S01]  /*9660*/  PRMT R136, RZ, 0x7610, R136 ;  /* 0x00007610ff887816 */ /* 0x000fe20000000088 */
[----:B-1----:R-:W-:Y:S01]  /*9670*/  ULEA UR43, UR52, UR43, 0x18 ;  /* 0x0000002b342b7291 */ /* 0x002fe2000f8ec0ff */
[----:B------:R-:W-:Y:S01]  /*9680*/  CS2R R134, SRZ ;  /* 0x0000000000867805 */ /* 0x000fe2000001ff00 */
[----:B------:R-:W1:Y:S01]  /*9690*/  LDCU.64 UR46, c[0x0][0xb20] ;  /* 0x00016400ff2e77ac */ /* 0x000e620008000a00 */
[----:B------:R-:W-:Y:S01]  /*96a0*/  SEL R141, R141, 0xfffffff0, !P1 ;  /* 0xfffffff08d8d7807 */ /* 0x000fe20004800000 */
[----:B------:R-:W1:Y:S01]  /*96b0*/  LDCU.64 UR44, c[0x0][0x8b0] ;  /* 0x00011600ff2c77ac */ /* 0x000e620008000a00 */
[----:B--2---:R-:W-:-:S04]  /*96c0*/  ISETP.NE.AND P0, PT, R143, 0x4, PT ;  /* 0x000000048f00780c */ /* 0x004fc80003f05270 */
[----:B------:R-:W2:Y:S01]  /*96d0*/  LDS R140, [UR43+0x330] ;  /* 0x0003302bff8c7984 */ /* 0x000ea20008000800 */
[----:B------:R-:W-:Y:S01]  /*96e0*/  UIADD3 UR4, UPT, UPT, UR43, 0x1000, URZ ;  /* 0x000010002b047890 */ /* 0x000fe2000fffe0ff */
[----:B------:R-:W-:Y:S01]  /*96f0*/  UMOV UR5, URZ ;  /* 0x000000ff00057c82 */ /* 0x000fe20008000000 */
[----:B--2---:R-:W-:-:S06]  /*9700*/  IMAD.IADD R140, R140, 0x1, R5 ;  /* 0x000000018c8c7824 */ /* 0x004fcc00078e0205 */
[----:B-1-34-:R-:W-:Y:S05]  /*9710*/  @P0 BRA `(.L_x_131) ;  /* 0x00000000007c0947 */ /* 0x01afea0003800000 */
[----:B------:R-:W1:Y:S01]  /*9720*/  LDC.64 R40, c[0x0][0xa00] ;  /* 0x00028000ff287b82 */ /* 0x000e620000000a00 */
[----:B------:R-:W2:Y:S01]  /*9730*/  LDCU UR6, c[0x0][0xc1c] ;  /* 0x00018380ff0677ac */ /* 0x000ea20008000800 */
[----:B------:R-:W3:Y:S06]  /*9740*/  LDCU.64 UR58, c[0x0][0xb00] ;  /* 0x00016000ff3a77ac */ /* 0x000eec0008000a00 */
[----:B------:R-:W1:Y:S01]  /*9750*/  LDC.64 R42, c[0x0][0xa08] ;  /* 0x00028200ff2a7b82 */ /* 0x000e620000000a00 */
[----:B------:R-:W-:-:S07]  /*9760*/  ELECT P0, URZ, PT ;  /* 0x0000000000ff782f */ /* 0x000fce0003800000 */
[----:B------:R-:W4:Y:S01]  /*9770*/  LDC.64 R36, c[0x0][0xa10] ;  /* 0x00028400ff247b82 */ /* 0x000f220000000a00 */
[----:B--2---:R-:W-:-:S04]  /*9780*/  UIADD3 UR6, UPT, UPT, UR26, UR6, URZ ;  /* 0x000000061a067290 */ /* 0x004fc8000fffe0ff */
[----:B------:R-:W-:-:S03]  /*9790*/  UIMAD UR6, UR6, 0xe, URZ ;  /* 0x0000000e060678a4 */ /* 0x000fc6000f8e02ff */
[----:B------:R-:W4:Y:S01]  /*97a0*/  LDC.64 R38, c[0x0][0xa18] ;  /* 0x00028600ff267b82 */ /* 0x000f220000000a00 */
[----:B---3--:R-:W-:-:S07]  /*97b0*/  UIMAD.WIDE.U32 UR58, UR6, 0x80, UR58 ;  /* 0x00000080063a78a5 */ /* 0x008fce000f8e003a */
[----:B------:R-:W2:Y:S01]  /*97c0*/  LDC.64 R32, c[0x0][0xa20] ;  /* 0x00028800ff207b82 */ /* 0x000ea20000000a00 */
[----:B-1----:R1:W-:Y:S07]  /*97d0*/  @P0 STS.128 [UR43+0x400], R40 ;  /* 0x00040028ff000988 */ /* 0x0023ee0008000c2b */
[----:B------:R-:W2:Y:S08]  /*97e0*/  LDC.64 R34, c[0x0][0xa28] ;  /* 0x00028a00ff227b82 */ /* 0x000eb00000000a00 */
[----:B------:R-:W3:Y:S01]  /*97f0*/  LDC.64 R28, c[0x0][0xa30] ;  /* 0x00028c00ff1c7b82 */ /* 0x000ee20000000a00 */
[----:B----4-:R1:W-:Y:S07]  /*9800*/  @P0 STS.128 [UR43+0x410], R36 ;  /* 0x00041024ff000988 */ /* 0x0103ee0008000c2b */
[----:B------:R-:W3:Y:S08]  /*9810*/  LDC.64 R30, c[0x0][0xa38] ;  /* 0x00028e00ff1e7b82 */ /* 0x000ef00000000a00 */
[----:B------:R-:W4:Y:S01]  /*9820*/  LDC.64 R24, c[0x0][0xa40] ;  /* 0x00029000ff187b82 */ /* 0x000f220000000a00 */
[----:B--2---:R1:W-:Y:S07]  /*9830*/  @P0 STS.128 [UR43+0x420], R32 ;  /* 0x00042020ff000988 */ /* 0x0043ee0008000c2b */
[----:B------:R-:W4:Y:S08]  /*9840*/  LDC.64 R26, c[0x0][0xa48] ;  /* 0x00029200ff1a7b82 */ /* 0x000f300000000a00 */
[----:B------:R-:W2:Y:S01]  /*9850*/  LDC.64 R20, c[0x0][0xa50] ;  /* 0x00029400ff147b82 */ /* 0x000ea20000000a00 */
[----:B---3--:R1:W-:Y:S07]  /*9860*/  @P0 STS.128 [UR43+0x430], R28 ;  /* 0x0004301cff000988 */ /* 0x0083ee0008000c2b */
[----:B------:R-:W2:Y:S08]  /*9870*/  LDC.64 R22, c[0x0][0xa58] ;  /* 0x00029600ff167b82 */ /* 0x000eb00000000a00 */
[----:B------:R-:W3:Y:S01]  /*9880*/  LDC.64 R8, c[0x0][0xa60] ;  /* 0x00029800ff087b82 */ /* 0x000ee20000000a00 */
[----:B----4-:R1:W-:Y:S07]  /*9890*/  @P0 STS.128 [UR43+0x440], R24 ;  /* 0x00044018ff000988 */ /* 0x0103ee0008000c2b */
[----:B------:R-:W3:Y:S08]  /*98a0*/  LDC.64 R10, c[0x0][0xa68] ;  /* 0x00029a00ff0a7b82 */ /* 0x000ef00000000a00 */
[----:B------:R-:W4:Y:S01]  /*98b0*/  LDC.64 R4, c[0x0][0xa70] ;  /* 0x00029c00ff047b82 */ /* 0x000f220000000a00 */
[----:B--2---:R1:W-:Y:S07]  /*98c0*/  @P0 STS.128 [UR43+0x450], R20 ;  /* 0x00045014ff000988 */ /* 0x0043ee0008000c2b */
[----:B------:R-:W4:Y:S01]  /*98d0*/  LDC.64 R6, c[0x0][0xa78] ;  /* 0x00029e00ff067b82 */ /* 0x000f220000000a00 */
[----:B---3--:R1:W-:Y:S04]  /*98e0*/  @P0 STS.128 [UR43+0x460], R8 ;  /* 0x00046008ff000988 */ /* 0x0083e80008000c2b */
[----:B----4-:R1:W-:Y:S01]  /*98f0*/  @P0 STS.128 [UR43+0x470], R4 ;  /* 0x00047004ff000988 */ /* 0x0103e20008000c2b */
[----:B------:R-:W-:Y:S01]  /*9900*/  NOP ;  /* 0x0000000000007918 */ /* 0x000fe20000000000 */
.L_x_131:
[----:B------:R-:W-:Y:S01]  /*9910*/  MOV R129, UR4 ;  /* 0x0000000400817c02 */ /* 0x000fe20008000f00 */
[----:B------:R-:W-:Y:S01]  /*9920*/  UMOV UR54, URZ ;  /* 0x000000ff00367c82 */ /* 0x000fe20008000000 */
[----:B------:R-:W-:Y:S01]  /*9930*/  SHF.L.U32 R139, R139, 0x1, RZ ;  /* 0x000000018b8b7819 */ /* 0x000fe200000006ff */
[----:B------:R-:W-:-:S06]  /*9940*/  UMOV UR53, URZ ;  /* 0x000000ff00357c82 */ /* 0x000fcc0008000000 */
.L_x_185:
[----:B----4-:R-:W-:Y:S01]  /*9950*/  LOP3.LUT R2, R136, 0xffff, RZ, 0xc0, !PT ;  /* 0x0000ffff88027812 */ /* 0x010fe200078ec0ff */
[----:B-1----:R-:W1:Y:S03]  /*9960*/  LDC.64 R8, c[0x0][0x390] ;  /* 0x0000e400ff087b82 */ /* 0x002e660000000a00 */
        /* <DEDUP_REMOVED lines=16> */
[----:B------:R-:W-:Y:S02]  /*9a70*/  ISETP.NE.OR P0, PT, R143, 0x4, !P2 ;  /* 0x000000048f00780c */ /* 0x000fe40005705670 */
[----:B------:R-:W-:Y:S02]  /*9a80*/  R2UR UR56, R4 ;  /* 0x00000000043872ca */ /* 0x000fe400000e0000 */
[----:B------:R-:W-:Y:S09]  /*9a90*/  R2UR UR57, R5 ;  /* 0x00000000053972ca */ /* 0x000ff200000e0000 */
[----:B-1-3--:R-:W-:Y:S06]  /*9aa0*/  @P0 BRA `(.L_x_132) ;  /* 0x0000000000ec0947 */ /* 0x00afec0003800000 */
[----:B------:R-:W-:Y:S01]  /*9ab0*/  IMAD.U32 R3, RZ, RZ, UR43 ;  /* 0x0000002bff037e24 */ /* 0x000fe2000f8e00ff */
[----:B------:R-:W1:Y:S01]  /*9ac0*/  S2R R10, SR_LANEID ;  /* 0x00000000000a7919 */ /* 0x000e620000000000 */
[----:B------:R-:W-:Y:S01]  /*9ad0*/  ELECT P0, URZ, PT ;  /* 0x0000000000ff782f */ /* 0x000fe20003800000 */
[----:B------:R-:W-:Y:S01]  /*9ae0*/  BSSY.RECONVERGENT B0, `(.L_x_133) ;  /* 0x0000032000007945 */ /* 0x000fe20003800200 */
[----:B-1----:R-:W-:Y:S05]  /*9af0*/  IMAD.SHL.U32 R10, R10, 0x4, RZ ;  /* 0x000000040a0a7824 */ /* 0x002fea00078e00ff */
[----:B------:R-:W-:Y:S06]  /*9b00*/  IADD3 R12, PT, PT, R10, 0x400, R3 ;  /* 0x000004000a0c7810 */ /* 0x000fec0007ffe003 */
[----:B------:R-:W-:Y:S05]  /*9b10*/  @!P0 BRA `(.L_x_134) ;  /* 0x0000000000b88947 */ /* 0x000fea0003800000 */
[----:B------:R-:W-:Y:S01]  /*9b20*/  STS [UR43+0x430], RZ ;  /* 0x000430ffff007988 */ /* 0x000fe2000800082b */
[----:B------:R-:W-:Y:S01]  /*9b30*/  ISETP.NE.U32.AND P0, PT, RZ, UR46, PT ;  /* 0x0000002eff007c0c */ /* 0x000fe2000bf05070 */
[C---:B------:R-:W-:Y:S01]  /*9b40*/  IMAD.WIDE R6, R16.reuse, 0xc, R8 ;  /* 0x0000000c10067825 */ /* 0x040fe200078e0208 */
[----:B------:R-:W-:Y:S02]  /*9b50*/  UIADD3 UR4, UPT, UPT, UR43, 0x400, URZ ;  /* 0x000004002b047890 */ /* 0x000fe4000fffe0ff */
[----:B------:R-:W-:Y:S02]  /*9b60*/  ISETP.NE.AND.EX P1, PT, RZ, UR47, PT, P0 ;  /* 0x0000002fff007c0c */ /* 0x000fe4000bf25300 */
[----:B------:R-:W2:Y:S01]  /*9b70*/  LDG.E R22, desc[UR50][R6.64] ;  /* 0x0000003206167981 */ /* 0x000ea2000c1e1900 */
[C---:B------:R-:W-:Y:S03]  /*9b80*/  LEA R2, P0, R16.reuse, RZ, 0x3 ;  /* 0x000000ff10027211 */ /* 0x040fe600078018ff */
[----:B------:R1:W3:Y:S01]  /*9b90*/  LDG.E R5, desc[UR50][R6.64+0x4] ;  /* 0x0000043206057981 */ /* 0x0002e2000c1e1900 */
[----:B------:R-:W-:Y:S06]  /*9ba0*/  LEA.HI.X.SX32 R3, R16, RZ, 0x3, P0 ;  /* 0x000000ff10037211 */ /* 0x000fec00000f1eff */
[C---:B------:R-:W-:Y:S04]  /*9bb0*/  @P1 IADD3 R24, P0, PT, R2.reuse, UR46, RZ ;  /* 0x0000002e02181c10 */ /* 0x040fe8000ff1e0ff */
[C---:B------:R-:W-:Y:S02]  /*9bc0*/  @P1 IADD3.X R25, PT, PT, R3.reuse, UR47, RZ, P0, !PT ;  /* 0x0000002f03191c10 */ /* 0x040fe400087fe4ff */
[----:B------:R-:W-:Y:S03]  /*9bd0*/  IADD3 R20, P0, PT, R2, UR48, RZ ;  /* 0x0000003002147c10 */ /* 0x000fe6000ff1e0ff */
[----:B------:R-:W4:Y:S01]  /*9be0*/  @P1 LDG.E.64 R18, desc[UR50][R24.64] ;  /* 0x0000003218121981 */ /* 0x000f22000c1e1b00 */
[----:B------:R-:W-:Y:S03]  /*9bf0*/  IADD3.X R21, PT, PT, R3, UR49, RZ, P0, !PT ;  /* 0x0000003103157c10 */ /* 0x000fe600087fe4ff */
[----:B------:R-:W5:Y:S04]  /*9c00*/  LDS R3, [UR43+0x41c] ;  /* 0x00041c2bff037984 */ /* 0x000f680008000800 */
[----:B------:R-:W5:Y:S01]  /*9c10*/  LDG.E.64 R20, desc[UR50][R20.64] ;  /* 0x0000003214147981 */ /* 0x000f62000c1e1b00 */
[----:B-1----:R-:W-:Y:S03]  /*9c20*/  IMAD.U32 R6, RZ, RZ, UR4 ;  /* 0x00000004ff067e24 */ /* 0x002fe6000f8e00ff */
[----:B-----5:R-:W-:Y:S01]  /*9c30*/  STS.64 [UR43+0x400], R20 ;  /* 0x00040014ff007988 */ /* 0x020fe20008000a2b */
[--C-:B--2---:R-:W-:Y:S01]  /*9c40*/  SHF.R.S32.HI R23, RZ, 0x1f, R22.reuse ;  /* 0x0000001fff177819 */ /* 0x104fe20000011416 */
[----:B------:R-:W-:Y:S02]  /*9c50*/  @!P1 IMAD.MOV.U32 R18, RZ, RZ, R22 ;  /* 0x000000ffff129224 */ /* 0x000fe400078e0016 */
[----:B---3--:R-:W-:Y:S02]  /*9c60*/  VIADD R5, R5, 0xffffffff ;  /* 0xffffffff05057836 */ /* 0x008fe40000000000 */
[----:B------:R-:W-:Y:S05]  /*9c70*/  @!P1 IMAD.MOV.U32 R19, RZ, RZ, R23 ;  /* 0x000000ffff139224 */ /* 0x000fea00078e0017 */
[C---:B----4-:R-:W-:Y:S01]  /*9c80*/  SHF.L.U64.HI R11, R18.reuse, 0x1, R19 ;  /* 0x00000001120b7819 */ /* 0x050fe20000010213 */
[----:B------:R-:W-:Y:S03]  /*9c90*/  IMAD.SHL.U32 R18, R18, 0x2, RZ ;  /* 0x0000000212127824 */ /* 0x000fe600078e00ff */
[----:B------:R-:W-:Y:S02]  /*9ca0*/  LOP3.LUT R11, R11, 0x1fffffff, RZ, 0xc0, !PT ;  /* 0x1fffffff0b0b7812 */ /* 0x000fe400078ec0ff */
[----:B------:R-:W-:Y:S02]  /*9cb0*/  LOP3.LUT R18, R18, 0xfffffffe, RZ, 0xc0, !PT ;  /* 0xfffffffe12127812 */ /* 0x000fe400078ec0ff */
[--C-:B------:R-:W-:Y:S02]  /*9cc0*/  SHF.R.U32.HI R2, RZ, 0x4, R11.reuse ;  /* 0x00000004ff027819 */ /* 0x100fe4000001160b */
[----:B------:R-:W-:Y:S02]  /*9cd0*/  SHF.R.U64 R11, R18, 0x4, R11 ;  /* 0x00000004120b7819 */ /* 0x000fe4000000120b */
[----:B------:R-:W-:Y:S02]  /*9ce0*/  LOP3.LUT R15, R3, 0xf, R2, 0xb8, !PT ;  /* 0x0000000f030f7812 */ /* 0x000fe400078eb802 */
[----:B------:R-:W-:Y:S01]  /*9cf0*/  SHF.R.U64 R2, R6, 0x4, RZ ;  /* 0x0000000406027819 */ /* 0x000fe200000012ff */
[----:B------:R-:W-:Y:S04]  /*9d00*/  STS [UR43+0x40c], R11 ;  /* 0x00040c0bff007988 */ /* 0x000fe8000800082b */
[----:B------:R-:W-:Y:S04]  /*9d10*/  STS [UR43+0x41c], R15 ;  /* 0x00041c0fff007988 */ /* 0x000fe8000800082b */
[----:B------:R-:W1:Y:S04]  /*9d20*/  LDS R4, [UR43+0x41c] ;  /* 0x00041c2bff047984 */ /* 0x000e680008000800 */
[----:B------:R-:W-:Y:S04]  /*9d30*/  STS [UR43+0x410], R2 ;  /* 0x00041002ff007988 */ /* 0x000fe8000800082b */
[----:B------:R-:W-:Y:S01]  /*9d40*/  STS [UR43+0x414], R2 ;  /* 0x00041402ff007988 */ /* 0x000fe2000800082b */
[----:B-1----:R-:W-:Y:S05]  /*9d50*/  LOP3.LUT R7, R4, 0xf0, RZ, 0xb8, !PT ;  /* 0x000000f004077812 */ /* 0x002fea00078eb8ff */
[----:B------:R1:W-:Y:S04]  /*9d60*/  STS [UR43+0x41c], R7 ;  /* 0x00041c07ff007988 */ /* 0x0003e8000800082b */
[----:B------:R-:W2:Y:S01]  /*9d70*/  LDS R4, [UR43+0x41c] ;  /* 0x00041c2bff047984 */ /* 0x000ea20008000800 */
[----:B-1----:R-:W-:Y:S02]  /*9d80*/  CS2R R6, SRZ ;  /* 0x0000000000067805 */ /* 0x002fe4000001ff00 */
[----:B--2---:R-:W-:Y:S01]  /*9d90*/  LOP3.LUT R3, R4, 0xf00, RZ, 0xb8, !PT ;  /* 0x00000f0004037812 */ /* 0x004fe200078eb8ff */
[----:B------:R-:W-:Y:S04]  /*9da0*/  VIADD R4, R22, 0xffffffff ;  /* 0xffffffff16047836 */ /* 0x000fe80000000000 */
[----:B------:R-:W-:Y:S04]  /*9db0*/  STS.64 [UR43+0x418], R2 ;  /* 0x00041802ff007988 */ /* 0x000fe80008000a2b */
[----:B------:R-:W1:Y:S04]  /*9dc0*/  LDS R13, [UR43+0x41c] ;  /* 0x00041c2bff0d7984 */ /* 0x000e680008000800 */
[----:B------:R2:W-:Y:S01]  /*9dd0*/  STS.128 [UR43+0x420], R4 ;  /* 0x00042004ff007988 */ /* 0x0005e20008000c2b */
[----:B-1----:R-:W-:Y:S05]  /*9de0*/  LOP3.LUT R13, R13, 0xf000, RZ, 0xb8, !PT ;  /* 0x0000f0000d0d7812 */ /* 0x002fea00078eb8ff */
[----:B------:R2:W-:Y:S02]  /*9df0*/  STS [UR43+0x41c], R13 ;  /* 0x00041c0dff007988 */ /* 0x0005e4000800082b */
.L_x_134:
[----:B------:R-:W-:Y:S05]  /*9e00*/  BSYNC.RECONVERGENT B0 ;  /* 0x0000000000007941 */ /* 0x000fea0003800200 */
.L_x_133:
[----:B------:R-:W-:Y:S01]  /*9e10*/  NOP ;  /* 0x0000000000007918 */ /* 0x000fe20000000000 */
[----:B------:R-:W1:Y:S01]  /*9e20*/  LDS R12, [R12] ;  /* 0x000000000c0c7984 */ /* 0x000e620000000800 */
[----:B------:R-:W-:Y:S04]  /*9e30*/  IADD3 R10, P0, PT, R10, UR56, RZ ;  /* 0x000000380a0a7c10 */ /* 0x000fe8000ff1e0ff */
[----:B------:R-:W-:Y:S05]  /*9e40*/  IADD3.X R11, PT, PT, RZ, UR57, RZ, P0, !PT ;  /* 0x00000039ff0b7c10 */ /* 0x000fea00087fe4ff */
[----:B-1----:R1:W5:Y:S04]  /*9e50*/  ATOMG.E.EXCH.STRONG.GPU PT, RZ, [R10], R12 ;  /* 0x0000000c0aff73a8 */ /* 0x00236800041ee100 */
.L_x_132:
[----:B------:R-:W-:Y:S09]  /*9e60*/  UISETP.NE.AND UP0, UPT, UR37, 0x8, UPT ;  /* 0x000000082500788c */ /* 0x000ff2000bf05270 */
[----:B------:R-:W-:Y:S05]  /*9e70*/  BRA.U UP0, `(.L_x_135) ;  /* 0x0000000100047547 */ /* 0x000fea000b800000 */
[----:B------:R-:W-:Y:S05]  /*9e80*/  BPT.TRAP 0x1 ;  /* 0x000000040000795c */ /* 0x000fea0000300000 */
.L_x_135:
[----:B------:R-:W-:Y:S01]  /*9e90*/  ULEA UR6, UR5, UR43, 0x3 ;  /* 0x0000002b05067291 */ /* 0x000fe2000f8e18ff */
[----:B------:R-:W-:Y:S08]  /*9ea0*/  SHF.L.U32 R3, R134, 0x1f, RZ ;  /* 0x0000001f86037819 */ /* 0x000ff000000006ff */
[----:B-----5:R-:W3:Y:S02]  /*9eb0*/  SYNCS.PHASECHK.TRANS64.TRYWAIT P0, [UR6+0x170], R3 ;  /* 0x00017003ff0075a7 */ /* 0x020ee40008001106 */
[----:B---3--:R-:W-:Y:S05]  /*9ec0*/  @!P0 BRA `(.L_x_136) ;  /* 0x0000009400ac8947 */ /* 0x008fea0003800000 */
.L_x_259:
[----:B------:R-:W-:Y:S09]  /*9ed0*/  UIMAD UR4, UR5, 0x14, UR36 ;  /* 0x00000014050478a4 */ /* 0x000ff2000f8e0224 */
[----:B------:R-:W4:Y:S04]  /*9ee0*/  LDS.U16 R136, [UR4+0x12] ;  /* 0x00001204ff887984 */ /* 0x000f280008000400 */
[----:B------:R-:W1:Y:S04]  /*9ef0*/  LDS R133, [UR4] ;  /* 0x00000004ff857984 */ /* 0x000e680008000800 */
[----:B------:R-:W1:Y:S04]  /*9f00*/  LDS R132, [UR4+0x4] ;  /* 0x00000404ff847984 */ /* 0x000e680008000800 */
        /* <DEDUP_REMOVED lines=10> */
.L_x_137:
[----:B------:R-:W-:Y:S01]  /*9fb0*/  UIADD3 UR4, UPT, UPT, UR6, 0x1b0, URZ ;  /* 0x000001b006047890 */ /* 0x000fe2000fffe0ff */
[----:B------:R-:W-:Y:S01]  /*9fc0*/  IMAD.WIDE R8, R16, 0xc, R8 ;  /* 0x0000000c10087825 */ /* 0x000fe200078e0208 */
[----:B------:R-:W-:Y:S01]  /*9fd0*/  ISETP.NE.OR P0, PT, R142, RZ, !P2 ;  /* 0x000000ff8e00720c */ /* 0x000fe20005705670 */
[----:B------:R-:W-:Y:S01]  /*9fe0*/  UIADD3 UR55, UPT, UPT, UR5, 0x1, URZ ;  /* 0x0000000105377890 */ /* 0x000fe2000fffe0ff */
[----:B------:R-:W-:Y:S01]  /*9ff0*/  BSSY.RECONVERGENT B0, `(.L_x_138) ;  /* 0x0000009000007945 */ /* 0x000fe20003800200 */
[----:B------:R-:W-:Y:S09]  /*a000*/  UPRMT UR4, UR52, 0x654, UR4 ;  /* 0x0000065434047896 */ /* 0x000ff20008000004 */
[----:B-1----:R-:W-:Y:S01]  /*a010*/  SYNCS.ARRIVE.TRANS64.RED.A1T0 RZ, [UR4], RZ ;  /* 0x000000ffffff79a7 */ /* 0x002fe20008100404 */
[----:B------:R1:W5:Y:S01]  /*a020*/  LDG.E R146, desc[UR50][R8.64+0x8] ;  /* 0x0000083208927981 */ /* 0x000362000c1e1900 */
[----:B------:R-:W-:Y:S05]  /*a030*/  @P0 BRA `(.L_x_139) ;  /* 0x0000000000100947 */ /* 0x000fea0003800000 */
[----:B------:R-:W-:Y:S04]  /*a040*/  DEPBAR {5,4,3,2,1,0} ;  /* 0x0000003f0000791a */ /* 0x000fe80000000000 */
[----:B------:R-:W2:Y:S02]  /*a050*/  CCTL.E.C.LDCU.IV.DEEP [UR56] ;  /* 0x0000000038007540 */ /* 0x000ea40009c08000 */
[----:B--2---:R2:W-:Y:S01]  /*a060*/  UTMACCTL.IV [UR56] ;  /* 0x00000000380079b9 */ /* 0x0045e20008000000 */
[----:B------:R-:W-:Y:S01]  /*a070*/  NOP ;  /* 0x0000000000007918 */ /* 0x000fe20000000000 */
.L_x_139:
[----:B--2---:R-:W-:Y:S05]  /*a080*/  BSYNC.RECONVERGENT B0 ;  /* 0x0000000000007941 */ /* 0x004fea0003800200 */
.L_x_138:
[----:B------:R-:W-:Y:S01]  /*a090*/  R2UR UR41, R14 ;  /* 0x000000000e2972ca */ /* 0x000fe200000e0000 */
[----:B------:R-:W-:Y:S01]  /*a0a0*/  BSSY.RECONVERGENT B6, `(.L_x_140) ;  /* 0x0000025000067945 */ /* 0x000fe20003800200 */
[----:B------:R-:W-:Y:S02]  /*a0b0*/  R2UR UR42, R0 ;  /* 0x00000000002a72ca */ /* 0x000fe400000e0000 */
[----:B------:R-:W-:Y:S09]  /*a0c0*/  LOP3.LUT P0, RZ, R129, 0x3f0, RZ, 0xc0, !PT ;  /* 0x000003f081ff7812 */ /* 0x000ff2000780c0ff */
[----:B------:R-:W-:Y:S02]  /*a0d0*/  USHF.L.U32 UR41, UR41, 0x7, URZ ;  /* 0x0000000729297899 */ /* 0x000fe400080006ff */
[----:B------:R-:W-:Y:S02]  /*a0e0*/  USHF.L.U32 UR42, UR42, 0x8, URZ ;  /* 0x000000082a2a7899 */ /* 0x000fe400080006ff */
[----:B------:R-:W-:Y:S10]  /*a0f0*/  @!P0 BRA `(.L_x_141) ;  /* 0x00000000007c8947 */ /* 0x000ff40003800000 */
[----:B------:R-:W2:Y:S01]  /*a100*/  LDCU.64 UR8, c[0x4][0x80] ;  /* 0x01001000ff0877ac */ /* 0x000ea20008000a00 */
[----:B---3--:R-:W-:Y:S01]  /*a110*/  MOV R2, 0x0 ;  /* 0x0000000000027802 */ /* 0x008fe20000000f00 */
[----:B------:R-:W-:Y:S02]  /*a120*/  HFMA2 R12, -RZ, RZ, 0, 5.9604644775390625e-08 ;  /* 0x00000001ff0c7431 */ /* 0x000fe400000001ff */
[----:B-1----:R-:W-:Y:S01]  /*a130*/  IMAD.MOV.U32 R8, RZ, RZ, 0x70 ;  /* 0x00000070ff087424 */ /* 0x002fe200078e00ff */
[----:B------:R1:W3:Y:S01]  /*a140*/  LDC.64 R14, c[0x4][R2] ;  /* 0x01000000020e7b82 */ /* 0x0002e20000000a00 */
[----:B------:R-:W4:Y:S01]  /*a150*/  LDCU.64 UR6, c[0x4][0x88] ;  /* 0x01001100ff0677ac */ /* 0x000f220008000a00 */
[----:B------:R-:W-:Y:S01]  /*a160*/  IMAD.MOV.U32 R13, RZ, RZ, RZ ;  /* 0x000000ffff0d7224 */ /* 0x000fe200078e00ff */
[----:B------:R-:W1:Y:S01]  /*a170*/  LDCU.64 UR4, c[0x4][0x8] ;  /* 0x01000100ff0477ac */ /* 0x000e620008000a00 */
[----:B--2---:R-:W-:Y:S01]  /*a180*/  MOV R5, UR9 ;  /* 0x0000000900057c02 */ /* 0x004fe20008000f00 */
[----:B------:R-:W-:Y:S01]  /*a190*/  IMAD.U32 R4, RZ, RZ, UR8 ;  /* 0x00000008ff047e24 */ /* 0x000fe2000f8e00ff */
[----:B----4-:R-:W-:Y:S01]  /*a1a0*/  MOV R7, UR7 ;  /* 0x0000000700077c02 */ /* 0x010fe20008000f00 */
[----:B------:R-:W-:Y:S01]  /*a1b0*/  IMAD.U32 R6, RZ, RZ, UR6 ;  /* 0x00000006ff067e24 */ /* 0x000fe2000f8e00ff */
[----:B-1----:R-:W-:Y:S01]  /*a1c0*/  MOV R11, UR5 ;  /* 0x00000005000b7c02 */ /* 0x002fe20008000f00 */
[----:B------:R-:W-:Y:S02]  /*a1d0*/  IMAD.U32 R10, RZ, RZ, UR4 ;  /* 0x00000004ff0a7e24 */ /* 0x000fe4000f8e00ff */
[----:B------:R-:W-:Y:S07]  /*a1e0*/  LEPC R20, `(.L_x_142) ;  /* 0x000000001014794e */ /* 0x000fee0000000000 */
[----:B---3-5:R-:W-:Y:S05]  /*a1f0*/  CALL.ABS.NOINC R14 ;  /* 0x000000000e007343 */ /* 0x028fea0003c00000 */
.L_x_142:
[----:B------:R-:W1:Y:S01]  /*a200*/  LDCU.64 UR8, c[0x4][0x80] ;  /* 0x01001000ff0877ac */ /* 0x000e620008000a00 */
[----:B------:R-:W2:Y:S01]  /*a210*/  LDC.64 R2, c[0x4][R2] ;  /* 0x0100000002027b82 */ /* 0x000ea20000000a00 */
[----:B------:R-:W-:Y:S02]  /*a220*/  HFMA2 R12, -RZ, RZ, 0, 5.9604644775390625e-08 ;  /* 0x00000001ff0c7431 */ /* 0x000fe400000001ff */
[----:B------:R-:W-:Y:S02]  /*a230*/  IMAD.MOV.U32 R8, RZ, RZ, 0x70 ;  /* 0x00000070ff087424 */ /* 0x000fe400078e00ff */
[----:B------:R-:W-:Y:S01]  /*a240*/  IMAD.MOV.U32 R13, RZ, RZ, RZ ;  /* 0x000000ffff0d7224 */ /* 0x000fe200078e00ff */
[----:B------:R-:W3:Y:S01]  /*a250*/  LDCU.64 UR6, c[0x4][0x88] ;  /* 0x01001100ff0677ac */ /* 0x000ee20008000a00 */
[----:B------:R-:W4:Y:S01]  /*a260*/  LDCU.64 UR4, c[0x4][0x8] ;  /* 0x01000100ff0477ac */ /* 0x000f220008000a00 */
[----:B-1----:R-:W-:Y:S02]  /*a270*/  MOV R4, UR8 ;  /* 0x0000000800047c02 */ /* 0x002fe40008000f00 */
[----:B------:R-:W-:Y:S02]  /*a280*/  MOV R5, UR9 ;  /* 0x0000000900057c02 */ /* 0x000fe40008000f00 */
[----:B---3--:R-:W-:Y:S01]  /*a290*/  MOV R7, UR7 ;  /* 0x0000000700077c02 */ /* 0x008fe20008000f00 */
[----:B------:R-:W-:Y:S01]  /*a2a0*/  IMAD.U32 R6, RZ, RZ, UR6 ;  /* 0x00000006ff067e24 */ /* 0x000fe2000f8e00ff */
[----:B----4-:R-:W-:Y:S01]  /*a2b0*/  MOV R11, UR5 ;  /* 0x00000005000b7c02 */ /* 0x010fe20008000f00 */
[----:B------:R-:W-:Y:S02]  /*a2c0*/  IMAD.U32 R10, RZ, RZ, UR4 ;  /* 0x00000004ff0a7e24 */ /* 0x000fe4000f8e00ff */
[----:B------:R-:W-:Y:S07]  /*a2d0*/  LEPC R20, `(.L_x_141) ;  /* 0x000000001014794e */ /* 0x000fee0000000000 */
[----:B--2---:R-:W-:Y:S05]  /*a2e0*/  CALL.ABS.NOINC R2 ;  /* 0x0000000002007343 */ /* 0x004fea0003c00000 */
.L_x_141:
[----:B------:R-:W-:Y:S05]  /*a2f0*/  BSYNC.RECONVERGENT B6 ;  /* 0x0000000000067941 */ /* 0x000fea0003800200 */
.L_x_140:
[----:B------:R-:W-:Y:S01]  /*a300*/  ISETP.NE.AND P0, PT, R142, RZ, PT ;  /* 0x000000ff8e00720c */ /* 0x000fe20003f05270 */
[----:B------:R-:W-:Y:S01]  /*a310*/  BSSY B0, `(.L_x_143) ;  /* 0x0000009000007945 */ /* 0x000fe20003800000 */
[----:B------:R-:W-:Y:S04]  /*a320*/  PLOP3.LUT P1, PT, PT, PT, PT, 0x8, 0x80 ;  /* 0x000000000080781c */ /* 0x000fe80003f2e170 */
[----:B------:R-:W-:Y:S07]  /*a330*/  P2R R147, PR, RZ, 0x2 ;  /* 0x00000002ff937803 */ /* 0x000fee0000000000 */
[----:B------:R-:W-:Y:S05]  /*a340*/  @P0 BRA `(.L_x_144) ;  /* 0x0000000000140947 */ /* 0x000fea0003800000 */
[----:B------:R-:W-:Y:S03]  /*a350*/  UMOV UR4, 0xffffffff ;  /* 0xffffffff00047882 */ /* 0x000fe60000000000 */
[----:B------:R-:W-:Y:S05]  /*a360*/  BRA.DIV UR4, `(.L_x_145) ;  /* 0x00000092049c7947 */ /* 0x000fea000b800000 */
[----:B------:R-:W-:Y:S11]  /*a370*/  ELECT P6, URZ, PT ;  /* 0x0000000000ff782f */ /* 0x000ff600038c0000 */
[----:B------:R-:W-:Y:S02]  /*a380*/  @!UPT UIADD3 URZ, UPT, UPT, URZ, URZ, URZ ;  /* 0x000000fffffff290 */ /* 0x000fe4000fffe0ff */
.L_x_261:
[----:B------:R-:W-:Y:S07]  /*a390*/  P2R R147, PR, RZ, 0x40 ;  /* 0x00000040ff937803 */ /* 0x000fee0000000000 */
.L_x_144:
[----:B------:R-:W-:Y:S05]  /*a3a0*/  BSYNC B0 ;  /* 0x0000000000007941 */ /* 0x000fea0003800000 */
.L_x_143:
[----:B---3--:R-:W2:Y:S01]  /*a3b0*/  LDC.64 R2, c[0x0][0x8b8] ;  /* 0x00022e00ff027b82 */ /* 0x008ea20000000a00 */
[----:B------:R-:W-:Y:S02]  /*a3c0*/  LOP3.LUT R138, R138, 0x1, RZ, 0x3c, !PT ;  /* 0x000000018a8a7812 */ /* 0x000fe400078e3cff */
[----:B--2---:R-:W-:Y:S04]  /*a3d0*/  ISETP.NE.U32.AND P0, PT, R2, RZ, PT ;  /* 0x000000ff0200720c */ /* 0x004fe80003f05070 */
[----:B------:R-:W-:Y:S02]  /*a3e0*/  ISETP.NE.AND.EX P1, PT, R3, RZ, PT, P0 ;  /* 0x000000ff0300720c */ /* 0x000fe40003f25300 */
[----:B------:R-:W2:Y:S11]  /*a3f0*/  LDC.64 R2, c[0x0][0x890] ;  /* 0x00022400ff027b82 */ /* 0x000eb60000000a00 */
[----:B-1----:R-:W1:Y:S01]  /*a400*/  @P1 LDC.64 R8, c[0x0][0x8b8] ;  /* 0x00022e00ff081b82 */ /* 0x002e620000000a00 */
[----:B--2---:R-:W-:Y:S04]  /*a410*/  ISETP.NE.U32.AND P0, PT, R2, RZ, PT ;  /* 0x000000ff0200720c */ /* 0x004fe80003f05070 */
[----:B------:R-:W-:Y:S01]  /*a420*/  ISETP.NE.AND.EX P0, PT, R3, RZ, PT, P0 ;  /* 0x000000ff0300720c */ /* 0x000fe20003f05300 */
[C---:B-1----:R-:W-:Y:S05]  /*a430*/  @P1 IMAD.WIDE R8, R16.reuse, 0x8, R8 ;  /* 0x0000000810081825 */ /* 0x042fea00078e0208 */
[----:B------:R-:W2:Y:S07]  /*a440*/  @P1 LDG.E.64 R4, desc[UR50][R8.64] ;  /* 0x0000003208041981 */ /* 0x000eae000c1e1b00 */
[----:B------:R-:W1:Y:S02]  /*a450*/  @P0 LDC.64 R2, c[0x0][0x890] ;  /* 0x00022400ff020b82 */ /* 0x000e640000000a00 */
[----:B-1----:R-:W-:Y:S05]  /*a460*/  @P0 IMAD.WIDE R2, R16, 0x8, R2 ;  /* 0x0000000810020825 */ /* 0x002fea00078e0202 */
[----:B------:R1:W3:Y:S02]  /*a470*/  @P0 LDG.E.64 R6, desc[UR50][R2.64] ;  /* 0x0000003202060981 */ /* 0x0002e4000c1e1b00 */
[----:B-1----:R-:W-:Y:S02]  /*a480*/  SHF.L.U32 R2, R138, 0x1f, RZ ;  /* 0x0000001f8a027819 */ /* 0x002fe400000006ff */
[----:B--2---:R1:W5:Y:S04]  /*a490*/  @P1 LD.E R88, desc[UR50][R4.64] ;  /* 0x0000003204581980 */ /* 0x004368000c101900 */
[----:B---3--:R1:W5:Y:S01]  /*a4a0*/  @P0 LD.E R89, desc[UR50][R6.64] ;  /* 0x0000003206590980 */ /* 0x008362000c101900 */
[----:B------:R-:W-:Y:S05]  /*a4b0*/  @P0 BRA `(.L_x_146) ;  /* 0x0000000000240947 */ /* 0x000fea0003800000 */
[----:B------:R-:W-:Y:S04]  /*a4c0*/  ISETP.NE.U32.AND P0, PT, RZ, UR38, PT ;  /* 0x00000026ff007c0c */ /* 0x000fe8000bf05070 */
[----:B------:R-:W-:Y:S11]  /*a4d0*/  ISETP.NE.AND.EX P0, PT, RZ, UR39, PT, P0 ;  /* 0x00000027ff007c0c */ /* 0x000ff6000bf05300 */
[----:B------:R-:W-:Y:S02]  /*a4e0*/  @!UPT UIADD3 URZ, UPT, UPT, URZ, URZ, URZ ;  /* 0x000000fffffff290 */ /* 0x000fe4000fffe0ff */
[----:B------:R-:W2:Y:S08]  /*a4f0*/  @P0 LDC R3, c[0x0][0x898] ;  /* 0x00022600ff030b82 */ /* 0x000eb00000000800 */
[----:B-1----:R-:W1:Y:S01]  /*a500*/  @P0 LDC.64 R4, c[0x0][0x888] ;  /* 0x00022200ff040b82 */ /* 0x002e620000000a00 */
[----:B--2---:R-:W-:Y:S04]  /*a510*/  @P0 IMAD R3, R16, R3, RZ ;  /* 0x0000000310030224 */ /* 0x004fe800078e02ff */
[----:B-1----:R-:W-:Y:S05]  /*a520*/  @P0 IMAD.WIDE R4, R3, 0x4, R4 ;  /* 0x0000000403040825 */ /* 0x002fea00078e0204 */
[----:B-----5:R2:W5:Y:S02]  /*a530*/  @P0 LDG.E R89, desc[UR50][R4.64] ;  /* 0x0000003204590981 */ /* 0x020564000c1e1900 */
[----:B--2---:R-:W3:Y:S02]  /*a540*/  @!P0 LDC R89, c[0x0][0x880] ;  /* 0x00022000ff598b82 */ /* 0x004ee40000000800 */
.L_x_146:
        /* <DEDUP_REMOVED lines=9> */
[----:B--2---:R-:W1:Y:S02]  /*a5e0*/  @!P0 LDC R88, c[0x0][0x8a8] ;  /* 0x00022a00ff588b82 */ /* 0x004e640000000800 */
.L_x_147:
[----:B------:R-:W2:Y:S01]  /*a5f0*/  SYNCS.PHASECHK.TRANS64.TRYWAIT P0, [UR43+0x60], R2 ;  /* 0x00006002ff0075a7 */ /* 0x000ea2000800112b */
[----:B------:R-:W-:Y:S01]  /*a600*/  LEA R145, R137, UR43, 0x3 ;  /* 0x0000002b89917c11 */ /* 0x000fe2000f8e18ff */
[----:B------:R-:W-:Y:S01]  /*a610*/  BSSY B0, `(.L_x_148) ;  /* 0x0000008000007945 */ /* 0x000fe20003800000 */
[----:B------:R-:W-:Y:S01]  /*a620*/  SHF.L.U32 R0, R135, 0x1f, RZ ;  /* 0x0000001f87007819 */ /* 0x000fe200000006ff */
[----:B------:R-:W-:Y:S02]  /*a630*/  VIADD R144, R139, UR43 ;  /* 0x0000002b8b907c36 */ /* 0x000fe40008000000 */
[----:B------:R-:W-:Y:S01]  /*a640*/  IMAD.MOV.U32 R107, RZ, RZ, RZ ;  /* 0x000000ffff6b7224 */ /* 0x000fe200078e00ff */
[----:B------:R1:W1:Y:S01]  /*a650*/  SYNCS.PHASECHK.TRANS64.TRYWAIT P2, [R145+URZ+0x130], R0 ;  /* 0x00013000910075a7 */ /* 0x00026200080411ff */
[----:B--2---:R-:W-:Y:S05]  /*a660*/  @P0 BRA `(.L_x_149) ;  /* 0x0000000000080947 */ /* 0x004fea0003800000 */
[----:B------:R-:W2:Y:S02]  /*a670*/  SYNCS.PHASECHK.TRANS64.TRYWAIT P0, [UR43+0x60], R2 ;  /* 0x00006002ff0075a7 */ /* 0x000ea4000800112b */
[----:B--2---:R-:W-:Y:S05]  /*a680*/  @!P0 BRA `(.L_x_150) ;  /* 0x0000008c00ec8947 */ /* 0x004fea0003800000 */
.L_x_149:
[----:B------:R-:W-:Y:S05]  /*a690*/  BSYNC B0 ;  /* 0x0000000000007941 */ /* 0x000fea0003800000 */
.L_x_148:
[----:B---3-5:R-:W-:Y:S01]  /*a6a0*/  FSETP.NEU.AND P0, PT, R89, RZ, PT ;  /* 0x000000ff5900720b */ /* 0x028fe20003f0d000 */
[----:B------:R-:W-:Y:S01]  /*a6b0*/  IMAD.MOV.U32 R106, RZ, RZ, RZ ;  /* 0x000000ffff6a7224 */ /* 0x000fe200078e00ff */
[----:B------:R-:W-:Y:S02]  /*a6c0*/  CS2R R104, SRZ ;  /* 0x0000000000687805 */ /* 0x000fe4000001ff00 */
        /* <DEDUP_REMOVED lines=13> */
[----:B------:R-:W-:Y:S01]  /*a7a0*/  CS2R R96, SRZ ;  /* 0x0000000000607805 */ /* 0x000fe2000001ff00 */
[----:B--2---:R-:W-:Y:S01]  /*a7b0*/  @P0 IMAD R2, R141, 0x2, R144 ;  /* 0x000000028d020824 */ /* 0x004fe200078e0290 */
[----:B------:R-:W-:Y:S05]  /*a7c0*/  @P0 WARPSYNC.ALL ;  /* 0x0000000000000948 */ /* 0x000fea0003800000 */
[----:B------:R2:W3:Y:S01]  /*a7d0*/  @P0 LDSM.16.MT88.4 R104, [R2+0x1000] ;  /* 0x001000000268083b */ /* 0x0004e20000004200 */
[----:B------:R-:W-:Y:S01]  /*a7e0*/  ISETP.GE.AND P1, PT, R146, 0x1, PT ;  /* 0x000000019200780c */ /* 0x000fe20003f26270 */
[----:B------:R-:W-:Y:S01]  /*a7f0*/  IMAD R95, R137, 0x100, R140 ;  /* 0x00000100895f7824 */ /* 0x000fe200078e028c */
[----:B------:R-:W-:Y:S02]  /*a800*/  CS2R R54, SRZ ;  /* 0x0000000000367805 */ /* 0x000fe4000001ff00 */
[----:B------:R-:W-:Y:S01]  /*a810*/  CS2R R52, SRZ ;  /* 0x0000000000347805 */ /* 0x000fe2000001ff00 */
[----:B------:R2:W1:Y:S01]  /*a820*/  @P0 LDSM.16.MT88.4 R112, [R2+0x1800] ;  /* 0x001800000270083b */ /* 0x0004620000004200 */
[----:B------:R-:W-:Y:S02]  /*a830*/  CS2R R50, SRZ ;  /* 0x0000000000327805 */ /* 0x000fe4000001ff00 */
[----:B------:R-:W-:Y:S02]  /*a840*/  CS2R R48, SRZ ;  /* 0x0000000000307805 */ /* 0x000fe4000001ff00 */
        /* <DEDUP_REMOVED lines=12> */
[----:B------:R2:W1:Y:S01]  /*a910*/  @P0 LDSM.16.MT88.4 R116, [R139+UR43+0x1000] ;  /* 0x0010002b8b74083b */ /* 0x0004620008004200 */
        /* <DEDUP_REMOVED lines=15> */
[----:B------:R-:W-:Y:S01]  /*aa10*/  VIADD R164, R144, 0x1000 ;  /* 0x0000100090a47836 */ /* 0x000fe20000000000 */
[----:B------:R-:W-:Y:S02]  /*aa20*/  CS2R R66, SRZ ;  /* 0x0000000000427805 */ /* 0x000fe4000001ff00 */
[----:B------:R-:W-:Y:S02]  /*aa30*/  CS2R R64, SRZ ;  /* 0x0000000000407805 */ /* 0x000fe4000001ff00 */
[----:B------:R-:W-:Y:S02]  /*aa40*/  CS2R R62, SRZ ;  /* 0x00000000003e7805 */ /* 0x000fe4000001ff00 */
[----:B------:R-:W-:Y:S02]  /*aa50*/  CS2R R60, SRZ ;  /* 0x00000000003c7805 */ /* 0x000fe4000001ff00 */
[----:B------:R-:W-:Y:S02]  /*aa60*/  CS2R R58, SRZ ;  /* 0x00000000003a7805 */ /* 0x000fe4000001ff00 */
[----:B------:R-:W-:Y:S01]  /*aa70*/  CS2R R56, SRZ ;  /* 0x0000000000387805 */ /* 0x000fe2000001ff00 */
[----:B---3--:R-:W-:Y:S06]  /*aa80*/  @!P1 BRA `(.L_x_151) ;  /* 0x0000000000d49947 */ /* 0x008fec0003800000 */
[----:B------:R-:W-:Y:S01]  /*aa90*/  SHF.R.U32.HI R3, RZ, 0x15, R95 ;  /* 0x00000015ff037819 */ /* 0x000fe2000001165f */
[----:B------:R-:W-:Y:S03]  /*aaa0*/  BSSY B0, `(.L_x_152) ;  /* 0x0000006000007945 */ /* 0x000fe60003800000 */
[----:B------:R-:W-:Y:S01]  /*aab0*/  LOP3.LUT P0, RZ, R3, 0x3, R128, 0x48, !PT ;  /* 0x0000000303ff7812 */ /* 0x000fe20007804880 */
[----:B------:R-:W-:Y:S01]  /*aac0*/  @!UPT UIADD3 URZ, UPT, UPT, URZ, URZ, URZ ;  /* 0x000000fffffff290 */ /* 0x000fe2000fffe0ff */
[----:B-1----:R-:W-:Y:S11]  /*aad0*/  @P2 BRA `(.L_x_153) ;  /* 0x0000000000082947 */ /* 0x002ff60003800000 */
[----:B------:R-:W1:Y:S02]  /*aae0*/  SYNCS.PHASECHK.TRANS64.TRYWAIT P1, [R145+URZ+0x130], R0 ;  /* 0x00013000910075a7 */ /* 0x000e6400080211ff */
[----:B-1----:R-:W-:Y:S05]  /*aaf0*/  @!P1 BRA `(.L_x_154) ;  /* 0x0000008800e89947 */ /* 0x002fea0003800000 */
.L_x_153:
[----:B------:R-:W-:Y:S05]  /*ab00*/  BSYNC B0 ;  /* 0x0000000000007941 */ /* 0x000fea0003800000 */
.L_x_152:
[----:B------:R-:W-:Y:S05]  /*ab10*/  @!P0 BRA `(.L_x_155) ;  /* 0x0000000000408947 */ /* 0x000fea0003800000 */
[----:B------:R-:W3:Y:S01]  /*ab20*/  LDCU.64 UR8, c[0x4][0x70] ;  /* 0x01000e00ff0877ac */ /* 0x000ee20008000a00 */
[----:B------:R-:W-:Y:S01]  /*ab30*/  MOV R3, 0x0 ;  /* 0x0000000000037802 */ /* 0x000fe20000000f00 */
[----:B------:R-:W-:Y:S02]  /*ab40*/  HFMA2 R12, -RZ, RZ, 0, 5.9604644775390625e-08 ;  /* 0x00000001ff0c7431 */ /* 0x000fe400000001ff */
[----:B------:R-:W-:Y:S02]  /*ab50*/  IMAD.MOV.U32 R8, RZ, RZ, 0x192 ;  /* 0x00000192ff087424 */ /* 0x000fe400078e00ff */
[----:B------:R-:W-:Y:S01]  /*ab60*/  IMAD.MOV.U32 R13, RZ, RZ, RZ ;  /* 0x000000ffff0d7224 */ /* 0x000fe200078e00ff */
[----:B------:R-:W5:Y:S01]  /*ab70*/  LDCU.64 UR6, c[0x4][0x78] ;  /* 0x01000f00ff0677ac */ /* 0x000f620008000a00 */
[----:B--2---:R-:W2:Y:S01]  /*ab80*/  LDC.64 R2, c[0x4][R3] ;  /* 0x0100000003027b82 */ /* 0x004ea20000000a00 */
[----:B------:R-:W1:Y:S01]  /*ab90*/  LDCU.64 UR4, c[0x4][0x10] ;  /* 0x01000200ff0477ac */ /* 0x000e620008000a00 */
[----:B---3--:R-:W-:Y:S01]  /*aba0*/  MOV R5, UR9 ;  /* 0x0000000900057c02 */ /* 0x008fe20008000f00 */
[----:B------:R-:W-:Y:S01]  /*abb0*/  IMAD.U32 R4, RZ, RZ, UR8 ;  /* 0x00000008ff047e24 */ /* 0x000fe2000f8e00ff */
[----:B-----5:R-:W-:Y:S01]  /*abc0*/  MOV R7, UR7 ;  /* 0x0000000700077c02 */ /* 0x020fe20008000f00 */
[----:B------:R-:W-:Y:S01]  /*abd0*/  IMAD.U32 R6, RZ, RZ, UR6 ;  /* 0x00000006ff067e24 */ /* 0x000fe2000f8e00ff */
[----:B-1----:R-:W-:Y:S01]  /*abe0*/  MOV R11, UR5 ;  /* 0x00000005000b7c02 */ /* 0x002fe20008000f00 */
[----:B------:R-:W-:Y:S02]  /*abf0*/  IMAD.U32 R10, RZ, RZ, UR4 ;  /* 0x00000004ff0a7e24 */ /* 0x000fe4000f8e00ff */
[----:B------:R-:W-:Y:S07]  /*ac00*/  LEPC R20, `(.L_x_155) ;  /* 0x000000001014794e */ /* 0x000fee0000000000 */
[----:B--2-4-:R-:W-:Y:S05]  /*ac10*/  CALL.ABS.NOINC R2 ;  /* 0x0000000002007343 */ /* 0x014fea0003c00000 */
.L_x_155:
[----:B------:R-:W-:Y:S05]  /*ac20*/  WARPSYNC.ALL ;  /* 0x0000000000007948 */ /* 0x000fea0003800000 */
[C---:B------:R-:W-:Y:S01]  /*ac30*/  R2UR UR4, R95.reuse ;  /* 0x000000005f0472ca */ /* 0x040fe200000e0000 */
[----:B------:R-:W-:Y:S05]  /*ac40*/  VIADD R3, R95, 0x100000 ;  /* 0x001000005f037836 */ /* 0x000fea0000000000 */
[----:B------:R-:W-:Y:S04]  /*ac50*/  SHF.R.U32.HI R3, RZ, 0x15, R3 ;  /* 0x00000015ff037819 */ /* 0x000fe80000011603 */
[----:B------:R-:W-:Y:S03]  /*ac60*/  LOP3.LUT P0, RZ, R3, 0x3, R128, 0x48, !PT ;  /* 0x0000000303ff7812 */ /* 0x000fe60007804880 */
[----:B------:R-:W3:Y:S10]  /*ac70*/  LDTM.16dp256bit.x8 R24, tmem[UR4] ;  /* 0x00000004001879ee */ /* 0x000ef400081a0000 */
[----:B---3--:R-:W-:Y:S05]  /*ac80*/  @!P0 BRA `(.L_x_156) ;  /* 0x0000000000408947 */ /* 0x008fea0003800000 */
        /* <DEDUP_REMOVED lines=16> */
.L_x_156:
[----:B------:R-:W-:Y:S05]  /*ad90*/  WARPSYNC.ALL ;  /* 0x0000000000007948 */ /* 0x000fea0003800000 */
[----:B------:R-:W-:Y:S11]  /*ada0*/  R2UR UR4, R95 ;  /* 0x000000005f0472ca */ /* 0x000ff600000e0000 */
[----:B------:R-:W-:Y:S02]  /*adb0*/  @!UPT UIADD3 URZ, UPT, UPT, URZ, URZ, URZ ;  /* 0x000000fffffff290 */ /* 0x000fe4000fffe0ff */
[----:B------:R-:W3:Y:S02]  /*adc0*/  LDTM.16dp256bit.x8 R56, tmem[UR4+0x100000] ;  /* 0x10000004003879ee */ /* 0x000ee400081a0000 */
[----:B---3--:R-:W-:Y:S01]  /*add0*/  NOP ;  /* 0x0000000000007918 */ /* 0x008fe20000000000 */
.L_x_151:
[--C-:B-1----:R-:W-:Y:S01]  /*ade0*/  HADD2.F32 R90, -RZ, R116.reuse.H0_H0 ;  /* 0x20000074ff5a7230 */ /* 0x102fe20000004100 */
[----:B------:R-:W-:Y:S05]  /*adf0*/  WARPSYNC.ALL ;  /* 0x0000000000007948 */ /* 0x000fea0003800000 */
[----:B------:R-:W-:Y:S01]  /*ae00*/  LEA R165, R141, R144, 0x1 ;  /* 0x000000908da57211 */ /* 0x000fe200078e08ff */
[-C--:B------:R-:W-:Y:S01]  /*ae10*/  FMUL R13, R36, R88.reuse ;  /* 0x00000058240d7220 */ /* 0x080fe20000400000 */
[-C--:B------:R-:W-:Y:S01]  /*ae20*/  FMUL R14, R37, R88.reuse ;  /* 0x00000058250e7220 */ /* 0x080fe20000400000 */
[-C--:B------:R-:W-:Y:S01]  /*ae30*/  FMUL R15, R38, R88.reuse ;  /* 0x00000058260f7220 */ /* 0x080fe20000400000 */
[----:B------:R-:W-:Y:S02]  /*ae40*/  HADD2.F32 R91, -RZ, R116.H1_H1 ;  /* 0x30000074ff5b7230 */ /* 0x000fe40000004100 */
[-C--:B------:R-:W-:Y:S01]  /*ae50*/  FMUL R16, R39, R88.reuse ;  /* 0x0000005827107220 */ /* 0x080fe20000400000 */
[-C--:B------:R-:W-:Y:S01]  /*ae60*/  FMUL R0, R24, R88.reuse ;  /* 0x0000005818007220 */ /* 0x080fe20000400000 */
[--C-:B------:R-:W-:Y:S02]  /*ae70*/  HADD2.F32 R92, -RZ, R119.reuse.H0_H0 ;  /* 0x20000077ff5c7230 */ /* 0x100fe40000004100 */
[-C--:B--2---:R-:W-:Y:S01]  /*ae80*/  FMUL R2, R25, R88.reuse ;  /* 0x0000005819027220 */ /* 0x084fe20000400000 */
[----:B------:R-:W-:Y:S01]  /*ae90*/  FMUL R3, R26, R88 ;  /* 0x000000581a037220 */ /* 0x000fe20000400000 */
[----:B------:R-:W-:Y:S02]  /*aea0*/  HADD2.F32 R93, -RZ, R119.H1_H1 ;  /* 0x30000077ff5d7230 */ /* 0x000fe40000004100 */
[C---:B------:R-:W-:Y:S01]  /*aeb0*/  FFMA R0, R89.reuse, R90, R0 ;  /* 0x0000005a59007223 */ /* 0x040fe20000000000 */
[--C-:B------:R-:W-:Y:S02]  /*aec0*/  HADD2.F32 R90, -RZ, R117.reuse.H0_H0 ;  /* 0x20000075ff5a7230 */ /* 0x100fe40000004100 */
[----:B------:R-:W-:Y:S01]  /*aed0*/  FFMA R2, R89, R91, R2 ;  /* 0x0000005b59027223 */ /* 0x000fe20000000002 */
[----:B------:R-:W-:Y:S02]  /*aee0*/  HADD2.F32 R91, -RZ, R117.H1_H1 ;  /* 0x30000075ff5b7230 */ /* 0x000fe40000004100 */
[-C--:B------:R-:W-:Y:S01]  /*aef0*/  FMUL R4, R27, R88.reuse ;  /* 0x000000581b047220 */ /* 0x080fe20000400000 */
[----:B------:R-:W-:Y:S01]  /*af00*/  FMUL R5, R28, R88 ;  /* 0x000000581c057220 */ /* 0x000fe20000400000 */
[C---:B------:R-:W-:Y:S01]  /*af10*/  FFMA R3, R89.reuse, R90, R3 ;  /* 0x0000005a59037223 */ /* 0x040fe20000000003 */
[--C-:B------:R-:W-:Y:S01]  /*af20*/  HADD2.F32 R90, -RZ, R118.reuse.H0_H0 ;  /* 0x20000076ff5a7230 */ /* 0x100fe20000004100 */
[----:B------:R-:W-:Y:S01]  /*af30*/  F2FP.F16.F32.PACK_AB R148, R2, R0 ;  /* 0x000000000294723e */ /* 0x000fe200000000ff */
[----:B------:R-:W-:Y:S01]  /*af40*/  FFMA R4, R89, R91, R4 ;  /* 0x0000005b59047223 */ /* 0x000fe20000000004 */
[----:B------:R-:W-:Y:S02]  /*af50*/  HADD2.F32 R91, -RZ, R118.H1_H1 ;  /* 0x30000076ff5b7230 */ /* 0x000fe40000004100 */
[----:B------:R-:W-:Y:S01]  /*af60*/  FMUL R6, R29, R88 ;  /* 0x000000581d067220 */ /* 0x000fe20000400000 */
[C---:B------:R-:W-:Y:S01]  /*af70*/  FFMA R5, R89.reuse, R90, R5 ;  /* 0x0000005a59057223 */ /* 0x040fe20000000005 */
[----:B------:R-:W-:Y:S01]  /*af80*/  FMUL R7, R30, R88 ;  /* 0x000000581e077220 */ /* 0x000fe20000400000 */
[----:B------:R-:W-:Y:S01]  /*af90*/  F2FP.F16.F32.PACK_AB R149, R4, R3 ;  /* 0x000000030495723e */ /* 0x000fe200000000ff */
[C---:B------:R-:W-:Y:S01]  /*afa0*/  FFMA R6, R89.reuse, R91, R6 ;  /* 0x0000005b59067223 */ /* 0x040fe20000000006 */
[----:B------:R-:W-:Y:S02]  /*afb0*/  HADD2.F32 R90, -RZ, R108.H0_H0 ;  /* 0x2000006cff5a7230 */ /* 0x000fe40000004100 */
[----:B------:R-:W-:Y:S01]  /*afc0*/  FFMA R7, R89, R92, R7 ;  /* 0x0000005c59077223 */ /* 0x000fe20000000007 */
[-C--:B------:R-:W-:Y:S01]  /*afd0*/  FMUL R8, R31, R88.reuse ;  /* 0x000000581f087220 */ /* 0x080fe20000400000 */
[----:B------:R-:W-:Y:S01]  /*afe0*/  HADD2.F32 R92, -RZ, R109.H0_H0 ;  /* 0x2000006dff5c7230 */ /* 0x000fe20000004100 */
[----:B------:R-:W-:Y:S01]  /*aff0*/  F2FP.F16.F32.PACK_AB R150, R6, R5 ;  /* 0x000000050696723e */ /* 0x000fe200000000ff */
[-C--:B------:R-:W-:Y:S01]  /*b000*/  FMUL R9, R32, R88.reuse ;  /* 0x0000005820097220 */ /* 0x080fe20000400000 */
[----:B------:R-:W-:Y:S01]  /*b010*/  FFMA R8, R89, R93, R8 ;  /* 0x0000005d59087223 */ /* 0x000fe20000000008 */
[----:B------:R-:W-:Y:S02]  /*b020*/  HADD2.F32 R91, -RZ, R110.H1_H1 ;  /* 0x3000006eff5b7230 */ /* 0x000fe40000004100 */
[----:B------:R-:W-:Y:S01]  /*b030*/  FMUL R10, R33, R88 ;  /* 0x00000058210a7220 */ /* 0x000fe20000400000 */
[----:B------:R-:W-:Y:S01]  /*b040*/  FFMA R9, R89, R90, R9 ;  /* 0x0000005a59097223 */ /* 0x000fe20000000009 */
[----:B------:R-:W-:Y:S01]  /*b050*/  HADD2.F32 R90, -RZ, R108.H1_H1 ;  /* 0x3000006cff5a7230 */ /* 0x000fe20000004100 */
[----:B------:R-:W-:Y:S01]  /*b060*/  F2FP.F16.F32.PACK_AB R151, R8, R7 ;  /* 0x000000070897723e */ /* 0x000fe200000000ff */
[-C--:B------:R-:W-:Y:S01]  /*b070*/  FMUL R11, R34, R88.reuse ;  /* 0x00000058220b7220 */ /* 0x080fe20000400000 */
[----:B------:R-:W-:Y:S01]  /*b080*/  FMUL R12, R35, R88 ;  /* 0x00000058230c7220 */ /* 0x000fe20000400000 */
[----:B------:R-:W-:Y:S02]  /*b090*/  HADD2.F32 R93, -RZ, R101.H1_H1 ;  /* 0x30000065ff5d7230 */ /* 0x000fe40000004100 */
[C---:B------:R-:W-:Y:S01]  /*b0a0*/  FFMA R10, R89.reuse, R90, R10 ;  /* 0x0000005a590a7223 */ /* 0x040fe2000000000a */
[----:B------:R-:W-:Y:S01]  /*b0b0*/  HADD2.F32 R90, -RZ, R109.H1_H1 ;  /* 0x3000006dff5a7230 */ /* 0x000fe20000004100 */
[----:B------:R1:W-:Y:S01]  /*b0c0*/  STSM.16.MT88.4 [R144+0x1000], R148 ;  /* 0x0010009490007844 */ /* 0x0003e20000004200 */
[C---:B------:R-:W-:Y:S01]  /*b0d0*/  FFMA R11, R89.reuse, R92, R11 ;  /* 0x0000005c590b7223 */ /* 0x040fe2000000000b */
[----:B------:R-:W-:Y:S01]  /*b0e0*/  HADD2.F32 R92, -RZ, R110.H0_H0 ;  /* 0x2000006eff5c7230 */ /* 0x000fe20000004100 */
[----:B------:R-:W-:Y:S01]  /*b0f0*/  F2FP.F16.F32.PACK_AB R152, R10, R9 ;  /* 0x000000090a98723e */ /* 0x000fe200000000ff */
[C---:B------:R-:W-:Y:S01]  /*b100*/  FFMA R12, R89.reuse, R90, R12 ;  /* 0x0000005a590c7223 */ /* 0x040fe2000000000c */
[--C-:B------:R-:W-:Y:S02]  /*b110*/  HADD2.F32 R90, -RZ, R111.reuse.H0_H0 ;  /* 0x2000006fff5a7230 */ /* 0x100fe40000004100 */
[----:B------:R-:W-:Y:S01]  /*b120*/  FMUL R17, R40, R88 ;  /* 0x0000005828117220 */ /* 0x000fe20000400000 */
[C---:B------:R-:W-:Y:S01]  /*b130*/  FFMA R13, R89.reuse, R92, R13 ;  /* 0x0000005c590d7223 */ /* 0x040fe2000000000d */
[C---:B------:R-:W-:Y:S01]  /*b140*/  FFMA R14, R89.reuse, R91, R14 ;  /* 0x0000005b590e7223 */ /* 0x040fe2000000000e */
[----:B------:R-:W-:Y:S01]  /*b150*/  HADD2.F32 R91, -RZ, R111.H1_H1 ;  /* 0x3000006fff5b7230 */ /* 0x000fe20000004100 */
[----:B------:R-:W-:Y:S01]  /*b160*/  F2FP.F16.F32.PACK_AB R153, R12, R11 ;  /* 0x0000000b0c99723e */ /* 0x000fe200000000ff */
[C---:B------:R-:W-:Y:S01]  /*b170*/  FFMA R15, R89.reuse, R90, R15 ;  /* 0x0000005a590f7223 */ /* 0x040fe2000000000f */
[--C-:B------:R-:W-:Y:S01]  /*b180*/  HADD2.F32 R90, -RZ, R100.reuse.H0_H0 ;  /* 0x20000064ff5a7230 */ /* 0x100fe20000004100 */
[----:B------:R-:W-:Y:S01]  /*b190*/  F2FP.F16.F32.PACK_AB R154, R14, R13 ;  /* 0x0000000d0e9a723e */ /* 0x000fe200000000ff */
[----:B------:R-:W-:Y:S01]  /*b1a0*/  FFMA R16, R89, R91, R16 ;  /* 0x0000005b59107223 */ /* 0x000fe20000000010 */
[----:B------:R-:W-:Y:S02]  /*b1b0*/  HADD2.F32 R91, -RZ, R100.H1_H1 ;  /* 0x30000064ff5b7230 */ /* 0x000fe40000004100 */
[----:B------:R-:W-:Y:S01]  /*b1c0*/  FMUL R18, R41, R88 ;  /* 0x0000005829127220 */ /* 0x000fe20000400000 */
[----:B------:R-:W-:Y:S02]  /*b1d0*/  HADD2.F32 R92, -RZ, R101.H0_H0 ;  /* 0x20000065ff5c7230 */ /* 0x000fe40000004100 */
[C---:B------:R-:W-:Y:S01]  /*b1e0*/  FFMA R17, R89.reuse, R90, R17 ;  /* 0x0000005a59117223 */ /* 0x040fe20000000011 */
[----:B------:R-:W-:Y:S01]  /*b1f0*/  F2FP.F16.F32.PACK_AB R155, R16, R15 ;  /* 0x0000000f109b723e */ /* 0x000fe200000000ff */
[----:B------:R-:W-:Y:S01]  /*b200*/  FFMA R18, R89, R91, R18 ;  /* 0x0000005b59127223 */ /* 0x000fe20000000012 */
[-C--:B------:R-:W-:Y:S01]  /*b210*/  FMUL R19, R42, R88.reuse ;  /* 0x000000582a137220 */ /* 0x080fe20000400000 */
[----:B------:R-:W-:Y:S01]  /*b220*/  FMUL R20, R43, R88 ;  /* 0x000000582b147220 */ /* 0x000fe20000400000 */
[--C-:B------:R-:W-:Y:S01]  /*b230*/  HADD2.F32 R90, -RZ, R102.reuse.H0_H0 ;  /* 0x20000066ff5a7230 */ /* 0x100fe20000004100 */
[----:B------:R2:W-:Y:S01]  /*b240*/  STSM.16.MT88.4 [R144+0x1800], R152 ;  /* 0x0018009890007844 */ /* 0x0005e20000004200 */
[----:B------:R-:W-:Y:S01]  /*b250*/  F2FP.F16.F32.PACK_AB R156, R18, R17 ;  /* 0x00000011129c723e */ /* 0x000fe200000000ff */
[C---:B------:R-:W-:Y:S01]  /*b260*/  FFMA R19, R89.reuse, R92, R19 ;  /* 0x0000005c59137223 */ /* 0x040fe20000000013 */
[----:B------:R-:W-:Y:S01]  /*b270*/  FFMA R20, R89, R93, R20 ;  /* 0x0000005d59147223 */ /* 0x000fe20000000014 */
[-C--:B------:R-:W-:Y:S01]  /*b280*/  FMUL R21, R44, R88.reuse ;  /* 0x000000582c157220 */ /* 0x080fe20000400000 */
[----:B------:R-:W-:Y:S02]  /*b290*/  HADD2.F32 R91, -RZ, R102.H1_H1 ;  /* 0x30000066ff5b7230 */ /* 0x000fe40000004100 */
[----:B------:R-:W-:Y:S01]  /*b2a0*/  FMUL R22, R45, R88 ;  /* 0x000000582d167220 */ /* 0x000fe20000400000 */
[--C-:B------:R-:W-:Y:S01]  /*b2b0*/  HADD2.F32 R92, -RZ, R103.reuse.H0_H0 ;  /* 0x20000067ff5c7230 */ /* 0x100fe20000004100 */
        /* <DEDUP_REMOVED lines=18> */
[----:B------:R-:W-:Y:S01]  /*b3e0*/  HADD2.F32 R93, -RZ, R97.H1_H1 ;  /* 0x30000061ff5d7230 */ /* 0x000fe20000004100 */
[----:B------:R3:W-:Y:S01]  /*b3f0*/  STSM.16.MT88.4 [R144+0x2000], R156 ;  /* 0x0020009c90007844 */ /* 0x0007e20000004200 */
[----:B------:R-:W-:Y:S01]  /*b400*/  FMUL R28, R51, R88 ;  /* 0x00000058331c7220 */ /* 0x000fe20000400000 */
[--C-:B------:R-:W-:Y:S01]  /*b410*/  HADD2.F32 R90, -RZ, R98.reuse.H0_H0 ;  /* 0x20000062ff5a7230 */ /* 0x100fe20000004100 */
[----:B-1----:R-:W-:Y:S01]  /*b420*/  F2FP.F16.F32.PACK_AB R148, R26, R25 ;  /* 0x000000191a94723e */ /* 0x002fe200000000ff */
[C---:B------:R-:W-:Y:S01]  /*b430*/  FFMA R27, R89.reuse, R92, R27 ;  /* 0x0000005c591b7223 */ /* 0x040fe2000000001b */
[----:B------:R-:W-:Y:S01]  /*b440*/  FFMA R28, R89, R93, R28 ;  /* 0x0000005d591c7223 */ /* 0x000fe2000000001c */
[-C--:B------:R-:W-:Y:S01]  /*b450*/  FMUL R29, R52, R88.reuse ;  /* 0x00000058341d7220 */ /* 0x080fe20000400000 */
[-C--:B------:R-:W-:Y:S01]  /*b460*/  FMUL R30, R53, R88.reuse ;  /* 0x00000058351e7220 */ /* 0x080fe20000400000 */
[--C-:B------:R-:W-:Y:S02]  /*b470*/  HADD2.F32 R92, -RZ, R99.reuse.H0_H0 ;  /* 0x20000063ff5c7230 */ /* 0x100fe40000004100 */
[----:B------:R-:W-:Y:S01]  /*b480*/  FMUL R31, R54, R88 ;  /* 0x00000058361f7220 */ /* 0x000fe20000400000 */
[----:B------:R-:W-:Y:S01]  /*b490*/  F2FP.F16.F32.PACK_AB R149, R28, R27 ;  /* 0x0000001b1c95723e */ /* 0x000fe200000000ff */
[----:B------:R-:W-:Y:S01]  /*b4a0*/  FFMA R29, R89, R90, R29 ;  /* 0x0000005a591d7223 */ /* 0x000fe2000000001d */
[----:B------:R-:W-:Y:S02]  /*b4b0*/  HADD2.F32 R90, -RZ, R98.H1_H1 ;  /* 0x30000062ff5a7230 */ /* 0x000fe40000004100 */
[-C--:B------:R-:W-:Y:S01]  /*b4c0*/  FMUL R32, R55, R88.reuse ;  /* 0x0000005837207220 */ /* 0x080fe20000400000 */
[----:B------:R-:W-:Y:S02]  /*b4d0*/  HADD2.F32 R91, -RZ, R99.H1_H1 ;  /* 0x30000063ff5b7230 */ /* 0x000fe40000004100 */
[-C--:B------:R-:W-:Y:S01]  /*b4e0*/  FMUL R56, R56, R88.reuse ;  /* 0x0000005838387220 */ /* 0x080fe20000400000 */
[----:B------:R-:W-:Y:S01]  /*b4f0*/  FMUL R57, R57, R88 ;  /* 0x0000005839397220 */ /* 0x000fe20000400000 */
[C---:B------:R-:W-:Y:S01]  /*b500*/  FFMA R30, R89.reuse, R90, R30 ;  /* 0x0000005a591e7223 */ /* 0x040fe2000000001e */
[--C-:B------:R-:W-:Y:S02]  /*b510*/  HADD2.F32 R90, -RZ, R104.reuse.H0_H0 ;  /* 0x20000068ff5a7230 */ /* 0x100fe40000004100 */
[C---:B------:R-:W-:Y:S01]  /*b520*/  FFMA R31, R89.reuse, R92, R31 ;  /* 0x0000005c591f7223 */ /* 0x040fe2000000001f */
[C---:B------:R-:W-:Y:S01]  /*b530*/  FFMA R32, R89.reuse, R91, R32 ;  /* 0x0000005b59207223 */ /* 0x040fe20000000020 */
[----:B------:R-:W-:Y:S01]  /*b540*/  HADD2.F32 R92, -RZ, R104.H1_H1 ;  /* 0x30000068ff5c7230 */ /* 0x000fe20000004100 */
[----:B------:R-:W-:Y:S01]  /*b550*/  F2FP.F16.F32.PACK_AB R150, R30, R29 ;  /* 0x0000001d1e96723e */ /* 0x000fe200000000ff */
[--C-:B------:R-:W-:Y:S02]  /*b560*/  HADD2.F32 R91, -RZ, R105.reuse.H0_H0 ;  /* 0x20000069ff5b7230 */ /* 0x100fe40000004100 */
[C---:B------:R-:W-:Y:S01]  /*b570*/  FFMA R56, R89.reuse, R90, R56 ;  /* 0x0000005a59387223 */ /* 0x040fe20000000038 */
[----:B------:R-:W-:Y:S01]  /*b580*/  F2FP.F16.F32.PACK_AB R151, R32, R31 ;  /* 0x0000001f2097723e */ /* 0x000fe200000000ff */
[----:B------:R-:W-:Y:S01]  /*b590*/  FFMA R57, R89, R92, R57 ;  /* 0x0000005c59397223 */ /* 0x000fe20000000039 */
[-C--:B------:R-:W-:Y:S01]  /*b5a0*/  FMUL R58, R58, R88.reuse ;  /* 0x000000583a3a7220 */ /* 0x080fe20000400000 */
[----:B------:R-:W-:Y:S02]  /*b5b0*/  HADD2.F32 R90, -RZ, R105.H1_H1 ;  /* 0x30000069ff5a7230 */ /* 0x000fe40000004100 */
[----:B------:R-:W-:Y:S01]  /*b5c0*/  FMUL R59, R59, R88 ;  /* 0x000000583b3b7220 */ /* 0x000fe20000400000 */
[----:B------:R1:W-:Y:S01]  /*b5d0*/  STSM.16.MT88.4 [R144+0x2800], R148 ;  /* 0x0028009490007844 */ /* 0x0003e20000004200 */
[----:B--2---:R-:W-:Y:S01]  /*b5e0*/  F2FP.F16.F32.PACK_AB R152, R57, R56 ;  /* 0x000000383998723e */ /* 0x004fe200000000ff */
[C---:B------:R-:W-:Y:S01]  /*b5f0*/  FFMA R58, R89.reuse, R91, R58 ;  /* 0x0000005b593a7223 */ /* 0x040fe2000000003a */
[--C-:B------:R-:W-:Y:S02]  /*b600*/  HADD2.F32 R91, -RZ, R106.reuse.H0_H0 ;  /* 0x2000006aff5b7230 */ /* 0x100fe40000004100 */
        /* <DEDUP_REMOVED lines=26> */
[----:B---3--:R-:W-:Y:S01]  /*b7b0*/  F2FP.F16.F32.PACK_AB R156, R65, R64 ;  /* 0x00000040419c723e */ /* 0x008fe200000000ff */
        /* <DEDUP_REMOVED lines=12> */
[-C--:B------:R-:W-:Y:S01]  /*b880*/  FMUL R71, R71, R88.reuse ;  /* 0x0000005847477220 */ /* 0x080fe20000400000 */
[----:B------:R-:W-:Y:S01]  /*b890*/  FMUL R72, R72, R88 ;  /* 0x0000005848487220 */ /* 0x000fe20000400000 */
[----:B------:R-:W-:Y:S01]  /*b8a0*/  F2FP.F16.F32.PACK_AB R158, R69, R68 ;  /* 0x00000044459e723e */ /* 0x000fe200000000ff */
[C---:B------:R-:W-:Y:S01]  /*b8b0*/  FFMA R70, R89.reuse, R91, R70 ;  /* 0x0000005b59467223 */ /* 0x040fe20000000046 */
[--C-:B------:R-:W-:Y:S02]  /*b8c0*/  HADD2.F32 R91, -RZ, R120.reuse.H0_H0 ;  /* 0x20000078ff5b7230 */ /* 0x100fe40000004100 */
[----:B------:R-:W-:Y:S01]  /*b8d0*/  FFMA R71, R89, R90, R71 ;  /* 0x0000005a59477223 */ /* 0x000fe20000000047 */
[----:B------:R-:W-:Y:S02]  /*b8e0*/  HADD2.F32 R92, -RZ, R120.H1_H1 ;  /* 0x30000078ff5c7230 */ /* 0x000fe40000004100 */
[----:B------:R-:W-:Y:S01]  /*b8f0*/  FMUL R73, R73, R88 ;  /* 0x0000005849497220 */ /* 0x000fe20000400000 */
[--C-:B------:R-:W-:Y:S02]  /*b900*/  HADD2.F32 R93, -RZ, R121.reuse.H0_H0 ;  /* 0x20000079ff5d7230 */ /* 0x100fe40000004100 */
[----:B------:R-:W-:Y:S01]  /*b910*/  FFMA R72, R89, R91, R72 ;  /* 0x0000005b59487223 */ /* 0x000fe20000000048 */
[----:B------:R-:W-:Y:S01]  /*b920*/  F2FP.F16.F32.PACK_AB R159, R71, R70 ;  /* 0x00000046479f723e */ /* 0x000fe200000000ff */
[----:B------:R-:W-:Y:S01]  /*b930*/  FFMA R73, R89, R92, R73 ;  /* 0x0000005c59497223 */ /* 0x000fe20000000049 */
[-C--:B------:R-:W-:Y:S01]  /*b940*/  FMUL R74, R74, R88.reuse ;  /* 0x000000584a4a7220 */ /* 0x080fe20000400000 */
[----:B------:R-:W-:Y:S02]  /*b950*/  HADD2.F32 R90, -RZ, R121.H1_H1 ;  /* 0x30000079ff5a7230 */ /* 0x000fe40000004100 */
[----:B------:R-:W-:Y:S01]  /*b960*/  FMUL R75, R75, R88 ;  /* 0x000000584b4b7220 */ /* 0x000fe20000400000 */
[----:B------:R1:W-:Y:S01]  /*b970*/  STSM.16.MT88.4 [R165+0x1800], R156 ;  /* 0x0018009ca5007844 */ /* 0x0003e20000004200 */
[----:B------:R-:W-:Y:S01]  /*b980*/  F2FP.F16.F32.PACK_AB R160, R73, R72 ;  /* 0x0000004849a0723e */ /* 0x000fe200000000ff */
[C---:B------:R-:W-:Y:S01]  /*b990*/  FFMA R74, R89.reuse, R93, R74 ;  /* 0x0000005d594a7223 */ /* 0x040fe2000000004a */
[----:B------:R-:W-:Y:S01]  /*b9a0*/  FFMA R75, R89, R90, R75 ;  /* 0x0000005a594b7223 */ /* 0x000fe2000000004b */
[--C-:B------:R-:W-:Y:S02]  /*b9b0*/  HADD2.F32 R91, -RZ, R122.reuse.H0_H0 ;  /* 0x2000007aff5b7230 */ /* 0x100fe40000004100 */
        /* <DEDUP_REMOVED lines=10> */
[--C-:B------:R-:W-:Y:S02]  /*ba60*/  HADD2.F32 R90, -RZ, R124.reuse.H0_H0 ;  /* 0x2000007cff5a7230 */ /* 0x100fe40000004100 */
[C---:B------:R-:W-:Y:S01]  /*ba70*/  FFMA R78, R89.reuse, R93, R78 ;  /* 0x0000005d594e7223 */ /* 0x040fe2000000004e */
[----:B------:R-:W-:Y:S01]  /*ba80*/  FMUL R80, R80, R88 ;  /* 0x0000005850507220 */ /* 0x000fe20000400000 */
[----:B------:R-:W-:Y:S01]  /*ba90*/  FFMA R79, R89, R92, R79 ;  /* 0x0000005c594f7223 */ /* 0x000fe2000000004f */
[----:B------:R-:W-:Y:S02]  /*baa0*/  HADD2.F32 R92, -RZ, R124.H1_H1 ;  /* 0x3000007cff5c7230 */ /* 0x000fe40000004100 */
[-C--:B------:R-:W-:Y:S01]  /*bab0*/  FMUL R81, R81, R88.reuse ;  /* 0x0000005851517220 */ /* 0x080fe20000400000 */
[--C-:B------:R-:W-:Y:S02]  /*bac0*/  HADD2.F32 R91, -RZ, R125.reuse.H0_H0 ;  /* 0x2000007dff5b7230 */ /* 0x100fe40000004100 */
[----:B------:R-:W-:Y:S01]  /*bad0*/  FMUL R82, R82, R88 ;  /* 0x0000005852527220 */ /* 0x000fe20000400000 */
[C---:B------:R-:W-:Y:S01]  /*bae0*/  FFMA R80, R89.reuse, R90, R80 ;  /* 0x0000005a59507223 */ /* 0x040fe20000000050 */
[C---:B------:R-:W-:Y:S01]  /*baf0*/  FFMA R81, R89.reuse, R92, R81 ;  /* 0x0000005c59517223 */ /* 0x040fe20000000051 */
[----:B------:R-:W-:Y:S02]  /*bb00*/  HADD2.F32 R90, -RZ, R125.H1_H1 ;  /* 0x3000007dff5a7230 */ /* 0x000fe40000004100 */
[----:B------:R-:W-:Y:S01]  /*bb10*/  FFMA R82, R89, R91, R82 ;  /* 0x0000005b59527223 */ /* 0x000fe20000000052 */
[-C--:B------:R-:W-:Y:S01]  /*bb20*/  FMUL R83, R83, R88.reuse ;  /* 0x0000005853537220 */ /* 0x080fe20000400000 */
[--C-:B------:R-:W-:Y:S02]  /*bb30*/  HADD2.F32 R91, -RZ, R126.reuse.H0_H0 ;  /* 0x2000007eff5b7230 */ /* 0x100fe40000004100 */
[-C--:B------:R-:W-:Y:S01]  /*bb40*/  FMUL R84, R84, R88.reuse ;  /* 0x0000005854547220 */ /* 0x080fe20000400000 */
[----:B------:R-:W-:Y:S02]  /*bb50*/  HADD2.F32 R92, -RZ, R126.H1_H1 ;  /* 0x3000007eff5c7230 */ /* 0x000fe40000004100 */
[-C--:B------:R-:W-:Y:S01]  /*bb60*/  FMUL R85, R85, R88.reuse ;  /* 0x0000005855557220 */ /* 0x080fe20000400000 */
[--C-:B------:R-:W-:Y:S02]  /*bb70*/  HADD2.F32 R93, -RZ, R127.reuse.H0_H0 ;  /* 0x2000007fff5d7230 */ /* 0x100fe40000004100 */
[----:B------:R-:W-:Y:S01]  /*bb80*/  FMUL R86, R86, R88 ;  /* 0x0000005856567220 */ /* 0x000fe20000400000 */
[----:B------:R-:W-:Y:S02]  /*bb90*/  HADD2.F32 R94, -RZ, R127.H1_H1 ;  /* 0x3000007fff5e7230 */ /* 0x000fe40000004100 */
[----:B------:R-:W-:Y:S01]  /*bba0*/  FFMA R83, R89, R90, R83 ;  /* 0x0000005a59537223 */ /* 0x000fe20000000053 */
[----:B------:R-:W-:Y:S01]  /*bbb0*/  FMUL R87, R87, R88 ;  /* 0x0000005857577220 */ /* 0x000fe20000400000 */
[C---:B------:R-:W-:Y:S01]  /*bbc0*/  FFMA R84, R89.reuse, R91, R84 ;  /* 0x0000005b59547223 */ /* 0x040fe20000000054 */
[C---:B------:R-:W-:Y:S01]  /*bbd0*/  FFMA R85, R89.reuse, R92, R85 ;  /* 0x0000005c59557223 */ /* 0x040fe20000000055 */
[C---:B------:R-:W-:Y:S01]  /*bbe0*/  FFMA R86, R89.reuse, R93, R86 ;  /* 0x0000005d59567223 */ /* 0x040fe20000000056 */
[----:B------:R-:W-:Y:S01]  /*bbf0*/  FFMA R87, R89, R94, R87 ;  /* 0x0000005e59577223 */ /* 0x000fe20000000057 */
[----:B------:R-:W-:Y:S01]  /*bc00*/  F2FP.F16.F32.PACK_AB R162, R77, R76 ;  /* 0x0000004c4da2723e */ /* 0x000fe200000000ff */
[----:B------:R-:W-:Y:S01]  /*bc10*/  BSSY.RECONVERGENT B0, `(.L_x_157) ;  /* 0x000001c000007945 */ /* 0x000fe20003800200 */
[----:B------:R-:W-:Y:S02]  /*bc20*/  F2FP.F16.F32.PACK_AB R163, R79, R78 ;  /* 0x0000004e4fa3723e */ /* 0x000fe400000000ff */
[----:B------:R-:W-:Y:S02]  /*bc30*/  F2FP.F16.F32.PACK_AB R36, R81, R80 ;  /* 0x000000505124723e */ /* 0x000fe400000000ff */
[----:B------:R-:W-:Y:S01]  /*bc40*/  F2FP.F16.F32.PACK_AB R37, R83, R82 ;  /* 0x000000525325723e */ /* 0x000fe200000000ff */
[----:B------:R1:W-:Y:S01]  /*bc50*/  STSM.16.MT88.4 [R165+0x2000], R160 ;  /* 0x002000a0a5007844 */ /* 0x0003e20000004200 */
[----:B------:R-:W-:Y:S02]  /*bc60*/  F2FP.F16.F32.PACK_AB R38, R85, R84 ;  /* 0x000000545526723e */ /* 0x000fe400000000ff */
[----:B------:R-:W-:Y:S02]  /*bc70*/  F2FP.F16.F32.PACK_AB R39, R87, R86 ;  /* 0x000000565727723e */ /* 0x000fe400000000ff */
[----:B------:R-:W-:Y:S03]  /*bc80*/  ISETP.NE.AND P0, PT, R147, RZ, PT ;  /* 0x000000ff9300720c */ /* 0x000fe60003f05270 */
[----:B------:R1:W-:Y:S01]  /*bc90*/  STSM.16.MT88.4 [R165+0x2800], R36 ;  /* 0x00280024a5007844 */ /* 0x0003e20000004200 */
[----:B------:R-:W-:Y:S01]  /*bca0*/  @!PT LDS RZ, [RZ] ;  /* 0x00000000fffff984 */ /* 0x000fe20000000800 */
[----:B------:R-:W-:Y:S01]  /*bcb0*/  @!PT LDS RZ, [RZ] ;  /* 0x00000000fffff984 */ /* 0x000fe20000000800 */
[----:B------:R-:W-:Y:S01]  /*bcc0*/  @!PT LDS RZ, [RZ] ;  /* 0x00000000fffff984 */ /* 0x000fe20000000800 */
[----:B------:R-:W-:Y:S01]  /*bcd0*/  @!PT LDS RZ, [RZ] ;  /* 0x00000000fffff984 */ /* 0x000fe20000000800 */
[----:B------:R2:W-:Y:S07]  /*bce0*/  MEMBAR.ALL.CTA ;  /* 0x0000000000007992 */ /* 0x0005ee0000008000 */
[----:B--2---:R-:W2:Y:S02]  /*bcf0*/  FENCE.VIEW.ASYNC.S ;  /* 0x00000000000073c6 */ /* 0x004ea40000000000 */
[----:B--2---:R-:W-:Y:S06]  /*bd00*/  BAR.SYNC.DEFER_BLOCKING 0x1, 0x80 ;  /* 0x0042000000007b1d */ /* 0x004fec0000010000 */
[----:B------:R-:W-:Y:S05]  /*bd10*/  @!P0 BRA `(.L_x_158) ;  /* 0x00000000002c8947 */ /* 0x000fea0003800000 */
[----:B------:R-:W-:Y:S02]  /*bd20*/  UIADD3 UR7, UPT, UPT, UR43, 0x1000, URZ ;  /* 0x000010002b077890 */ /* 0x000fe4000fffe0ff */
[----:B------:R-:W-:Y:S02]  /*bd30*/  UIADD3 UR5, UPT, UPT, UR41, 0x40, URZ ;  /* 0x0000004029057890 */ /* 0x000fe4000fffe0ff */
[----:B------:R-:W-:Y:S02]  /*bd40*/  UIADD3 UR4, UPT, UPT, UR43, 0x3000, URZ ;  /* 0x000030002b047890 */ /* 0x000fe4000fffe0ff */
[----:B------:R-:W-:Y:S01]  /*bd50*/  MOV R129, UR7 ;  /* 0x0000000700817c02 */ /* 0x000fe20008000f00 */
[----:B------:R-:W-:Y:S03]  /*bd60*/  UMOV UR6, UR42 ;  /* 0x0000002a00067c82 */ /* 0x000fe60008000000 */
[----:B------:R-:W-:Y:S11]  /*bd70*/  R2UR UR40, R129 ;  /* 0x00000000812872ca */ /* 0x000ff600000e0000 */
[----:B------:R-:W-:Y:S02]  /*bd80*/  @!UPT UIADD3 URZ, UPT, UPT, URZ, URZ, URZ ;  /* 0x000000fffffff290 */ /* 0x000fe4000fffe0ff */
[----:B------:R2:W-:Y:S01]  /*bd90*/  UTMASTG.2D [UR40], [UR56] ;  /* 0x00000028380073b5 */ /* 0x0005e20008008000 */
[----:B------:R2:W-:Y:S01]  /*bda0*/  UTMASTG.2D [UR4], [UR56] ;  /* 0x00000004380073b5 */ /* 0x0005e20008008000 */
[----:B------:R0:W-:Y:S01]  /*bdb0*/  UTMACMDFLUSH ;  /* 0x00000000000079b7 */ /* 0x0001e20000000000 */
[----:B--2---:R-:W-:Y:S04]  /*bdc0*/  DEPBAR.LE SB0, 0x1 ;  /* 0x000080400000791a */ /* 0x004fe80000000000 */
.L_x_158:
[----:B------:R-:W-:Y:S05]  /*bdd0*/  BSYNC.RECONVERGENT B0 ;  /* 0x0000000000007941 */ /* 0x000fea0003800200 */
.L_x_157:
[----:B------:R-:W-:Y:S01]  /*bde0*/  UISETP.NE.AND UP1, UPT, UR54, URZ, UPT ;  /* 0x000000ff3600728c */ /* 0x000fe2000bf25270 */
[----:B------:R-:W-:Y:S01]  /*bdf0*/  BAR.SYNC.DEFER_BLOCKING 0x1, 0x80 ;  /* 0x0042000000007b1d */ /* 0x000fe20000010000 */
[----:B------:R-:W-:Y:S01]  /*be00*/  SHF.L.U32 R0, R138, 0x1f, RZ ;  /* 0x0000001f8a007819 */ /* 0x000fe200000006ff */
[----:B-1----:R-:W-:Y:S03]  /*be10*/  IMAD R148, R141, 0x2, R164 ;  /* 0x000000028d947824 */ /* 0x002fe600078e02a4 */
[----:B------:R-:W-:Y:S05]  /*be20*/  PLOP3.LUT P0, PT, PT, PT, UP1, 0x80, 0x8 ;  /* 0x000000000008781c */ /* 0x000fea0003f0f018 */
[----:B------:R-:W-:Y:S04]  /*be30*/  @UP1 ULEA UR4, UR53, UR43, 0x3 ;  /* 0x0000002b35041291 */ /* 0x000fe8000f8e18ff */
[----:B------:R-:W-:Y:S04]  /*be40*/  @UP1 UIADD3 UR4, UPT, UPT, UR4, 0x80, URZ ;  /* 0x0000008004041890 */ /* 0x000fe8000fffe0ff */
[----:B------:R-:W-:Y:S09]  /*be50*/  @UP1 UPRMT UR4, UR52, 0x654, UR4 ;  /* 0x0000065434041896 */ /* 0x000ff20008000004 */
[----:B------:R-:W-:Y:S01]  /*be60*/  @P0 SYNCS.ARRIVE.TRANS64.RED.A1T0 RZ, [UR4], RZ ;  /* 0x000000ffffff09a7 */ /* 0x000fe20008100404 */
[----:B------:R-:W-:Y:S01]  /*be70*/  @UP1 UIADD3 UR4, UPT, UPT, UR53, 0x1, URZ ;  /* 0x0000000135041890 */ /* 0x000fe2000fffe0ff */
[----:B------:R-:W-:Y:S01]  /*be80*/  BSSY B0, `(.L_x_159) ;  /* 0x0000008000007945 */ /* 0x000fe20003800000 */
[----:B------:R-:W-:Y:S02]  /*be90*/  FSETP.NEU.AND P0, PT, R89, RZ, PT ;  /* 0x000000ff5900720b */ /* 0x000fe40003f0d000 */
[----:B------:R-:W-:Y:S01]  /*bea0*/  @UP1 UISETP.NE.AND UP0, UPT, UR4, 0x4, UPT ;  /* 0x000000040400188c */ /* 0x000fe2000bf05270 */
[----:B------:R-:W1:Y:S03]  /*beb0*/  SYNCS.PHASECHK.TRANS64.TRYWAIT P1, [UR43+0x68], R0 ;  /* 0x00006800ff0075a7 */ /* 0x000e66000802112b */
[----:B------:R-:W-:Y:S01]  /*bec0*/  @UP1 USEL UR53, UR4, URZ, UP0 ;  /* 0x000000ff04351287 */ /* 0x000fe20008000000 */
[----:B-1----:R-:W-:Y:S11]  /*bed0*/  @P1 BRA `(.L_x_160) ;  /* 0x0000000000081947 */ /* 0x002ff60003800000 */
[----:B------:R-:W1:Y:S02]  /*bee0*/  SYNCS.PHASECHK.TRANS64.TRYWAIT P1, [UR43+0x68], R0 ;  /* 0x00006800ff0075a7 */ /* 0x000e64000802112b */
[----:B-1----:R-:W-:Y:S05]  /*bef0*/  @!P1 BRA `(.L_x_161) ;  /* 0x0000007400fc9947 */ /* 0x002fea0003800000 */
.L_x_160:
[----:B------:R-:W-:Y:S05]  /*bf00*/  BSYNC B0 ;  /* 0x0000000000007941 */ /* 0x000fea0003800000 */
.L_x_159:
[----:B------:R-:W-:Y:S05]  /*bf10*/  @P0 WARPSYNC.ALL ;  /* 0x0000000000000948 */ /* 0x000fea0003800000 */
[----:B------:R2:W3:Y:S01]  /*bf20*/  @P0 LDSM.16.MT88.4 R116, [R139+UR43+0x5000] ;  /* 0x0050002b8b74083b */ /* 0x0004e20008004200 */
[----:B------:R-:W-:Y:S02]  /*bf30*/  ISETP.GE.AND P1, PT, R146, 0x1, PT ;  /* 0x000000019200780c */ /* 0x000fe40003f26270 */
[----:B------:R-:W-:Y:S02]  /*bf40*/  CS2R R54, SRZ ;  /* 0x0000000000367805 */ /* 0x000fe4000001ff00 */
[----:B------:R-:W-:Y:S01]  /*bf50*/  CS2R R52, SRZ ;  /* 0x0000000000347805 */ /* 0x000fe2000001ff00 */
[----:B------:R2:W1:Y:S01]  /*bf60*/  @P0 LDSM.16.MT88.4 R108, [R139+UR43+0x5800] ;  /* 0x0058002b8b6c083b */ /* 0x0004620008004200 */
[----:B------:R-:W-:Y:S02]  /*bf70*/  CS2R R50, SRZ ;  /* 0x0000000000327805 */ /* 0x000fe4000001ff00 */
        /* <DEDUP_REMOVED lines=10> */
[----:B------:R2:W1:Y:S01]  /*c020*/  @P0 LDSM.16.MT88.4 R104, [R148+0x4000] ;  /* 0x004000009468083b */ /* 0x0004620000004200 */
        /* <DEDUP_REMOVED lines=24> */
[----:B--23--:R-:W-:Y:S06]  /*c1b0*/  @!P1 BRA `(.L_x_162) ;  /* 0x0000000000c49947 */ /* 0x00cfec0003800000 */
[----:B-1----:R-:W-:Y:S05]  /*c1c0*/  VIADD R3, R95, 0x40 ;  /* 0x000000405f037836 */ /* 0x002fea0000000000 */
[----:B------:R-:W-:Y:S04]  /*c1d0*/  SHF.R.U32.HI R3, RZ, 0x15, R3 ;  /* 0x00000015ff037819 */ /* 0x000fe80000011603 */
[----:B------:R-:W-:Y:S11]  /*c1e0*/  LOP3.LUT P0, RZ, R3, 0x3, R128, 0x48, !PT ;  /* 0x0000000303ff7812 */ /* 0x000ff60007804880 */
[----:B------:R-:W-:Y:S02]  /*c1f0*/  @!UPT UIADD3 URZ, UPT, UPT, URZ, URZ, URZ ;  /* 0x000000fffffff290 */ /* 0x000fe4000fffe0ff */
[----:B------:R-:W-:Y:S05]  /*c200*/  @!P0 BRA `(.L_x_163) ;  /* 0x0000000000408947 */ /* 0x000fea0003800000 */
[----:B------:R-:W1:Y:S01]  /*c210*/  LDCU.64 UR8, c[0x4][0x70] ;  /* 0x01000e00ff0877ac */ /* 0x000e620008000a00 */
[----:B------:R-:W-:Y:S01]  /*c220*/  MOV R3, 0x0 ;  /* 0x0000000000037802 */ /* 0x000fe20000000f00 */
[----:B------:R-:W-:Y:S02]  /*c230*/  HFMA2 R12, -RZ, RZ, 0, 5.9604644775390625e-08 ;  /* 0x00000001ff0c7431 */ /* 0x000fe400000001ff */
[----:B------:R-:W-:Y:S02]  /*c240*/  IMAD.MOV.U32 R8, RZ, RZ, 0x192 ;  /* 0x00000192ff087424 */ /* 0x000fe400078e00ff */
[----:B------:R-:W-:Y:S01]  /*c250*/  IMAD.MOV.U32 R13, RZ, RZ, RZ ;  /* 0x000000ffff0d7224 */ /* 0x000fe200078e00ff */
[----:B------:R-:W2:Y:S01]  /*c260*/  LDCU.64 UR6, c[0x4][0x78] ;  /* 0x01000f00ff0677ac */ /* 0x000ea20008000a00 */
[----:B------:R-:W3:Y:S01]  /*c270*/  LDC.64 R2, c[0x4][R3] ;  /* 0x0100000003027b82 */ /* 0x000ee20000000a00 */
[----:B------:R-:W5:Y:S01]  /*c280*/  LDCU.64 UR4, c[0x4][0x10] ;  /* 0x01000200ff0477ac */ /* 0x000f620008000a00 */
[----:B-1----:R-:W-:Y:S01]  /*c290*/  MOV R5, UR9 ;  /* 0x0000000900057c02 */ /* 0x002fe20008000f00 */
[----:B------:R-:W-:Y:S01]  /*c2a0*/  IMAD.U32 R4, RZ, RZ, UR8 ;  /* 0x00000008ff047e24 */ /* 0x000fe2000f8e00ff */
[----:B--2---:R-:W-:Y:S01]  /*c2b0*/  MOV R7, UR7 ;  /* 0x0000000700077c02 */ /* 0x004fe20008000f00 */
[----:B------:R-:W-:Y:S01]  /*c2c0*/  IMAD.U32 R6, RZ, RZ, UR6 ;  /* 0x00000006ff067e24 */ /* 0x000fe2000f8e00ff */
[----:B-----5:R-:W-:Y:S01]  /*c2d0*/  MOV R11, UR5 ;  /* 0x00000005000b7c02 */ /* 0x020fe20008000f00 */
[----:B------:R-:W-:Y:S02]  /*c2e0*/  IMAD.U32 R10, RZ, RZ, UR4 ;  /* 0x00000004ff0a7e24 */ /* 0x000fe4000f8e00ff */
[----:B------:R-:W-:Y:S07]  /*c2f0*/  LEPC R20, `(.L_x_163) ;  /* 0x000000001014794e */ /* 0x000fee0000000000 */
[----:B---34-:R-:W-:Y:S05]  /*c300*/  CALL.ABS.NOINC R2 ;  /* 0x0000000002007343 */ /* 0x018fea0003c00000 */
.L_x_163:
[----:B------:R-:W-:Y:S05]  /*c310*/  WARPSYNC.ALL ;  /* 0x0000000000007948 */ /* 0x000fea0003800000 */
[C---:B------:R-:W-:Y:S01]  /*c320*/  R2UR UR4, R95.reuse ;  /* 0x000000005f0472ca */ /* 0x040fe200000e0000 */
[----:B------:R-:W-:Y:S05]  /*c330*/  VIADD R3, R95, 0x100040 ;  /* 0x001000405f037836 */ /* 0x000fea0000000000 */
[----:B------:R-:W-:Y:S04]  /*c340*/  SHF.R.U32.HI R3, RZ, 0x15, R3 ;  /* 0x00000015ff037819 */ /* 0x000fe80000011603 */
[----:B------:R-:W-:Y:S03]  /*c350*/  LOP3.LUT P0, RZ, R3, 0x3, R128, 0x48, !PT ;  /* 0x0000000303ff7812 */ /* 0x000fe60007804880 */
[----:B------:R-:W1:Y:S10]  /*c360*/  LDTM.16dp256bit.x8 R24, tmem[UR4+0x40] ;  /* 0x00004004001879ee */ /* 0x000e7400081a0000 */
[----:B-1----:R-:W-:Y:S05]  /*c370*/  @!P0 BRA `(.L_x_164) ;  /* 0x0000000000408947 */ /* 0x002fea0003800000 */
        /* <DEDUP_REMOVED lines=16> */
.L_x_164:
[----:B------:R-:W-:Y:S05]  /*c480*/  WARPSYNC.ALL ;  /* 0x0000000000007948 */ /* 0x000fea0003800000 */
[----:B------:R-:W-:Y:S11]  /*c490*/  R2UR UR4, R95 ;  /* 0x000000005f0472ca */ /* 0x000ff600000e0000 */
[----:B------:R-:W-:Y:S02]  /*c4a0*/  @!UPT UIADD3 URZ, UPT, UPT, URZ, URZ, URZ ;  /* 0x000000fffffff290 */ /* 0x000fe4000fffe0ff */
[----:B------:R-:W2:Y:S02]  /*c4b0*/  LDTM.16dp256bit.x8 R56, tmem[UR4+0x100040] ;  /* 0x10004004003879ee */ /* 0x000ea400081a0000 */
[----:B--2---:R-:W-:Y:S01]  /*c4c0*/  NOP ;  /* 0x0000000000007918 */ /* 0x004fe20000000000 */
.L_x_162:
[--C-:B------:R-:W-:Y:S01]  /*c4d0*/  HADD2.F32 R4, -RZ, R116.reuse.H0_H0 ;  /* 0x20000074ff047230 */ /* 0x100fe20000004100 */
[----:B------:R-:W-:Y:S05]  /*c4e0*/  WARPSYNC.ALL ;  /* 0x0000000000007948 */ /* 0x000fea0003800000 */
[-C--:B-1----:R-:W-:Y:S01]  /*c4f0*/  FMUL R0, R24, R88.reuse ;  /* 0x0000005818007220 */ /* 0x082fe20000400000 */
[----:B------:R-:W-:Y:S02]  /*c500*/  HADD2.F32 R5, -RZ, R116.H1_H1 ;  /* 0x30000074ff057230 */ /* 0x000fe40000004100 */
[----:B------:R-:W-:Y:S01]  /*c510*/  FMUL R2, R25, R88 ;  /* 0x0000005819027220 */ /* 0x000fe20000400000 */
[--C-:B------:R-:W-:Y:S02]  /*c520*/  HADD2.F32 R6, -RZ, R117.reuse.H0_H0 ;  /* 0x20000075ff067230 */ /* 0x100fe40000004100 */
[C---:B------:R-:W-:Y:S01]  /*c530*/  FFMA R0, R89.reuse, R4, R0 ;  /* 0x0000000459007223 */ /* 0x040fe20000000000 */
[-C--:B------:R-:W-:Y:S01]  /*c540*/  FMUL R3, R26, R88.reuse ;  /* 0x000000581a037220 */ /* 0x080fe20000400000 */
[----:B------:R-:W-:Y:S02]  /*c550*/  HADD2.F32 R7, -RZ, R117.H1_H1 ;  /* 0x30000075ff077230 */ /* 0x000fe40000004100 */
[----:B------:R-:W-:Y:S01]  /*c560*/  FFMA R2, R89, R5, R2 ;  /* 0x0000000559027223 */ /* 0x000fe20000000002 */
[----:B------:R-:W-:Y:S01]  /*c570*/  FMUL R4, R27, R88 ;  /* 0x000000581b047220 */ /* 0x000fe20000400000 */
[--C-:B------:R-:W-:Y:S02]  /*c580*/  HADD2.F32 R8, -RZ, R118.reuse.H0_H0 ;  /* 0x20000076ff087230 */ /* 0x100fe40000004100 */
[C---:B------:R-:W-:Y:S01]  /*c590*/  FFMA R3, R89.reuse, R6, R3 ;  /* 0x0000000659037223 */ /* 0x040fe20000000003 */
[----:B------:R-:W-:Y:S01]  /*c5a0*/  FMUL R5, R28, R88 ;  /* 0x000000581c057220 */ /* 0x000fe20000400000 */
[----:B------:R-:W-:Y:S02]  /*c5b0*/  HADD2.F32 R9, -RZ, R118.H1_H1 ;  /* 0x30000076ff097230 */ /* 0x000fe40000004100 */
[C---:B------:R-:W-:Y:S01]  /*c5c0*/  FFMA R4, R89.reuse, R7, R4 ;  /* 0x0000000759047223 */ /* 0x040fe20000000004 */
[----:B------:R-:W-:Y:S02]  /*c5d0*/  HADD2.F32 R28, -RZ, R110.H0_H0 ;  /* 0x2000006eff1c7230 */ /* 0x000fe40000004100 */
[----:B------:R-:W-:Y:S01]  /*c5e0*/  FFMA R5, R89, R8, R5 ;  /* 0x0000000859057223 */ /* 0x000fe20000000005 */
[-C--:B------:R-:W-:Y:S01]  /*c5f0*/  FMUL R6, R29, R88.reuse ;  /* 0x000000581d067220 */ /* 0x080fe20000400000 */
[----:B------:R-:W-:Y:S02]  /*c600*/  HADD2.F32 R29, -RZ, R111.H1_H1 ;  /* 0x3000006fff1d7230 */ /* 0x000fe40000004100 */
[-C--:B------:R-:W-:Y:S01]  /*c610*/  FMUL R19, R64, R88.reuse ;  /* 0x0000005840137220 */ /* 0x080fe20000400000 */
[----:B------:R-:W-:Y:S01]  /*c620*/  FMUL R64, R80, R88 ;  /* 0x0000005850407220 */ /* 0x000fe20000400000 */
[----:B------:R-:W-:Y:S01]  /*c630*/  F2FP.F16.F32.PACK_AB R80, R2, R0 ;  /* 0x000000000250723e */ /* 0x000fe200000000ff */
[--C-:B------:R-:W-:Y:S02]  /*c640*/  HADD2.F32 R7, -RZ, R119.reuse.H0_H0 ;  /* 0x20000077ff077230 */ /* 0x100fe40000004100 */
[----:B------:R-:W-:Y:S01]  /*c650*/  FFMA R6, R89, R9, R6 ;  /* 0x0000000959067223 */ /* 0x000fe20000000006 */
[-C--:B------:R-:W-:Y:S01]  /*c660*/  FMUL R2, R31, R88.reuse ;  /* 0x000000581f027220 */ /* 0x080fe20000400000 */
[-C--:B------:R-:W-:Y:S01]  /*c670*/  FMUL R0, R30, R88.reuse ;  /* 0x000000581e007220 */ /* 0x080fe20000400000 */
[----:B------:R-:W-:Y:S02]  /*c680*/  HADD2.F32 R9, -RZ, R119.H1_H1 ;  /* 0x30000077ff097230 */ /* 0x000fe40000004100 */
[-C--:B------:R-:W-:Y:S01]  /*c690*/  FMUL R20, R65, R88.reuse ;  /* 0x0000005841147220 */ /* 0x080fe20000400000 */
[-C--:B------:R-:W-:Y:S01]  /*c6a0*/  FMUL R65, R81, R88.reuse ;  /* 0x0000005851417220 */ /* 0x080fe20000400000 */
[----:B------:R-:W-:Y:S01]  /*c6b0*/  F2FP.F16.F32.PACK_AB R81, R4, R3 ;  /* 0x000000030451723e */ /* 0x000fe200000000ff */
[C---:B------:R-:W-:Y:S01]  /*c6c0*/  FFMA R0, R89.reuse, R7, R0 ;  /* 0x0000000759007223 */ /* 0x040fe20000000000 */
[-C--:B------:R-:W-:Y:S01]  /*c6d0*/  FMUL R3, R32, R88.reuse ;  /* 0x0000005820037220 */ /* 0x080fe20000400000 */
[----:B------:R-:W-:Y:S01]  /*c6e0*/  FFMA R2, R89, R9, R2 ;  /* 0x0000000959027223 */ /* 0x000fe20000000002 */
[--C-:B------:R-:W-:Y:S02]  /*c6f0*/  HADD2.F32 R8, -RZ, R108.reuse.H0_H0 ;  /* 0x2000006cff087230 */ /* 0x100fe40000004100 */
[-C--:B------:R-:W-:Y:S01]  /*c700*/  FMUL R4, R33, R88.reuse ;  /* 0x0000005821047220 */ /* 0x080fe20000400000 */
[----:B------:R-:W-:Y:S02]  /*c710*/  HADD2.F32 R30, -RZ, R111.H0_H0 ;  /* 0x2000006fff1e7230 */ /* 0x000fe40000004100 */
[-C--:B------:R-:W-:Y:S01]  /*c720*/  FMUL R21, R66, R88.reuse ;  /* 0x0000005842157220 */ /* 0x080fe20000400000 */
[-C--:B------:R-:W-:Y:S01]  /*c730*/  FMUL R66, R82, R88.reuse ;  /* 0x0000005852427220 */ /* 0x080fe20000400000 */
[----:B------:R-:W-:Y:S01]  /*c740*/  HADD2.F32 R7, -RZ, R108.H1_H1 ;  /* 0x3000006cff077230 */ /* 0x000fe20000004100 */
[----:B------:R-:W-:Y:S01]  /*c750*/  F2FP.F16.F32.PACK_AB R82, R6, R5 ;  /* 0x000000050652723e */ /* 0x000fe200000000ff */
[--C-:B------:R-:W-:Y:S02]  /*c760*/  HADD2.F32 R10, -RZ, R109.reuse.H0_H0 ;  /* 0x2000006dff0a7230 */ /* 0x100fe40000004100 */
[-C--:B------:R-:W-:Y:S01]  /*c770*/  FMUL R5, R34, R88.reuse ;  /* 0x0000005822057220 */ /* 0x080fe20000400000 */
[----:B------:R-:W-:Y:S02]  /*c780*/  HADD2.F32 R9, -RZ, R109.H1_H1 ;  /* 0x3000006dff097230 */ /* 0x000fe40000004100 */
[----:B------:R-:W-:Y:S01]  /*c790*/  FMUL R6, R35, R88 ;  /* 0x0000005823067220 */ /* 0x000fe20000400000 */
[C---:B------:R-:W-:Y:S01]  /*c7a0*/  FFMA R3, R89.reuse, R8, R3 ;  /* 0x0000000859037223 */ /* 0x040fe20000000003 */
[C---:B------:R-:W-:Y:S01]  /*c7b0*/  FFMA R4, R89.reuse, R7, R4 ;  /* 0x0000000759047223 */ /* 0x040fe20000000004 */
[C---:B------:R-:W-:Y:S01]  /*c7c0*/  FFMA R5, R89.reuse, R10, R5 ;  /* 0x0000000a59057223 */ /* 0x040fe20000000005 */
[-C--:B------:R-:W-:Y:S01]  /*c7d0*/  FMUL R7, R36, R88.reuse ;  /* 0x0000005824077220 */ /* 0x080fe20000400000 */
[----:B------:R-:W-:Y:S02]  /*c7e0*/  HADD2.F32 R27, -RZ, R110.H1_H1 ;  /* 0x3000006eff1b7230 */ /* 0x000fe40000004100 */
[----:B------:R-:W-:Y:S01]  /*c7f0*/  FFMA R6, R89, R9, R6 ;  /* 0x0000000959067223 */ /* 0x000fe20000000006 */
[-C--:B------:R-:W-:Y:S01]  /*c800*/  FMUL R8, R37, R88.reuse ;  /* 0x0000005825087220 */ /* 0x080fe20000400000 */
[-C--:B------:R-:W-:Y:S01]  /*c810*/  FMUL R9, R38, R88.reuse ;  /* 0x0000005826097220 */ /* 0x080fe20000400000 */
[----:B------:R-:W-:Y:S01]  /*c820*/  FMUL R10, R39, R88 ;  /* 0x00000058270a7220 */ /* 0x000fe20000400000 */
[C---:B------:R-:W-:Y:S01]  /*c830*/  FFMA R7, R89.reuse, R28, R7 ;  /* 0x0000001c59077223 */ /* 0x040fe20000000007 */
[C---:B------:R-:W-:Y:S01]  /*c840*/  FFMA R8, R89.reuse, R27, R8 ;  /* 0x0000001b59087223 */ /* 0x040fe20000000008 */
[----:B------:R-:W-:Y:S02]  /*c850*/  HADD2.F32 R27, -RZ, R103.H1_H1 ;  /* 0x30000067ff1b7230 */ /* 0x000fe40000004100 */
[----:B------:R-:W-:Y:S01]  /*c860*/  FFMA R9, R89, R30, R9 ;  /* 0x0000001e59097223 */ /* 0x000fe20000000009 */
[-C--:B------:R-:W-:Y:S01]  /*c870*/  FMUL R22, R67, R88.reuse ;  /* 0x0000005843167220 */ /* 0x080fe20000400000 */
[----:B------:R-:W-:Y:S01]  /*c880*/  FMUL R67, R83, R88 ;  /* 0x0000005853437220 */ /* 0x000fe20000400000 */
[----:B------:R-:W-:Y:S01]  /*c890*/  FFMA R10, R89, R29, R10 ;  /* 0x0000001d590a7223 */ /* 0x000fe2000000000a */
[----:B------:R-:W-:Y:S01]  /*c8a0*/  F2FP.F16.F32.PACK_AB R83, R2, R0 ;  /* 0x000000000253723e */ /* 0x000fe200000000ff */
[-C--:B------:R-:W-:Y:S01]  /*c8b0*/  FMUL R0, R40, R88.reuse ;  /* 0x0000005828007220 */ /* 0x080fe20000400000 */
[----:B------:R-:W-:Y:S01]  /*c8c0*/  F2FP.F16.F32.PACK_AB R28, R4, R3 ;  /* 0x00000003041c723e */ /* 0x000fe200000000ff */
[--C-:B------:R-:W-:Y:S01]  /*c8d0*/  HADD2.F32 R4, -RZ, R100.reuse.H0_H0 ;  /* 0x20000064ff047230 */ /* 0x100fe20000004100 */
[----:B------:R-:W-:Y:S01]  /*c8e0*/  F2FP.F16.F32.PACK_AB R29, R6, R5 ;  /* 0x00000005061d723e */ /* 0x000fe200000000ff */
[----:B------:R-:W-:Y:S01]  /*c8f0*/  HADD2.F32 R5, -RZ, R100.H1_H1 ;  /* 0x30000064ff057230 */ /* 0x000fe20000004100 */
[----:B------:R-:W-:Y:S01]  /*c900*/  F2FP.F16.F32.PACK_AB R30, R8, R7 ;  /* 0x00000007081e723e */ /* 0x000fe200000000ff */
[--C-:B------:R-:W-:Y:S01]  /*c910*/  HADD2.F32 R6, -RZ, R101.reuse.H0_H0 ;  /* 0x20000065ff067230 */ /* 0x100fe20000004100 */
[----:B------:R-:W-:Y:S01]  /*c920*/  F2FP.F16.F32.PACK_AB R31, R10, R9 ;  /* 0x000000090a1f723e */ /* 0x000fe200000000ff */
[----:B------:R-:W-:Y:S01]  /*c930*/  HADD2.F32 R7, -RZ, R101.H1_H1 ;  /* 0x30000065ff077230 */ /* 0x000fe20000004100 */
[----:B------:R-:W-:Y:S01]  /*c940*/  STSM.16.MT88.4 [R144+0x5000], R80 ;  /* 0x0050005090007844 */ /* 0x000fe20000004200 */
[----:B------:R-:W-:Y:S01]  /*c950*/  FMUL R2, R41, R88 ;  /* 0x0000005829027220 */ /* 0x000fe20000400000 */
[C---:B------:R-:W-:Y:S01]  /*c960*/  FFMA R0, R89.reuse, R4, R0 ;  /* 0x0000000459007223 */ /* 0x040fe20000000000 */
[--C-:B------:R-:W-:Y:S05]  /*c970*/  HADD2.F32 R8, -RZ, R102.reuse.H0_H0 ;  /* 0x20000066ff087230 */ /* 0x100fea0000004100 */
[----:B------:R1:W-:Y:S01]  /*c980*/  STSM.16.MT88.4 [R144+0x5800], R28 ;  /* 0x0058001c90007844 */ /* 0x0003e20000004200 */
[-C--:B------:R-:W-:Y:S01]  /*c990*/  FMUL R3, R42, R88.reuse ;  /* 0x000000582a037220 */ /* 0x080fe20000400000 */
[----:B------:R-:W-:Y:S01]  /*c9a0*/  FFMA R2, R89, R5, R2 ;  /* 0x0000000559027223 */ /* 0x000fe20000000002 */
[----:B------:R-:W-:Y:S02]  /*c9b0*/  HADD2.F32 R9, -RZ, R103.H0_H0 ;  /* 0x20000067ff097230 */ /* 0x000fe40000004100 */
[----:B------:R-:W-:Y:S01]  /*c9c0*/  FMUL R4, R43, R88 ;  /* 0x000000582b047220 */ /* 0x000fe20000400000 */
[C---:B------:R-:W-:Y:S01]  /*c9d0*/  FFMA R3, R89.reuse, R6, R3 ;  /* 0x0000000659037223 */ /* 0x040fe20000000003 */
[----:B------:R-:W-:Y:S01]  /*c9e0*/  FMUL R5, R44, R88 ;  /* 0x000000582c057220 */ /* 0x000fe20000400000 */
[----:B------:R-:W-:Y:S01]  /*c9f0*/  F2FP.F16.F32.PACK_AB R32, R2, R0 ;  /* 0x000000000220723e */ /* 0x000fe200000000ff */
[----:B------:R-:W-:Y:S01]  /*ca00*/  FFMA R4, R89, R7, R4 ;  /* 0x0000000759047223 */ /* 0x000fe20000000004 */
[----:B------:R-:W-:Y:S02]  /*ca10*/  HADD2.F32 R7, -RZ, R102.H1_H1 ;  /* 0x30000066ff077230 */ /* 0x000fe40000004100 */
[-C--:B------:R-:W-:Y:S01]  /*ca20*/  FMUL R0, R45, R88.reuse ;  /* 0x000000582d007220 */ /* 0x080fe20000400000 */
[-C--:B------:R-:W-:Y:S01]  /*ca30*/  FMUL R2, R46, R88.reuse ;  /* 0x000000582e027220 */ /* 0x080fe20000400000 */
[----:B------:R-:W-:Y:S01]  /*ca40*/  FMUL R6, R47, R88 ;  /* 0x000000582f067220 */ /* 0x000fe20000400000 */
[C---:B------:R-:W-:Y:S01]  /*ca50*/  FFMA R5, R89.reuse, R8, R5 ;  /* 0x0000000859057223 */ /* 0x040fe20000000005 */
[--C-:B------:R-:W-:Y:S01]  /*ca60*/  HADD2.F32 R8, -RZ, R96.reuse.H0_H0 ;  /* 0x20000060ff087230 */ /* 0x100fe20000004100 */
[----:B------:R-:W-:Y:S01]  /*ca70*/  F2FP.F16.F32.PACK_AB R33, R4, R3 ;  /* 0x000000030421723e */ /* 0x000fe200000000ff */
[C---:B------:R-:W-:Y:S01]  /*ca80*/  FFMA R0, R89.reuse, R7, R0 ;  /* 0x0000000759007223 */ /* 0x040fe20000000000 */
[----:B------:R-:W-:Y:S02]  /*ca90*/  HADD2.F32 R7, -RZ, R96.H1_H1 ;  /* 0x30000060ff077230 */ /* 0x000fe40000004100 */
[C---:B------:R-:W-:Y:S01]  /*caa0*/  FFMA R2, R89.reuse, R9, R2 ;  /* 0x0000000959027223 */ /* 0x040fe20000000002 */
[-C--:B------:R-:W-:Y:S01]  /*cab0*/  FMUL R3, R48, R88.reuse ;  /* 0x0000005830037220 */ /* 0x080fe20000400000 */
[----:B------:R-:W-:Y:S01]  /*cac0*/  FFMA R6, R89, R27, R6 ;  /* 0x0000001b59067223 */ /* 0x000fe20000000006 */
[----:B------:R-:W-:Y:S01]  /*cad0*/  FMUL R4, R49, R88 ;  /* 0x0000005831047220 */ /* 0x000fe20000400000 */
[----:B------:R-:W-:Y:S01]  /*cae0*/  F2FP.F16.F32.PACK_AB R34, R0, R5 ;  /* 0x000000050022723e */ /* 0x000fe200000000ff */
[----:B------:R-:W-:Y:S02]  /*caf0*/  HADD2.F32 R5, -RZ, R97.H0_H0 ;  /* 0x20000061ff057230 */ /* 0x000fe40000004100 */
[C---:B------:R-:W-:Y:S01]  /*cb00*/  FFMA R3, R89.reuse, R8, R3 ;  /* 0x0000000859037223 */ /* 0x040fe20000000003 */
[----:B------:R-:W-:Y:S02]  /*cb10*/  HADD2.F32 R8, -RZ, R99.H0_H0 ;  /* 0x20000063ff087230 */ /* 0x000fe40000004100 */
[----:B------:R-:W-:Y:S01]  /*cb20*/  FFMA R4, R89, R7, R4 ;  /* 0x0000000759047223 */ /* 0x000fe20000000004 */
[----:B------:R-:W-:Y:S01]  /*cb30*/  HADD2.F32 R7, -RZ, R97.H1_H1 ;  /* 0x30000061ff077230 */ /* 0x000fe20000004100 */
[----:B------:R-:W-:Y:S01]  /*cb40*/  F2FP.F16.F32.PACK_AB R35, R6, R2 ;  /* 0x000000020623723e */ /* 0x000fe200000000ff */
[--C-:B------:R-:W-:Y:S02]  /*cb50*/  HADD2.F32 R6, -RZ, R98.reuse.H0_H0 ;  /* 0x20000062ff067230 */ /* 0x100fe40000004100 */
[-C--:B------:R-:W-:Y:S01]  /*cb60*/  FMUL R0, R50, R88.reuse ;  /* 0x0000005832007220 */ /* 0x080fe20000400000 */
[-C--:B------:R-:W-:Y:S01]  /*cb70*/  FMUL R2, R51, R88.reuse ;  /* 0x0000005833027220 */ /* 0x080fe20000400000 */
[----:B-1----:R-:W-:Y:S01]  /*cb80*/  F2FP.F16.F32.PACK_AB R28, R4, R3 ;  /* 0x00000003041c723e */ /* 0x002fe200000000ff */
[-C--:B------:R-:W-:Y:S01]  /*cb90*/  FMUL R3, R52, R88.reuse ;  /* 0x0000005834037220 */ /* 0x080fe20000400000 */
[C---:B------:R-:W-:Y:S01]  /*cba0*/  FFMA R0, R89.reuse, R5, R0 ;  /* 0x0000000559007223 */ /* 0x040fe20000000000 */
[----:B------:R-:W-:Y:S01]  /*cbb0*/  FFMA R2, R89, R7, R2 ;  /* 0x0000000759027223 */ /* 0x000fe20000000002 */
[----:B------:R-:W-:Y:S02]  /*cbc0*/  HADD2.F32 R7, -RZ, R98.H1_H1 ;  /* 0x30000062ff077230 */ /* 0x000fe40000004100 */
[----:B------:R-:W-:Y:S01]  /*cbd0*/  FMUL R4, R53, R88 ;  /* 0x0000005835047220 */ /* 0x000fe20000400000 */
[C---:B------:R-:W-:Y:S01]  /*cbe0*/  FFMA R3, R89.reuse, R6, R3 ;  /* 0x0000000659037223 */ /* 0x040fe20000000003 */
[----:B------:R-:W-:Y:S02]  /*cbf0*/  HADD2.F32 R6, -RZ, R99.H1_H1 ;  /* 0x30000063ff067230 */ /* 0x000fe40000004100 */
[----:B------:R-:W-:Y:S01]  /*cc00*/  FMUL R5, R54, R88 ;  /* 0x0000005836057220 */ /* 0x000fe20000400000 */
[C---:B------:R-:W-:Y:S01]  /*cc10*/  FFMA R4, R89.reuse, R7, R4 ;  /* 0x0000000759047223 */ /* 0x040fe20000000004 */
[--C-:B------:R-:W-:Y:S01]  /*cc20*/  HADD2.F32 R7, -RZ, R104.reuse.H1_H1 ;  /* 0x30000068ff077230 */ /* 0x100fe20000004100 */
[----:B------:R-:W-:Y:S01]  /*cc30*/  F2FP.F16.F32.PACK_AB R29, R2, R0 ;  /* 0x00000000021d723e */ /* 0x000fe200000000ff */
[----:B------:R-:W-:Y:S01]  /*cc40*/  FFMA R5, R89, R8, R5 ;  /* 0x0000000859057223 */ /* 0x000fe20000000005 */
[----:B------:R-:W-:Y:S02]  /*cc50*/  HADD2.F32 R8, -RZ, R104.H0_H0 ;  /* 0x20000068ff087230 */ /* 0x000fe40000004100 */
[-C--:B------:R-:W-:Y:S01]  /*cc60*/  FMUL R0, R55, R88.reuse ;  /* 0x0000005837007220 */ /* 0x080fe20000400000 */
[----:B------:R-:W-:Y:S01]  /*cc70*/  F2FP.F16.F32.PACK_AB R30, R4, R3 ;  /* 0x00000003041e723e */ /* 0x000fe200000000ff */
[----:B------:R-:W-:Y:S02]  /*cc80*/  HADD2.F32 R4, -RZ, R105.H0_H0 ;  /* 0x20000069ff047230 */ /* 0x000fe40000004100 */
[-C--:B------:R-:W-:Y:S01]  /*cc90*/  FMUL R11, R56, R88.reuse ;  /* 0x00000058380b7220 */ /* 0x080fe20000400000 */
[----:B------:R-:W-:Y:S01]  /*cca0*/  FMUL R12, R57, R88 ;  /* 0x00000058390c7220 */ /* 0x000fe20000400000 */
[C---:B------:R-:W-:Y:S01]  /*ccb0*/  FFMA R0, R89.reuse, R6, R0 ;  /* 0x0000000659007223 */ /* 0x040fe20000000000 */
[----:B------:R-:W-:Y:S02]  /*ccc0*/  HADD2.F32 R6, -RZ, R107.H0_H0 ;  /* 0x2000006bff067230 */ /* 0x000fe40000004100 */
[----:B------:R-:W-:Y:S01]  /*ccd0*/  FMUL R13, R58, R88 ;  /* 0x000000583a0d7220 */ /* 0x000fe20000400000 */
[C---:B------:R-:W-:Y:S01]  /*cce0*/  FFMA R11, R89.reuse, R8, R11 ;  /* 0x00000008590b7223 */ /* 0x040fe2000000000b */
[----:B------:R-:W-:Y:S02]  /*ccf0*/  HADD2.F32 R8, -RZ, R127.H1_H1 ;  /* 0x3000007fff087230 */ /* 0x000fe40000004100 */
[C---:B------:R-:W-:Y:S01]  /*cd00*/  FFMA R12, R89.reuse, R7, R12 ;  /* 0x00000007590c7223 */ /* 0x040fe2000000000c */
[----:B------:R-:W-:Y:S02]  /*cd10*/  HADD2.F32 R7, -RZ, R105.H1_H1 ;  /* 0x30000069ff077230 */ /* 0x000fe40000004100 */
[----:B------:R-:W-:Y:S01]  /*cd20*/  FFMA R13, R89, R4, R13 ;  /* 0x00000004590d7223 */ /* 0x000fe2000000000d */
[--C-:B------:R-:W-:Y:S01]  /*cd30*/  HADD2.F32 R4, -RZ, R106.reuse.H0_H0 ;  /* 0x2000006aff047230 */ /* 0x100fe20000004100 */
[----:B------:R1:W-:Y:S01]  /*cd40*/  STSM.16.MT88.4 [R144+0x6000], R32 ;  /* 0x0060002090007844 */ /* 0x0003e20000004200 */
[----:B------:R-:W-:Y:S01]  /*cd50*/  F2FP.F16.F32.PACK_AB R31, R0, R5 ;  /* 0x00000005001f723e */ /* 0x000fe200000000ff */
[-C--:B------:R-:W-:Y:S01]  /*cd60*/  FMUL R14, R59, R88.reuse ;  /* 0x000000583b0e7220 */ /* 0x080fe20000400000 */
[----:B------:R-:W-:Y:S02]  /*cd70*/  HADD2.F32 R5, -RZ, R106.H1_H1 ;  /* 0x3000006aff057230 */ /* 0x000fe40000004100 */
[-C--:B------:R-:W-:Y:S01]  /*cd80*/  FMUL R15, R60, R88.reuse ;  /* 0x000000583c0f7220 */ /* 0x080fe20000400000 */
[-C--:B------:R-:W-:Y:S01]  /*cd90*/  FMUL R16, R61, R88.reuse ;  /* 0x000000583d107220 */ /* 0x080fe20000400000 */
[----:B------:R-:W-:Y:S01]  /*cda0*/  FMUL R17, R62, R88 ;  /* 0x000000583e117220 */ /* 0x000fe20000400000 */
[C---:B------:R-:W-:Y:S01]  /*cdb0*/  FFMA R14, R89.reuse, R7, R14 ;  /* 0x00000007590e7223 */ /* 0x040fe2000000000e */
[----:B------:R-:W-:Y:S02]  /*cdc0*/  HADD2.F32 R7, -RZ, R107.H1_H1 ;  /* 0x3000006bff077230 */ /* 0x000fe40000004100 */
[C---:B------:R-:W-:Y:S01]  /*cdd0*/  FFMA R15, R89.reuse, R4, R15 ;  /* 0x00000004590f7223 */ /* 0x040fe2000000000f */
[--C-:B------:R-:W-:Y:S01]  /*cde0*/  HADD2.F32 R4, -RZ, R112.reuse.H0_H0 ;  /* 0x20000070ff047230 */ /* 0x100fe20000004100 */
[----:B------:R2:W-:Y:S01]  /*cdf0*/  STSM.16.MT88.4 [R144+0x6800], R28 ;  /* 0x0068001c90007844 */ /* 0x0005e20000004200 */
[C---:B------:R-:W-:Y:S01]  /*ce00*/  FFMA R16, R89.reuse, R5, R16 ;  /* 0x0000000559107223 */ /* 0x040fe20000000010 */
[----:B------:R-:W-:Y:S02]  /*ce10*/  HADD2.F32 R5, -RZ, R112.H1_H1 ;  /* 0x30000070ff057230 */ /* 0x000fe40000004100 */
[----:B------:R-:W-:Y:S01]  /*ce20*/  FFMA R17, R89, R6, R17 ;  /* 0x0000000659117223 */ /* 0x000fe20000000011 */
[-C--:B------:R-:W-:Y:S01]  /*ce30*/  FMUL R18, R63, R88.reuse ;  /* 0x000000583f127220 */ /* 0x080fe20000400000 */
[--C-:B------:R-:W-:Y:S02]  /*ce40*/  HADD2.F32 R6, -RZ, R113.reuse.H0_H0 ;  /* 0x20000071ff067230 */ /* 0x100fe40000004100 */
[-C--:B------:R-:W-:Y:S01]  /*ce50*/  FMUL R23, R68, R88.reuse ;  /* 0x0000005844177220 */ /* 0x080fe20000400000 */
[----:B------:R-:W-:Y:S01]  /*ce60*/  FMUL R24, R69, R88 ;  /* 0x0000005845187220 */ /* 0x000fe20000400000 */
[C---:B------:R-:W-:Y:S01]  /*ce70*/  FFMA R18, R89.reuse, R7, R18 ;  /* 0x0000000759127223 */ /* 0x040fe20000000012 */
[----:B------:R-:W-:Y:S02]  /*ce80*/  HADD2.F32 R7, -RZ, R120.H0_H0 ;  /* 0x20000078ff077230 */ /* 0x000fe40000004100 */
[C---:B------:R-:W-:Y:S01]  /*ce90*/  FFMA R19, R89.reuse, R4, R19 ;  /* 0x0000000459137223 */ /* 0x040fe20000000013 */
[----:B------:R-:W-:Y:S02]  /*cea0*/  HADD2.F32 R4, -RZ, R113.H1_H1 ;  /* 0x30000071ff047230 */ /* 0x000fe40000004100 */
[C---:B------:R-:W-:Y:S01]  /*ceb0*/  FFMA R20, R89.reuse, R5, R20 ;  /* 0x0000000559147223 */ /* 0x040fe20000000014 */
[C---:B------:R-:W-:Y:S01]  /*cec0*/  FFMA R21, R89.reuse, R6, R21 ;  /* 0x0000000659157223 */ /* 0x040fe20000000015 */
[--C-:B------:R-:W-:Y:S02]  /*ced0*/  HADD2.F32 R6, -RZ, R114.reuse.H0_H0 ;  /* 0x20000072ff067230 */ /* 0x100fe40000004100 */
[----:B------:R-:W-:Y:S01]  /*cee0*/  FMUL R25, R70, R88 ;  /* 0x0000005846197220 */ /* 0x000fe20000400000 */
[----:B------:R-:W-:Y:S01]  /*cef0*/  HADD2.F32 R5, -RZ, R114.H1_H1 ;  /* 0x30000072ff057230 */ /* 0x000fe20000004100 */
[----:B------:R-:W-:Y:S01]  /*cf00*/  F2FP.F16.F32.PACK_AB R36, R20, R19 ;  /* 0x000000131424723e */ /* 0x000fe200000000ff */
[C---:B------:R-:W-:Y:S01]  /*cf10*/  FFMA R22, R89.reuse, R4, R22 ;  /* 0x0000000459167223 */ /* 0x040fe20000000016 */
[C---:B------:R-:W-:Y:S01]  /*cf20*/  FFMA R23, R89.reuse, R6, R23 ;  /* 0x0000000659177223 */ /* 0x040fe20000000017 */
[----:B-1----:R-:W-:Y:S01]  /*cf30*/  F2FP.F16.F32.PACK_AB R32, R12, R11 ;  /* 0x0000000b0c20723e */ /* 0x002fe200000000ff */
[----:B------:R-:W-:Y:S01]  /*cf40*/  FFMA R24, R89, R5, R24 ;  /* 0x0000000559187223 */ /* 0x000fe20000000018 */
[--C-:B------:R-:W-:Y:S01]  /*cf50*/  HADD2.F32 R4, -RZ, R115.reuse.H0_H0 ;  /* 0x20000073ff047230 */ /* 0x100fe20000004100 */
[----:B------:R-:W-:Y:S01]  /*cf60*/  F2FP.F16.F32.PACK_AB R33, R14, R13 ;  /* 0x0000000d0e21723e */ /* 0x000fe200000000ff */
[----:B------:R-:W-:Y:S01]  /*cf70*/  HADD2.F32 R5, -RZ, R115.H1_H1 ;  /* 0x30000073ff057230 */ /* 0x000fe20000004100 */
[----:B------:R-:W-:Y:S01]  /*cf80*/  F2FP.F16.F32.PACK_AB R34, R16, R15 ;  /* 0x0000000f1022723e */ /* 0x000fe200000000ff */
[----:B------:R-:W-:Y:S01]  /*cf90*/  FMUL R26, R71, R88 ;  /* 0x00000058471a7220 */ /* 0x000fe20000400000 */
[----:B------:R-:W-:Y:S01]  /*cfa0*/  F2FP.F16.F32.PACK_AB R35, R18, R17 ;  /* 0x000000111223723e */ /* 0x000fe200000000ff */
[C---:B------:R-:W-:Y:S01]  /*cfb0*/  FFMA R25, R89.reuse, R4, R25 ;  /* 0x0000000459197223 */ /* 0x040fe20000000019 */
[----:B------:R-:W-:Y:S01]  /*cfc0*/  F2FP.F16.F32.PACK_AB R37, R22, R21 ;  /* 0x000000151625723e */ /* 0x000fe200000000ff */
[----:B------:R-:W-:Y:S01]  /*cfd0*/  FFMA R26, R89, R5, R26 ;  /* 0x00000005591a7223 */ /* 0x000fe2000000001a */
[----:B------:R-:W-:Y:S01]  /*cfe0*/  F2FP.F16.F32.PACK_AB R38, R24, R23 ;  /* 0x000000171826723e */ /* 0x000fe200000000ff */
[----:B------:R2:W-:Y:S01]  /*cff0*/  STSM.16.MT88.4 [R148+0x4000], R32 ;  /* 0x0040002094007844 */ /* 0x0005e20000004200 */
[-C--:B------:R-:W-:Y:S01]  /*d000*/  FMUL R56, R72, R88.reuse ;  /* 0x0000005848387220 */ /* 0x080fe20000400000 */
[----:B------:R-:W-:Y:S01]  /*d010*/  HADD2.F32 R4, -RZ, R120.H1_H1 ;  /* 0x30000078ff047230 */ /* 0x000fe20000004100 */
[----:B------:R-:W-:Y:S01]  /*d020*/  F2FP.F16.F32.PACK_AB R39, R26, R25 ;  /* 0x000000191a27723e */ /* 0x000fe200000000ff */
[-C--:B------:R-:W-:Y:S01]  /*d030*/  FMUL R57, R73, R88.reuse ;  /* 0x0000005849397220 */ /* 0x080fe20000400000 */
[--C-:B------:R-:W-:Y:S02]  /*d040*/  HADD2.F32 R5, -RZ, R121.reuse.H0_H0 ;  /* 0x20000079ff057230 */ /* 0x100fe40000004100 */
[C---:B------:R-:W-:Y:S01]  /*d050*/  FFMA R56, R89.reuse, R7, R56 ;  /* 0x0000000759387223 */ /* 0x040fe20000000038 */
[----:B------:R-:W-:Y:S01]  /*d060*/  FMUL R58, R74, R88 ;  /* 0x000000584a3a7220 */ /* 0x000fe20000400000 */
[----:B------:R-:W-:Y:S01]  /*d070*/  HADD2.F32 R6, -RZ, R121.H1_H1 ;  /* 0x30000079ff067230 */ /* 0x000fe20000004100 */
[----:B------:R2:W-:Y:S01]  /*d080*/  STSM.16.MT88.4 [R148+0x4800], R36 ;  /* 0x0048002494007844 */ /* 0x0005e20000004200 */
[C---:B------:R-:W-:Y:S01]  /*d090*/  FFMA R57, R89.reuse, R4, R57 ;  /* 0x0000000459397223 */ /* 0x040fe20000000039 */
[----:B------:R-:W-:Y:S01]  /*d0a0*/  FFMA R58, R89, R5, R58 ;  /* 0x00000005593a7223 */ /* 0x000fe2000000003a */
[-C--:B------:R-:W-:Y:S01]  /*d0b0*/  FMUL R59, R75, R88.reuse ;  /* 0x000000584b3b7220 */ /* 0x080fe20000400000 */
[--C-:B------:R-:W-:Y:S02]  /*d0c0*/  HADD2.F32 R4, -RZ, R122.reuse.H0_H0 ;  /* 0x2000007aff047230 */ /* 0x100fe40000004100 */
[----:B------:R-:W-:Y:S01]  /*d0d0*/  FMUL R60, R76, R88 ;  /* 0x000000584c3c7220 */ /* 0x000fe20000400000 */
[----:B------:R-:W-:Y:S01]  /*d0e0*/  F2FP.F16.F32.PACK_AB R40, R57, R56 ;  /* 0x000000383928723e */ /* 0x000fe200000000ff */
        /* <DEDUP_REMOVED lines=11> */
[----:B------:R-:W-:Y:S01]  /*d1a0*/  FMUL R68, R84, R88 ;  /* 0x0000005854447220 */ /* 0x000fe20000400000 */
[----:B------:R-:W-:Y:S02]  /*d1b0*/  HADD2.F32 R6, -RZ, R124.H1_H1 ;  /* 0x3000007cff067230 */ /* 0x000fe40000004100 */
[C---:B------:R-:W-:Y:S01]  /*d1c0*/  FFMA R63, R89.reuse, R4, R63 ;  /* 0x00000004593f7223 */ /* 0x040fe2000000003f */
[--C-:B------:R-:W-:Y:S02]  /*d1d0*/  HADD2.F32 R7, -RZ, R125.reuse.H0_H0 ;  /* 0x2000007dff077230 */ /* 0x100fe40000004100 */
[C---:B------:R-:W-:Y:S01]  /*d1e0*/  FFMA R64, R89.reuse, R5, R64 ;  /* 0x0000000559407223 */ /* 0x040fe20000000040 */
[----:B------:R-:W-:Y:S02]  /*d1f0*/  HADD2.F32 R4, -RZ, R125.H1_H1 ;  /* 0x3000007dff047230 */ /* 0x000fe40000004100 */
[C---:B------:R-:W-:Y:S01]  /*d200*/  FFMA R65, R89.reuse, R6, R65 ;  /* 0x0000000659417223 */ /* 0x040fe20000000041 */
[--C-:B------:R-:W-:Y:S02]  /*d210*/  HADD2.F32 R5, -RZ, R126.reuse.H0_H0 ;  /* 0x2000007eff057230 */ /* 0x100fe40000004100 */
[----:B------:R-:W-:Y:S01]  /*d220*/  FFMA R66, R89, R7, R66 ;  /* 0x0000000759427223 */ /* 0x000fe20000000042 */
[----:B------:R-:W-:Y:S02]  /*d230*/  HADD2.F32 R6, -RZ, R126.H1_H1 ;  /* 0x3000007eff067230 */ /* 0x000fe40000004100 */
[-C--:B------:R-:W-:Y:S01]  /*d240*/  FMUL R69, R85, R88.reuse ;  /* 0x0000005855457220 */ /* 0x080fe20000400000 */
[----:B------:R-:W-:Y:S02]  /*d250*/  HADD2.F32 R7, -RZ, R127.H0_H0 ;  /* 0x2000007fff077230 */ /* 0x000fe40000004100 */
[----:B------:R-:W-:Y:S01]  /*d260*/  FMUL R70, R86, R88 ;  /* 0x0000005856467220 */ /* 0x000fe20000400000 */
        /* <DEDUP_REMOVED lines=22> */
[----:B-1----:R-:W1:Y:S02]  /*d3d0*/  FENCE.VIEW.ASYNC.S ;  /* 0x00000000000073c6 */ /* 0x002e640000000000 */
[----:B-1----:R-:W-:Y:S06]  /*d3e0*/  BAR.SYNC.DEFER_BLOCKING 0x1, 0x80 ;  /* 0x0042000000007b1d */ /* 0x002fec0000010000 */
[----:B------:R-:W-:Y:S05]  /*d3f0*/  @!P0 BRA `(.L_x_166) ;  /* 0x0000000000288947 */ /* 0x000fea0003800000 */
[----:B------:R-:W-:Y:S02]  /*d400*/  UIADD3 UR10, UPT, UPT, UR42, 0x40, URZ ;  /* 0x000000402a0a7890 */ /* 0x000fe4000fffe0ff */
[----:B------:R-:W-:Y:S01]  /*d410*/  UIADD3 UR8, UPT, UPT, UR43, 0x5000, URZ ;  /* 0x000050002b087890 */ /* 0x000fe2000fffe0ff */
[----:B------:R-:W-:Y:S01]  /*d420*/  UMOV UR9, UR41 ;  /* 0x0000002900097c82 */ /* 0x000fe20008000000 */
[----:B------:R-:W-:Y:S02]  /*d430*/  UIADD3 UR5, UPT, UPT, UR41, 0x40, URZ ;  /* 0x0000004029057890 */ /* 0x000fe4000fffe0ff */
[----:B------:R-:W-:Y:S01]  /*d440*/  UIADD3 UR4, UPT, UPT, UR43, 0x7000, URZ ;  /* 0x000070002b047890 */ /* 0x000fe2000fffe0ff */
[----:B------:R-:W-:Y:S04]  /*d450*/  UMOV UR6, UR10 ;  /* 0x0000000a00067c82 */ /* 0x000fe80008000000 */
[----:B------:R1:W-:Y:S04]  /*d460*/  UTMASTG.2D [UR8], [UR56] ;  /* 0x00000008380073b5 */ /* 0x0003e80008008000 */
[----:B------:R1:W-:Y:S01]  /*d470*/  UTMASTG.2D [UR4], [UR56] ;  /* 0x00000004380073b5 */ /* 0x0003e20008008000 */
[----:B------:R0:W-:Y:S01]  /*d480*/  UTMACMDFLUSH ;  /* 0x00000000000079b7 */ /* 0x0001e20000000000 */
[----:B-1----:R-:W-:Y:S04]  /*d490*/  DEPBAR.LE SB0, 0x1 ;  /* 0x000080400000791a */ /* 0x002fe80000000000 */
.L_x_166:
[----:B------:R-:W-:Y:S05]  /*d4a0*/  BSYNC.RECONVERGENT B0 ;  /* 0x0000000000007941 */ /* 0x000fea0003800200 */
.L_x_165:
[----:B------:R-:W-:Y:S01]  /*d4b0*/  BAR.SYNC.DEFER_BLOCKING 0x1, 0x80 ;  /* 0x0042000000007b1d */ /* 0x000fe20000010000 */
[----:B------:R-:W-:Y:S01]  /*d4c0*/  ULEA UR4, UR53, UR43, 0x3 ;  /* 0x0000002b35047291 */ /* 0x000fe2000f8e18ff */
[----:B------:R-:W-:Y:S01]  /*d4d0*/  SHF.L.U32 R3, R138, 0x1f, RZ ;  /* 0x0000001f8a037819 */ /* 0x000fe200000006ff */
[----:B------:R-:W-:Y:S01]  /*d4e0*/  UIADD3 UR40, UPT, UPT, UR53, 0x1, URZ ;  /* 0x0000000135287890 */ /* 0x000fe2000fffe0ff */
[----:B------:R-:W-:Y:S01]  /*d4f0*/  FSETP.NEU.AND P0, PT, R89, RZ, PT ;  /* 0x000000ff5900720b */ /* 0x000fe20003f0d000 */
[----:B------:R-:W-:Y:S01]  /*d500*/  UIADD3 UR4, UPT, UPT, UR4, 0x80, URZ ;  /* 0x0000008004047890 */ /* 0x000fe2000fffe0ff */
[----:B------:R-:W-:Y:S03]  /*d510*/  ISETP.GE.AND P2, PT, R146, 0x1, PT ;  /* 0x000000019200780c */ /* 0x000fe60003f46270 */
[----:B------:R-:W-:Y:S09]  /*d520*/  UPRMT UR4, UR52, 0x654, UR4 ;  /* 0x0000065434047896 */ /* 0x000ff20008000004 */
[----:B------:R-:W-:Y:S01]  /*d530*/  SYNCS.ARRIVE.TRANS64.RED.A1T0 RZ, [UR4], RZ ;  /* 0x000000ffffff79a7 */ /* 0x000fe20008100404 */
[----:B------:R-:W-:Y:S01]  /*d540*/  BSSY B0, `(.L_x_167) ;  /* 0x0000005000007945 */ /* 0x000fe20003800000 */
[----:B------:R-:W1:Y:S03]  /*d550*/  SYNCS.PHASECHK.TRANS64.TRYWAIT P1, [UR43+0x70], R3 ;  /* 0x00007003ff0075a7 */ /* 0x000e66000802112b */
[----:B-1----:R-:W-:Y:S05]  /*d560*/  @P1 BRA `(.L_x_168) ;  /* 0x0000000000081947 */ /* 0x002fea0003800000 */
[----:B------:R-:W1:Y:S02]  /*d570*/  SYNCS.PHASECHK.TRANS64.TRYWAIT P1, [UR43+0x70], R3 ;  /* 0x00007003ff0075a7 */ /* 0x000e64000802112b */
[----:B-1----:R-:W-:Y:S05]  /*d580*/  @!P1 BRA `(.L_x_169) ;  /* 0x0000006000709947 */ /* 0x002fea0003800000 */
.L_x_168:
[----:B------:R-:W-:Y:S05]  /*d590*/  BSYNC B0 ;  /* 0x0000000000007941 */ /* 0x000fea0003800000 */
.L_x_167:
[----:B------:R-:W-:Y:S05]  /*d5a0*/  @P0 WARPSYNC.ALL ;  /* 0x0000000000000948 */ /* 0x000fea0003800000 */
        /* <DEDUP_REMOVED lines=9> */
[----:B--2---:R-:W-:Y:S02]  /*d640*/  CS2R R42, SRZ ;  /* 0x00000000002a7805 */ /* 0x004fe4000001ff00 */
[----:B------:R-:W-:Y:S02]  /*d650*/  CS2R R40, SRZ ;  /* 0x0000000000287805 */ /* 0x000fe4000001ff00 */
[----:B------:R-:W-:Y:S01]  /*d660*/  CS2R R38, SRZ ;  /* 0x0000000000267805 */ /* 0x000fe2000001ff00 */
[----:B------:R3:W2:Y:S01]  /*d670*/  @P0 LDSM.16.MT88.4 R96, [R139+UR43+0xa800] ;  /* 0x00a8002b8b60083b */ /* 0x0006a20008004200 */
        /* <DEDUP_REMOVED lines=27> */
[----:B--2---:R-:W-:Y:S06]  /*d830*/  @!P2 BRA `(.L_x_170) ;  /* 0x0000000000c4a947 */ /* 0x004fec0003800000 */
        /* <DEDUP_REMOVED lines=21> */
.L_x_171:
        /* <DEDUP_REMOVED lines=23> */
.L_x_172:
[----:B------:R-:W-:Y:S05]  /*db00*/  WARPSYNC.ALL ;  /* 0x0000000000007948 */ /* 0x000fea0003800000 */
[----:B------:R-:W-:Y:S11]  /*db10*/  R2UR UR4, R95 ;  /* 0x000000005f0472ca */ /* 0x000ff600000e0000 */
[----:B------:R-:W-:Y:S02]  /*db20*/  @!UPT UIADD3 URZ, UPT, UPT, URZ, URZ, URZ ;  /* 0x000000fffffff290 */ /* 0x000fe4000fffe0ff */
[----:B------:R-:W2:Y:S02]  /*db30*/  LDTM.16dp256bit.x8 R56, tmem[UR4+0x100080] ;  /* 0x10008004003879ee */ /* 0x000ea400081a0000 */
[----:B--2---:R-:W-:Y:S01]  /*db40*/  NOP ;  /* 0x0000000000007918 */ /* 0x004fe20000000000 */
.L_x_170:
[--C-:B-1----:R-:W-:Y:S01]  /*db50*/  HADD2.F32 R4, -RZ, R116.reuse.H0_H0 ;  /* 0x20000074ff047230 */ /* 0x102fe20000004100 */
[----:B------:R-:W-:Y:S05]  /*db60*/  WARPSYNC.ALL ;  /* 0x0000000000007948 */ /* 0x000fea0003800000 */
[-C--:B------:R-:W-:Y:S01]  /*db70*/  FMUL R0, R24, R88.reuse ;  /* 0x0000005818007220 */ /* 0x080fe20000400000 */
        /* <DEDUP_REMOVED lines=45> */
[----:B------:R-:W-:Y:S01]  /*de50*/  FFMA R6, R89, R9, R6 ;  /* 0x0000000959067223 */ /* 0x000fe20000000006 */
[-C--:B------:R-:W-:Y:S01]  /*de60*/  FMUL R7, R36, R88.reuse ;  /* 0x0000005824077220 */ /* 0x080fe20000400000 */
[----:B------:R-:W-:Y:S02]  /*de70*/  HADD2.F32 R27, -RZ, R110.H1_H1 ;  /* 0x3000006eff1b7230 */ /* 0x000fe40000004100 */
        /* <DEDUP_REMOVED lines=9> */
[C---:B------:R-:W-:Y:S01]  /*df10*/  FFMA R10, R89.reuse, R29, R10 ;  /* 0x0000001d590a7223 */ /* 0x040fe2000000000a */
        /* <DEDUP_REMOVED lines=11> */
[----:B------:R-:W-:Y:S01]  /*dfd0*/  FFMA R0, R89, R3, R0 ;  /* 0x0000000359007223 */ /* 0x000fe20000000000 */
[-C--:B------:R-:W-:Y:S01]  /*dfe0*/  FMUL R2, R41, R88.reuse ;  /* 0x0000005829027220 */ /* 0x080fe20000400000 */
        /* <DEDUP_REMOVED lines=40> */
[--C-:B------:R-:W-:Y:S01]  /*e270*/  HADD2.F32 R6, -RZ, R104.reuse.H0_H0 ;  /* 0x20000068ff067230 */ /* 0x100fe20000004100 */
[----:B------:R-:W-:Y:S01]  /*e280*/  F2FP.F16.F32.PACK_AB R29, R2, R0 ;  /* 0x00000000021d723e */ /* 0x000fe200000000ff */
[----:B------:R-:W-:Y:S02]  /*e290*/  HADD2.F32 R2, -RZ, R99.H1_H1 ;  /* 0x30000063ff027230 */ /* 0x000fe40000004100 */
[-C--:B------:R-:W-:Y:S01]  /*e2a0*/  FMUL R5, R54, R88.reuse ;  /* 0x0000005836057220 */ /* 0x080fe20000400000 */
[----:B------:R-:W-:Y:S01]  /*e2b0*/  FFMA R4, R89, R7, R4 ;  /* 0x0000000759047223 */ /* 0x000fe20000000004 */
[----:B------:R-:W-:Y:S02]  /*e2c0*/  HADD2.F32 R7, -RZ, R104.H1_H1 ;  /* 0x30000068ff077230 */ /* 0x000fe40000004100 */
[----:B------:R-:W-:Y:S01]  /*e2d0*/  FMUL R0, R55, R88 ;  /* 0x0000005837007220 */ /* 0x000fe20000400000 */
[C---:B------:R-:W-:Y:S01]  /*e2e0*/  FFMA R5, R89.reuse, R8, R5 ;  /* 0x0000000859057223 */ /* 0x040fe20000000005 */
[----:B------:R-:W-:Y:S01]  /*e2f0*/  FMUL R15, R60, R88 ;  /* 0x000000583c0f7220 */ /* 0x000fe20000400000 */
[----:B------:R-:W-:Y:S01]  /*e300*/  F2FP.F16.F32.PACK_AB R30, R4, R3 ;  /* 0x00000003041e723e */ /* 0x000fe200000000ff */
[--C-:B------:R-:W-:Y:S02]  /*e310*/  HADD2.F32 R3, -RZ, R105.reuse.H1_H1 ;  /* 0x30000069ff037230 */ /* 0x100fe40000004100 */
[C---:B------:R-:W-:Y:S01]  /*e320*/  FFMA R0, R89.reuse, R2, R0 ;  /* 0x0000000259007223 */ /* 0x040fe20000000000 */
[----:B------:R-:W-:Y:S02]  /*e330*/  HADD2.F32 R2, -RZ, R105.H0_H0 ;  /* 0x20000069ff027230 */ /* 0x000fe40000004100 */
[C---:B------:R-:W-:Y:S01]  /*e340*/  FFMA R11, R89.reuse, R6, R11 ;  /* 0x00000006590b7223 */ /* 0x040fe2000000000b */
[----:B------:R-:W-:Y:S01]  /*e350*/  HADD2.F32 R4, -RZ, R127.H1_H1 ;  /* 0x3000007fff047230 */ /* 0x000fe20000004100 */
[----:B------:R1:W-:Y:S01]  /*e360*/  STSM.16.MT88.4 [R144+0xa000], R32 ;  /* 0x00a0002090007844 */ /* 0x0003e20000004200 */
[----:B------:R-:W-:Y:S01]  /*e370*/  F2FP.F16.F32.PACK_AB R31, R0, R5 ;  /* 0x00000005001f723e */ /* 0x000fe200000000ff */
[C---:B------:R-:W-:Y:S01]  /*e380*/  FFMA R12, R89.reuse, R7, R12 ;  /* 0x00000007590c7223 */ /* 0x040fe2000000000c */
[--C-:B------:R-:W-:Y:S02]  /*e390*/  HADD2.F32 R0, -RZ, R106.reuse.H0_H0 ;  /* 0x2000006aff007230 */ /* 0x100fe40000004100 */
[C---:B------:R-:W-:Y:S01]  /*e3a0*/  FFMA R13, R89.reuse, R2, R13 ;  /* 0x00000002590d7223 */ /* 0x040fe2000000000d */
[C---:B------:R-:W-:Y:S01]  /*e3b0*/  FFMA R14, R89.reuse, R3, R14 ;  /* 0x00000003590e7223 */ /* 0x040fe2000000000e */
[----:B------:R-:W-:Y:S01]  /*e3c0*/  HADD2.F32 R3, -RZ, R106.H1_H1 ;  /* 0x3000006aff037230 */ /* 0x000fe20000004100 */
[----:B------:R1:W-:Y:S01]  /*e3d0*/  STSM.16.MT88.4 [R144+0xa800], R28 ;  /* 0x00a8001c90007844 */ /* 0x0003e20000004200 */
[----:B------:R-:W-:Y:S01]  /*e3e0*/  F2FP.F16.F32.PACK_AB R12, R12, R11 ;  /* 0x0000000b0c0c723e */ /* 0x000fe200000000ff */
[----:B------:R-:W-:Y:S01]  /*e3f0*/  FFMA R15, R89, R0, R15 ;  /* 0x00000000590f7223 */ /* 0x000fe2000000000f */
[----:B------:R-:W-:Y:S01]  /*e400*/  F2FP.F16.F32.PACK_AB R13, R14, R13 ;  /* 0x0000000d0e0d723e */ /* 0x000fe200000000ff */
[-C--:B------:R-:W-:Y:S01]  /*e410*/  FMUL R16, R61, R88.reuse ;  /* 0x000000583d107220 */ /* 0x080fe20000400000 */
[--C-:B------:R-:W-:Y:S02]  /*e420*/  HADD2.F32 R2, -RZ, R107.reuse.H0_H0 ;  /* 0x2000006bff027230 */ /* 0x100fe40000004100 */
[-C--:B------:R-:W-:Y:S01]  /*e430*/  FMUL R17, R62, R88.reuse ;  /* 0x000000583e117220 */ /* 0x080fe20000400000 */
[----:B------:R-:W-:Y:S02]  /*e440*/  HADD2.F32 R5, -RZ, R107.H1_H1 ;  /* 0x3000006bff057230 */ /* 0x000fe40000004100 */
[----:B------:R-:W-:Y:S01]  /*e450*/  FFMA R16, R89, R3, R16 ;  /* 0x0000000359107223 */ /* 0x000fe20000000010 */
[----:B------:R-:W-:Y:S01]  /*e460*/  FMUL R18, R63, R88 ;  /* 0x000000583f127220 */ /* 0x000fe20000400000 */
[--C-:B------:R-:W-:Y:S02]  /*e470*/  HADD2.F32 R0, -RZ, R112.reuse.H0_H0 ;  /* 0x20000070ff007230 */ /* 0x100fe40000004100 */
[C---:B------:R-:W-:Y:S01]  /*e480*/  FFMA R17, R89.reuse, R2, R17 ;  /* 0x0000000259117223 */ /* 0x040fe20000000011 */
[----:B------:R-:W-:Y:S01]  /*e490*/  FMUL R19, R64, R88 ;  /* 0x0000005840137220 */ /* 0x000fe20000400000 */
[----:B------:R-:W-:Y:S01]  /*e4a0*/  HADD2.F32 R3, -RZ, R112.H1_H1 ;  /* 0x30000070ff037230 */ /* 0x000fe20000004100 */
[----:B------:R-:W-:Y:S01]  /*e4b0*/  F2FP.F16.F32.PACK_AB R14, R16, R15 ;  /* 0x0000000f100e723e */ /* 0x000fe200000000ff */
[C---:B------:R-:W-:Y:S01]  /*e4c0*/  FFMA R18, R89.reuse, R5, R18 ;  /* 0x0000000559127223 */ /* 0x040fe20000000012 */
[----:B------:R-:W-:Y:S01]  /*e4d0*/  FFMA R19, R89, R0, R19 ;  /* 0x0000000059137223 */ /* 0x000fe20000000013 */
[-C--:B------:R-:W-:Y:S01]  /*e4e0*/  FMUL R20, R65, R88.reuse ;  /* 0x0000005841147220 */ /* 0x080fe20000400000 */
[--C-:B------:R-:W-:Y:S02]  /*e4f0*/  HADD2.F32 R2, -RZ, R113.reuse.H0_H0 ;  /* 0x20000071ff027230 */ /* 0x100fe40000004100 */
[----:B------:R-:W-:Y:S01]  /*e500*/  FMUL R21, R66, R88 ;  /* 0x0000005842157220 */ /* 0x000fe20000400000 */
[----:B------:R-:W-:Y:S01]  /*e510*/  F2FP.F16.F32.PACK_AB R15, R18, R17 ;  /* 0x00000011120f723e */ /* 0x000fe200000000ff */
[C---:B------:R-:W-:Y:S01]  /*e520*/  FFMA R20, R89.reuse, R3, R20 ;  /* 0x0000000359147223 */ /* 0x040fe20000000014 */
[----:B------:R-:W-:Y:S02]  /*e530*/  HADD2.F32 R0, -RZ, R113.H1_H1 ;  /* 0x30000071ff007230 */ /* 0x000fe40000004100 */
[----:B------:R-:W-:Y:S01]  /*e540*/  FFMA R21, R89, R2, R21 ;  /* 0x0000000259157223 */ /* 0x000fe20000000015 */
[----:B------:R-:W-:Y:S01]  /*e550*/  FMUL R22, R67, R88 ;  /* 0x0000005843167220 */ /* 0x000fe20000400000 */
[--C-:B------:R-:W-:Y:S01]  /*e560*/  HADD2.F32 R2, -RZ, R114.reuse.H0_H0 ;  /* 0x20000072ff027230 */ /* 0x100fe20000004100 */
[----:B------:R1:W-:Y:S01]  /*e570*/  STSM.16.MT88.4 [R148+0x8000], R12 ;  /* 0x0080000c94007844 */ /* 0x0003e20000004200 */
[----:B------:R-:W-:Y:S01]  /*e580*/  F2FP.F16.F32.PACK_AB R20, R20, R19 ;  /* 0x000000131414723e */ /* 0x000fe200000000ff */
        /* <DEDUP_REMOVED lines=14> */
[C---:B------:R-:W-:Y:S01]  /*e670*/  FFMA R26, R89.reuse, R3, R26 ;  /* 0x00000003591a7223 */ /* 0x040fe2000000001a */
[----:B------:R-:W-:Y:S02]  /*e680*/  HADD2.F32 R0, -RZ, R120.H1_H1 ;  /* 0x30000078ff007230 */ /* 0x000fe40000004100 */
[C---:B------:R-:W-:Y:S01]  /*e690*/  FFMA R56, R89.reuse, R5, R56 ;  /* 0x0000000559387223 */ /* 0x040fe20000000038 */
[--C-:B------:R-:W-:Y:S02]  /*e6a0*/  HADD2.F32 R3, -RZ, R121.reuse.H0_H0 ;  /* 0x20000079ff037230 */ /* 0x100fe40000004100 */
[----:B------:R-:W-:Y:S01]  /*e6b0*/  FMUL R60, R76, R88 ;  /* 0x000000584c3c7220 */ /* 0x000fe20000400000 */
[----:B------:R-:W-:Y:S01]  /*e6c0*/  HADD2.F32 R2, -RZ, R121.H1_H1 ;  /* 0x30000079ff027230 */ /* 0x000fe20000004100 */
[----:B------:R-:W-:Y:S01]  /*e6d0*/  F2FP.F16.F32.PACK_AB R23, R26, R25 ;  /* 0x000000191a17723e */ /* 0x000fe200000000ff */
[C---:B------:R-:W-:Y:S01]  /*e6e0*/  FFMA R57, R89.reuse, R0, R57 ;  /* 0x0000000059397223 */ /* 0x040fe20000000039 */
[C---:B------:R-:W-:Y:S01]  /*e6f0*/  FFMA R58, R89.reuse, R3, R58 ;  /* 0x00000003593a7223 */ /* 0x040fe2000000003a */
[--C-:B------:R-:W-:Y:S02]  /*e700*/  HADD2.F32 R0, -RZ, R122.reuse.H0_H0 ;  /* 0x2000007aff007230 */ /* 0x100fe40000004100 */
[----:B------:R-:W-:Y:S01]  /*e710*/  FFMA R59, R89, R2, R59 ;  /* 0x00000002593b7223 */ /* 0x000fe2000000003b */
[----:B------:R1:W-:Y:S01]  /*e720*/  STSM.16.MT88.4 [R148+0x8800], R20 ;  /* 0x0088001494007844 */ /* 0x0003e20000004200 */
[----:B------:R-:W-:Y:S01]  /*e730*/  HADD2.F32 R2, -RZ, R122.H1_H1 ;  /* 0x3000007aff027230 */ /* 0x000fe20000004100 */
[----:B------:R-:W-:Y:S01]  /*e740*/  F2FP.F16.F32.PACK_AB R56, R57, R56 ;  /* 0x000000383938723e */ /* 0x000fe200000000ff */
[----:B------:R-:W-:Y:S01]  /*e750*/  FFMA R60, R89, R0, R60 ;  /* 0x00000000593c7223 */ /* 0x000fe2000000003c */
[----:B------:R-:W-:Y:S01]  /*e760*/  F2FP.F16.F32.PACK_AB R57, R59, R58 ;  /* 0x0000003a3b39723e */ /* 0x000fe200000000ff */
[-C--:B------:R-:W-:Y:S01]  /*e770*/  FMUL R61, R77, R88.reuse ;  /* 0x000000584d3d7220 */ /* 0x080fe20000400000 */
[--C-:B------:R-:W-:Y:S02]  /*e780*/  HADD2.F32 R3, -RZ, R123.reuse.H0_H0 ;  /* 0x2000007bff037230 */ /* 0x100fe40000004100 */
[----:B------:R-:W-:Y:S01]  /*e790*/  FMUL R62, R78, R88 ;  /* 0x000000584e3e7220 */ /* 0x000fe20000400000 */
[----:B------:R-:W-:Y:S02]  /*e7a0*/  HADD2.F32 R0, -RZ, R123.H1_H1 ;  /* 0x3000007bff007230 */ /* 0x000fe40000004100 */
[----:B------:R-:W-:Y:S01]  /*e7b0*/  FFMA R61, R89, R2, R61 ;  /* 0x00000002593d7223 */ /* 0x000fe2000000003d */
[-C--:B------:R-:W-:Y:S01]  /*e7c0*/  FMUL R63, R79, R88.reuse ;  /* 0x000000584f3f7220 */ /* 0x080fe20000400000 */
[----:B------:R-:W-:Y:S01]  /*e7d0*/  FFMA R62, R89, R3, R62 ;  /* 0x00000003593e7223 */ /* 0x000fe2000000003e */
[--C-:B------:R-:W-:Y:S02]  /*e7e0*/  HADD2.F32 R3, -RZ, R124.reuse.H0_H0 ;  /* 0x2000007cff037230 */ /* 0x100fe40000004100 */
[-C--:B------:R-:W-:Y:S01]  /*e7f0*/  FMUL R64, R80, R88.reuse ;  /* 0x0000005850407220 */ /* 0x080fe20000400000 */
        /* <DEDUP_REMOVED lines=10> */
[----:B------:R-:W-:Y:S01]  /*e8a0*/  FFMA R66, R89, R5, R66 ;  /* 0x0000000559427223 */ /* 0x000fe20000000042 */
[-C--:B------:R-:W-:Y:S01]  /*e8b0*/  FMUL R68, R84, R88.reuse ;  /* 0x0000005854447220 */ /* 0x080fe20000400000 */
        /* <DEDUP_REMOVED lines=37> */
[----:B--2---:R-:W-:Y:S04]  /*eb10*/  DEPBAR.LE SB0, 0x1 ;  /* 0x000080400000791a */ /* 0x004fe80000000000 */
.L_x_174:
[----:B------:R-:W-:Y:S05]  /*eb20*/  BSYNC.RECONVERGENT B0 ;  /* 0x0000000000007941 */ /* 0x000fea0003800200 */
.L_x_173:
[----:B------:R-:W-:Y:S01]  /*eb30*/  UISETP.NE.AND UP0, UPT, UR40, 0x4, UPT ;  /* 0x000000042800788c */ /* 0x000fe2000bf05270 */
[----:B------:R-:W-:Y:S01]  /*eb40*/  BAR.SYNC.DEFER_BLOCKING 0x1, 0x80 ;  /* 0x0042000000007b1d */ /* 0x000fe20000010000 */
[----:B------:R-:W-:Y:S02]  /*eb50*/  SHF.L.U32 R3, R138, 0x1f, RZ ;  /* 0x0000001f8a037819 */ /* 0x000fe400000006ff */
[----:B------:R-:W-:Y:S01]  /*eb60*/  USEL UR5, UR40, URZ, UP0 ;  /* 0x000000ff28057287 */ /* 0x000fe20008000000 */
[----:B------:R-:W-:Y:S02]  /*eb70*/  FSETP.NEU.AND P0, PT, R89, RZ, PT ;  /* 0x000000ff5900720b */ /* 0x000fe40003f0d000 */
[----:B------:R-:W-:Y:S01]  /*eb80*/  ISETP.GE.AND P2, PT, R146, 0x1, PT ;  /* 0x000000019200780c */ /* 0x000fe20003f46270 */
[----:B------:R-:W-:Y:S02]  /*eb90*/  ULEA UR4, UR5, UR43, 0x3 ;  /* 0x0000002b05047291 */ /* 0x000fe4000f8e18ff */
[----:B------:R-:W-:Y:S02]  /*eba0*/  UIADD3 UR5, UPT, UPT, UR5, 0x1, URZ ;  /* 0x0000000105057890 */ /* 0x000fe4000fffe0ff */
[----:B------:R-:W-:Y:S02]  /*ebb0*/  UIADD3 UR4, UPT, UPT, UR4, 0x80, URZ ;  /* 0x0000008004047890 */ /* 0x000fe4000fffe0ff */
[----:B------:R-:W-:Y:S02]  /*ebc0*/  UISETP.NE.AND UP0, UPT, UR5, 0x4, UPT ;  /* 0x000000040500788c */ /* 0x000fe4000bf05270 */
[----:B------:R-:W-:Y:S02]  /*ebd0*/  UPRMT UR4, UR52, 0x654, UR4 ;  /* 0x0000065434047896 */ /* 0x000fe40008000004 */
[----:B------:R-:W-:Y:S07]  /*ebe0*/  USEL UR53, UR5, URZ, UP0 ;  /* 0x000000ff05357287 */ /* 0x000fee0008000000 */
[----:B------:R-:W-:Y:S01]  /*ebf0*/  SYNCS.ARRIVE.TRANS64.RED.A1T0 RZ, [UR4], RZ ;  /* 0x000000ffffff79a7 */ /* 0x000fe20008100404 */
[----:B------:R-:W-:Y:S01]  /*ec00*/  BSSY B0, `(.L_x_175) ;  /* 0x0000005000007945 */ /* 0x000fe20003800000 */
[----:B------:R-:W2:Y:S03]  /*ec10*/  SYNCS.PHASECHK.TRANS64.TRYWAIT P1, [UR43+0x78], R3 ;  /* 0x00007803ff0075a7 */ /* 0x000ea6000802112b */
[----:B--2---:R-:W-:Y:S05]  /*ec20*/  @P1 BRA `(.L_x_176) ;  /* 0x0000000000081947 */ /* 0x004fea0003800000 */
[----:B------:R-:W2:Y:S02]  /*ec30*/  SYNCS.PHASECHK.TRANS64.TRYWAIT P1, [UR43+0x78], R3 ;  /* 0x00007803ff0075a7 */ /* 0x000ea4000802112b */
[----:B--2---:R-:W-:Y:S05]  /*ec40*/  @!P1 BRA `(.L_x_177) ;  /* 0x0000004800d89947 */ /* 0x004fea0003800000 */
.L_x_176:
[----:B------:R-:W-:Y:S05]  /*ec50*/  BSYNC B0 ;  /* 0x0000000000007941 */ /* 0x000fea0003800000 */
.L_x_175:
[----:B------:R-:W-:Y:S05]  /*ec60*/  @P0 WARPSYNC.ALL ;  /* 0x0000000000000948 */ /* 0x000fea0003800000 */
[----:B------:R2:W2:Y:S01]  /*ec70*/  @P0 LDSM.16.MT88.4 R116, [R139+UR43+0xd000] ;  /* 0x00d0002b8b74083b */ /* 0x0004a20008004200 */
[----:B------:R-:W-:Y:S02]  /*ec80*/  CS2R R54, SRZ ;  /* 0x0000000000367805 */ /* 0x000fe4000001ff00 */
[----:B------:R-:W-:Y:S02]  /*ec90*/  CS2R R52, SRZ ;  /* 0x0000000000347805 */ /* 0x000fe4000001ff00 */
[----:B------:R-:W-:Y:S01]  /*eca0*/  CS2R R50, SRZ ;  /* 0x0000000000327805 */ /* 0x000fe2000001ff00 */
        /* <DEDUP_REMOVED lines=10> */
[----:B-1----:R-:W-:Y:S02]  /*ed50*/  CS2R R34, SRZ ;  /* 0x0000000000227805 */ /* 0x002fe4000001ff00 */
        /* <DEDUP_REMOVED lines=26> */
[----:B------:R-:W-:Y:S05]  /*ef00*/  VIADD R3, R95, 0xc0 ;  /* 0x000000c05f037836 */ /* 0x000fea0000000000 */
[----:B------:R-:W-:Y:S04]  /*ef10*/  SHF.R.U32.HI R3, RZ, 0x15, R3 ;  /* 0x00000015ff037819 */ /* 0x000fe80000011603 */
[----:B------:R-:W-:Y:S11]  /*ef20*/  LOP3.LUT P0, RZ, R3, 0x3, R128, 0x48, !PT ;  /* 0x0000000303ff7812 */ /* 0x000ff60007804880 */
[----:B------:R-:W-:Y:S02]  /*ef30*/  @!UPT UIADD3 URZ, UPT, UPT, URZ, URZ, URZ ;  /* 0x000000fffffff290 */ /* 0x000fe4000fffe0ff */
[----:B------:R-:W-:Y:S05]  /*ef40*/  @!P0 BRA `(.L_x_179) ;  /* 0x0000000000408947 */ /* 0x000fea0003800000 */
[----:B------:R-:W2:Y:S01]  /*ef50*/  LDCU.64 UR8, c[0x4][0x70] ;  /* 0x01000e00ff0877ac */ /* 0x000ea20008000a00 */
[----:B------:R-:W-:Y:S01]  /*ef60*/  MOV R3, 0x0 ;  /* 0x0000000000037802 */ /* 0x000fe20000000f00 */
[----:B------:R-:W-:Y:S02]  /*ef70*/  HFMA2 R12, -RZ, RZ, 0, 5.9604644775390625e-08 ;  /* 0x00000001ff0c7431 */ /* 0x000fe400000001ff */
[----:B------:R-:W-:Y:S02]  /*ef80*/  IMAD.MOV.U32 R8, RZ, RZ, 0x192 ;  /* 0x00000192ff087424 */ /* 0x000fe400078e00ff */
[----:B------:R-:W-:Y:S01]  /*ef90*/  IMAD.MOV.U32 R13, RZ, RZ, RZ ;  /* 0x000000ffff0d7224 */ /* 0x000fe200078e00ff */
[----:B------:R-:W5:Y:S01]  /*efa0*/  LDCU.64 UR6, c[0x4][0x78] ;  /* 0x01000f00ff0677ac */ /* 0x000f620008000a00 */
[----:B------:R-:W1:Y:S01]  /*efb0*/  LDC.64 R2, c[0x4][R3] ;  /* 0x0100000003027b82 */ /* 0x000e620000000a00 */
[----:B------:R-:W3:Y:S01]  /*efc0*/  LDCU.64 UR4, c[0x4][0x10] ;  /* 0x01000200ff0477ac */ /* 0x000ee20008000a00 */
[----:B--2---:R-:W-:Y:S01]  /*efd0*/  MOV R5, UR9 ;  /* 0x0000000900057c02 */ /* 0x004fe20008000f00 */
[----:B------:R-:W-:Y:S01]  /*efe0*/  IMAD.U32 R4, RZ, RZ, UR8 ;  /* 0x00000008ff047e24 */ /* 0x000fe2000f8e00ff */
[----:B-----5:R-:W-:Y:S01]  /*eff0*/  MOV R7, UR7 ;  /* 0x0000000700077c02 */ /* 0x020fe20008000f00 */
[----:B------:R-:W-:Y:S01]  /*f000*/  IMAD.U32 R6, RZ, RZ, UR6 ;  /* 0x00000006ff067e24 */ /* 0x000fe2000f8e00ff */
[----:B---3--:R-:W-:Y:S01]  /*f010*/  MOV R11, UR5 ;  /* 0x00000005000b7c02 */ /* 0x008fe20008000f00 */
[----:B------:R-:W-:Y:S02]  /*f020*/  IMAD.U32 R10, RZ, RZ, UR4 ;  /* 0x00000004ff0a7e24 */ /* 0x000fe4000f8e00ff */
[----:B------:R-:W-:Y:S07]  /*f030*/  LEPC R20, `(.L_x_179) ;  /* 0x000000001014794e */ /* 0x000fee0000000000 */
[----:B-1--4-:R-:W-:Y:S05]  /*f040*/  CALL.ABS.NOINC R2 ;  /* 0x0000000002007343 */ /* 0x012fea0003c00000 */
.L_x_179:
[----:B------:R-:W-:Y:S05]  /*f050*/  WARPSYNC.ALL ;  /* 0x0000000000007948 */ /* 0x000fea0003800000 */
[C---:B------:R-:W-:Y:S01]  /*f060*/  R2UR UR4, R95.reuse ;  /* 0x000000005f0472ca */ /* 0x040fe200000e0000 */
[----:B------:R-:W-:Y:S05]  /*f070*/  VIADD R3, R95, 0x1000c0 ;  /* 0x001000c05f037836 */ /* 0x000fea0000000000 */
[----:B------:R-:W-:Y:S04]  /*f080*/  SHF.R.U32.HI R3, RZ, 0x15, R3 ;  /* 0x00000015ff037819 */ /* 0x000fe80000011603 */
[----:B------:R-:W-:Y:S03]  /*f090*/  LOP3.LUT P0, RZ, R3, 0x3, R128, 0x48, !PT ;  /* 0x0000000303ff7812 */ /* 0x000fe60007804880 */
[----:B------:R-:W2:Y:S10]  /*f0a0*/  LDTM.16dp256bit.x8 R24, tmem[UR4+0xc0] ;  /* 0x0000c004001879ee */ /* 0x000eb400081a0000 */
[----:B--2---:R-:W-:Y:S05]  /*f0b0*/  @!P0 BRA `(.L_x_180) ;  /* 0x0000000000408947 */ /* 0x004fea0003800000 */
        /* <DEDUP_REMOVED lines=16> */
.L_x_180:
[----:B------:R-:W-:Y:S05]  /*f1c0*/  WARPSYNC.ALL ;  /* 0x0000000000007948 */ /* 0x000fea0003800000 */
[----:B------:R-:W-:Y:S11]  /*f1d0*/  R2UR UR4, R95 ;  /* 0x000000005f0472ca */ /* 0x000ff600000e0000 */
[----:B------:R-:W-:Y:S02]  /*f1e0*/  @!UPT UIADD3 URZ, UPT, UPT, URZ, URZ, URZ ;  /* 0x000000fffffff290 */ /* 0x000fe4000fffe0ff */
[----:B------:R-:W2:Y:S02]  /*f1f0*/  LDTM.16dp256bit.x8 R56, tmem[UR4+0x1000c0] ;  /* 0x1000c004003879ee */ /* 0x000ea400081a0000 */
[----:B--2---:R-:W-:Y:S01]  /*f200*/  NOP ;  /* 0x0000000000007918 */ /* 0x004fe20000000000 */
.L_x_178:
[----:B------:R-:W-:Y:S01]  /*f210*/  HADD2.F32 R91, -RZ, R103.H1_H1 ;  /* 0x30000067ff5b7230 */ /* 0x000fe20000004100 */
[----:B------:R-:W-:Y:S01]  /*f220*/  ISETP.GE.AND P0, PT, R146, 0x1, PT ;  /* 0x000000019200780c */ /* 0x000fe20003f06270 */
[-C--:B------:R-:W-:Y:S01]  /*f230*/  FMUL R19, R42, R88.reuse ;  /* 0x000000582a137220 */ /* 0x080fe20000400000 */
[----:B------:R-:W2:Y:S01]  /*f240*/  S2R R146, SR_CgaCtaId ;  /* 0x0000000000927919 */ /* 0x000ea20000008800 */
[-C--:B------:R-:W-:Y:S01]  /*f250*/  FMUL R21, R44, R88.reuse ;  /* 0x000000582c157220 */ /* 0x080fe20000400000 */
[-C--:B------:R-:W-:Y:S01]  /*f260*/  FMUL R42, R65, R88.reuse ;  /* 0x00000058412a7220 */ /* 0x080fe20000400000 */
[--C-:B------:R-:W-:Y:S02]  /*f270*/  HADD2.F32 R65, -RZ, R116.reuse.H0_H0 ;  /* 0x20000074ff417230 */ /* 0x100fe40000004100 */
[-C--:B------:R-:W-:Y:S01]  /*f280*/  FMUL R20, R43, R88.reuse ;  /* 0x000000582b147220 */ /* 0x080fe20000400000 */
[-C--:B------:R-:W-:Y:S01]  /*f290*/  FMUL R44, R67, R88.reuse ;  /* 0x00000058432c7220 */ /* 0x080fe20000400000 */
[----:B------:R-:W-:Y:S02]  /*f2a0*/  HADD2.F32 R67, -RZ, R116.H1_H1 ;  /* 0x30000074ff437230 */ /* 0x000fe40000004100 */
[-C--:B------:R-:W-:Y:S01]  /*f2b0*/  FMUL R0, R24, R88.reuse ;  /* 0x0000005818007220 */ /* 0x080fe20000400000 */
[-C--:B------:R-:W-:Y:S01]  /*f2c0*/  FMUL R23, R46, R88.reuse ;  /* 0x000000582e177220 */ /* 0x080fe20000400000 */
[----:B------:R-:W-:Y:S02]  /*f2d0*/  HADD2.F32 R93, -RZ, R96.H1_H1 ;  /* 0x30000060ff5d7230 */ /* 0x000fe40000004100 */
[-C--:B------:R-:W-:Y:S01]  /*f2e0*/  FMUL R43, R66, R88.reuse ;  /* 0x00000058422b7220 */ /* 0x080fe20000400000 */
[----:B------:R-:W-:Y:S05]  /*f2f0*/  @P0 WARPSYNC.ALL ;  /* 0x0000000000000948 */ /* 0x000fea0003800000 */
[----:B------:R-:W-:Y:S01]  /*f300*/  @P0 NOP ;  /* 0x0000000000000918 */ /* 0x000fe20000000000 */
[----:B------:R-:W-:Y:S01]  /*f310*/  FFMA R0, R89, R65, R0 ;  /* 0x0000004159007223 */ /* 0x000fe20000000000 */
[----:B------:R-:W-:Y:S01]  /*f320*/  HADD2.F32 R66, -RZ, R117.H0_H0 ;  /* 0x20000075ff427230 */ /* 0x000fe20000004100 */
[----:B------:R-:W-:Y:S01]  /*f330*/  @P0 IADD3 R145, PT, PT, R145, 0x140, RZ ;  /* 0x0000014091910810 */ /* 0x000fe20007ffe0ff */
[-C--:B------:R-:W-:Y:S01]  /*f340*/  FMUL R2, R25, R88.reuse ;  /* 0x0000005819027220 */ /* 0x080fe20000400000 */
[-C--:B------:R-:W-:Y:S01]  /*f350*/  FMUL R22, R45, R88.reuse ;  /* 0x000000582d167220 */ /* 0x080fe20000400000 */
[----:B------:R-:W-:Y:S02]  /*f360*/  HADD2.F32 R90, -RZ, R97.H0_H0 ;  /* 0x20000061ff5a7230 */ /* 0x000fe40000004100 */
[-C--:B------:R-:W-:Y:S01]  /*f370*/  FMUL R46, R69, R88.reuse ;  /* 0x00000058452e7220 */ /* 0x080fe20000400000 */
[C---:B------:R-:W-:Y:S01]  /*f380*/  FFMA R2, R89.reuse, R67, R2 ;  /* 0x0000004359027223 */ /* 0x040fe20000000002 */
[----:B------:R-:W-:Y:S02]  /*f390*/  HADD2.F32 R69, -RZ, R117.H1_H1 ;  /* 0x30000075ff457230 */ /* 0x000fe40000004100 */
[-C--:B------:R-:W-:Y:S01]  /*f3a0*/  FMUL R3, R26, R88.reuse ;  /* 0x000000581a037220 */ /* 0x080fe20000400000 */
[----:B------:R-:W-:Y:S01]  /*f3b0*/  FMUL R25, R48, R88 ;  /* 0x0000005830197220 */ /* 0x000fe20000400000 */
[----:B------:R-:W-:Y:S01]  /*f3c0*/  HADD2.F32 R95, -RZ, R97.H1_H1 ;  /* 0x30000061ff5f7230 */ /* 0x000fe20000004100 */
[----:B------:R-:W-:Y:S01]  /*f3d0*/  F2FP.F16.F32.PACK_AB R152, R2, R0 ;  /* 0x000000000298723e */ /* 0x000fe200000000ff */
[----:B------:R-:W-:Y:S01]  /*f3e0*/  FFMA R3, R89, R66, R3 ;  /* 0x0000004259037223 */ /* 0x000fe20000000003 */
[-C--:B------:R-:W-:Y:S01]  /*f3f0*/  FMUL R45, R68, R88.reuse ;  /* 0x00000058442d7220 */ /* 0x080fe20000400000 */
[----:B------:R-:W-:Y:S01]  /*f400*/  HADD2.F32 R68, -RZ, R118.H0_H0 ;  /* 0x20000076ff447230 */ /* 0x000fe20000004100 */
[----:B--2---:R-:W-:Y:S01]  /*f410*/  @P0 PRMT R146, R146, 0x654, R145 ;  /* 0x0000065492920816 */ /* 0x004fe20000000091 */
[-C--:B------:R-:W-:Y:S01]  /*f420*/  FMUL R4, R27, R88.reuse ;  /* 0x000000581b047220 */ /* 0x080fe20000400000 */
[----:B------:R-:W-:Y:S01]  /*f430*/  FMUL R24, R47, R88 ;  /* 0x000000582f187220 */ /* 0x000fe20000400000 */
[----:B------:R-:W-:Y:S01]  /*f440*/  HADD2.F32 R92, -RZ, R98.H0_H0 ;  /* 0x20000062ff5c7230 */ /* 0x000fe20000004100 */
[----:B------:R2:W-:Y:S06]  /*f450*/  @P0 SYNCS.ARRIVE.TRANS64.RED.A1T0 RZ, [R146+URZ], RZ ;  /* 0x000000ff92ff09a7 */ /* 0x0005ec00081004ff */
[----:B------:R-:W-:Y:S05]  /*f460*/  WARPSYNC.ALL ;  /* 0x0000000000007948 */ /* 0x000fea0003800000 */
[----:B------:R-:W-:Y:S01]  /*f470*/  FFMA R4, R89, R69, R4 ;  /* 0x0000004559047223 */ /* 0x000fe20000000004 */
[-C--:B------:R-:W-:Y:S01]  /*f480*/  FMUL R48, R71, R88.reuse ;  /* 0x0000005847307220 */ /* 0x080fe20000400000 */
[----:B------:R-:W-:Y:S02]  /*f490*/  HADD2.F32 R71, -RZ, R118.H1_H1 ;  /* 0x30000076ff477230 */ /* 0x000fe40000004100 */
[-C--:B------:R-:W-:Y:S01]  /*f4a0*/  FMUL R5, R28, R88.reuse ;  /* 0x000000581c057220 */ /* 0x080fe20000400000 */
[----:B------:R-:W-:Y:S01]  /*f4b0*/  FMUL R27, R50, R88 ;  /* 0x00000058321b7220 */ /* 0x000fe20000400000 */
[----:B------:R-:W-:Y:S01]  /*f4c0*/  HADD2.F32 R97, -RZ, R98.H1_H1 ;  /* 0x30000062ff617230 */ /* 0x000fe20000004100 */
[----:B------:R-:W-:Y:S01]  /*f4d0*/  F2FP.F16.F32.PACK_AB R153, R4, R3 ;  /* 0x000000030499723e */ /* 0x000fe200000000ff */
[----:B------:R-:W-:Y:S01]  /*f4e0*/  FFMA R5, R89, R68, R5 ;  /* 0x0000004459057223 */ /* 0x000fe20000000005 */
[----:B------:R-:W-:Y:S01]  /*f4f0*/  FMUL R47, R70, R88 ;  /* 0x00000058462f7220 */ /* 0x000fe20000400000 */
[----:B------:R-:W-:-:S02]  /*f500*/  HADD2.F32 R70, -RZ, R119.H0_H0 ;  /* 0x20000077ff467230 */ /* 0x000fc40000004100 */
        /* <DEDUP_REMOVED lines=15> */
[----:B-1----:R-:W-:Y:S02]  /*f600*/  HADD2.F32 R98, -RZ, R105.H0_H0 ;  /* 0x20000069ff627230 */ /* 0x002fe40000004100 */
[-C--:B------:R-:W-:Y:S01]  /*f610*/  FMUL R52, R75, R88.reuse ;  /* 0x000000584b347220 */ /* 0x080fe20000400000 */
[C---:B------:R-:W-:Y:S01]  /*f620*/  FFMA R8, R89.reuse, R73, R8 ;  /* 0x0000004959087223 */ /* 0x040fe20000000008 */
[----:B------:R-:W-:Y:S02]  /*f630*/  HADD2.F32 R75, -RZ, R108.H1_H1 ;  /* 0x3000006cff4b7230 */ /* 0x000fe40000004100 */
[-C--:B------:R-:W-:Y:S01]  /*f640*/  FMUL R9, R32, R88.reuse ;  /* 0x0000005820097220 */ /* 0x080fe20000400000 */
[----:B------:R-:W-:Y:S01]  /*f650*/  FMUL R31, R54, R88 ;  /* 0x00000058361f7220 */ /* 0x000fe20000400000 */
[----:B------:R-:W-:Y:S01]  /*f660*/  HADD2.F32 R108, -RZ, R114.H0_H0 ;  /* 0x20000072ff6c7230 */ /* 0x000fe20000004100 */
[----:B------:R-:W-:Y:S01]  /*f670*/  F2FP.F16.F32.PACK_AB R155, R8, R7 ;  /* 0x00000007089b723e */ /* 0x000fe200000000ff */
[----:B------:R-:W-:Y:S01]  /*f680*/  FFMA R9, R89, R72, R9 ;  /* 0x0000004859097223 */ /* 0x000fe20000000009 */
[----:B------:R-:W-:Y:S01]  /*f690*/  FMUL R51, R74, R88 ;  /* 0x000000584a337220 */ /* 0x000fe20000400000 */
[----:B------:R-:W-:-:S02]  /*f6a0*/  HADD2.F32 R74, -RZ, R109.H0_H0 ;  /* 0x2000006dff4a7230 */ /* 0x000fc40000004100 */
[-C--:B------:R-:W-:Y:S01]  /*f6b0*/  FMUL R10, R33, R88.reuse ;  /* 0x00000058210a7220 */ /* 0x080fe20000400000 */
[----:B------:R-:W-:Y:S01]  /*f6c0*/  STSM.16.MT88.4 [R144+0xd000], R152 ;  /* 0x00d0009890007844 */ /* 0x000fe20000004200 */
[-C--:B------:R-:W-:Y:S01]  /*f6d0*/  FMUL R30, R53, R88.reuse ;  /* 0x00000058351e7220 */ /* 0x080fe20000400000 */
[----:B------:R-:W-:Y:S02]  /*f6e0*/  HADD2.F32 R117, -RZ, R120.H1_H1 ;  /* 0x30000078ff757230 */ /* 0x000fe40000004100 */
        /* <DEDUP_REMOVED lines=12> */
[----:B------:R-:W-:Y:S02]  /*f7b0*/  HADD2.F32 R119, -RZ, R121.H1_H1 ;  /* 0x30000079ff777230 */ /* 0x000fe40000004100 */
        /* <DEDUP_REMOVED lines=27> */
[----:B------:R-:W-:Y:S01]  /*f970*/  FFMA R16, R89, R81, R16 ;  /* 0x0000005159107223 */ /* 0x000fe20000000010 */
[----:B------:R-:W-:Y:S02]  /*f980*/  HADD2.F32 R83, -RZ, R100.H1_H1 ;  /* 0x30000064ff537230 */ /* 0x000fe40000004100 */
[-C--:B------:R-:W-:Y:S01]  /*f990*/  FMUL R17, R40, R88.reuse ;  /* 0x0000005828117220 */ /* 0x080fe20000400000 */
[----:B------:R-:W-:Y:S01]  /*f9a0*/  FMUL R39, R62, R88 ;  /* 0x000000583e277220 */ /* 0x000fe20000400000 */
[----:B------:R-:W-:Y:S01]  /*f9b0*/  ISETP.NE.AND P2, PT, R147, RZ, PT ;  /* 0x000000ff9300720c */ /* 0x000fe20003f45270 */
[----:B------:R-:W-:Y:S01]  /*f9c0*/  HADD2.F32 R100, -RZ, R106.H0_H0 ;  /* 0x2000006aff647230 */ /* 0x000fe20000004100 */
[----:B------:R-:W-:Y:S01]  /*f9d0*/  F2FP.F16.F32.PACK_AB R7, R16, R15 ;  /* 0x0000000f1007723e */ /* 0x000fe200000000ff */
[----:B------:R-:W-:Y:S01]  /*f9e0*/  FFMA R17, R89, R80, R17 ;  /* 0x0000005059117223 */ /* 0x000fe20000000011 */
[----:B------:R-:W-:Y:S01]  /*f9f0*/  FMUL R59, R82, R88 ;  /* 0x00000058523b7220 */ /* 0x000fe20000400000 */
[----:B------:R-:W-:-:S02]  /*fa00*/  HADD2.F32 R82, -RZ, R101.H0_H0 ;  /* 0x20000065ff527230 */ /* 0x000fc40000004100 */
[-C--:B------:R-:W-:Y:S01]  /*fa10*/  FMUL R18, R41, R88.reuse ;  /* 0x0000005829127220 */ /* 0x080fe20000400000 */
[----:B------:R1:W-:Y:S01]  /*fa20*/  STSM.16.MT88.4 [R144+0xd800], R4 ;  /* 0x00d8000490007844 */ /* 0x0003e20000004200 */
[----:B------:R-:W-:Y:S01]  /*fa30*/  FMUL R38, R61, R88 ;  /* 0x000000583d267220 */ /* 0x000fe20000400000 */
[----:B------:R-:W-:Y:S01]  /*fa40*/  @P0 IADD3 R0, PT, PT, R137, 0x1, RZ ;  /* 0x0000000189000810 */ /* 0x000fe20007ffe0ff */
[--C-:B------:R-:W-:Y:S02]  /*fa50*/  HADD2.F32 R118, -RZ, R123.reuse.H0_H0 ;  /* 0x2000007bff767230 */ /* 0x100fe40000004100 */
[C---:B------:R-:W-:Y:S01]  /*fa60*/  FFMA R18, R89.reuse, R83, R18 ;  /* 0x0000005359127223 */ /* 0x040fe20000000012 */
[----:B------:R-:W-:Y:S01]  /*fa70*/  FFMA R19, R89, R82, R19 ;  /* 0x0000005259137223 */ /* 0x000fe20000000013 */
[----:B------:R-:W-:Y:S01]  /*fa80*/  @P0 ISETP.NE.AND P1, PT, R0, 0x2, PT ;  /* 0x000000020000080c */ /* 0x000fe20003f25270 */
[----:B------:R-:W-:Y:S02]  /*fa90*/  HADD2.F32 R123, -RZ, R123.H1_H1 ;  /* 0x3000007bff7b7230 */ /* 0x000fe40000004100 */
[-C--:B------:R-:W-:Y:S01]  /*faa0*/  FMUL R62, R85, R88.reuse ;  /* 0x00000058553e7220 */ /* 0x080fe20000400000 */
[----:B------:R-:W-:Y:S01]  /*fab0*/  F2FP.F16.F32.PACK_AB R8, R18, R17 ;  /* 0x000000111208723e */ /* 0x000fe200000000ff */
[----:B------:R-:W-:Y:S01]  /*fac0*/  FMUL R41, R64, R88 ;  /* 0x0000005840297220 */ /* 0x000fe20000400000 */
[----:B------:R-:W-:-:S02]  /*fad0*/  HADD2.F32 R85, -RZ, R101.H1_H1 ;  /* 0x30000065ff557230 */ /* 0x000fc40000004100 */
[-C--:B------:R-:W-:Y:S01]  /*fae0*/  FMUL R61, R84, R88.reuse ;  /* 0x00000058543d7220 */ /* 0x080fe20000400000 */
[-C--:B------:R-:W-:Y:S01]  /*faf0*/  FMUL R40, R63, R88.reuse ;  /* 0x000000583f287220 */ /* 0x080fe20000400000 */
[----:B------:R-:W-:Y:S01]  /*fb00*/  @P0 SEL R2, RZ, 0x1, P1 ;  /* 0x00000001ff020807 */ /* 0x000fe20000800000 */
[--C-:B------:R-:W-:Y:S02]  /*fb10*/  HADD2.F32 R84, -RZ, R102.reuse.H0_H0 ;  /* 0x20000066ff547230 */ /* 0x100fe40000004100 */
[----:B------:R-:W-:Y:S01]  /*fb20*/  FFMA R20, R89, R85, R20 ;  /* 0x0000005559147223 */ /* 0x000fe20000000014 */
[-C--:B------:R-:W-:Y:S01]  /*fb30*/  FMUL R64, R87, R88.reuse ;  /* 0x0000005857407220 */ /* 0x080fe20000400000 */
[----:B------:R-:W-:Y:S01]  /*fb40*/  FMUL R63, R86, R88 ;  /* 0x00000058563f7220 */ /* 0x000fe20000400000 */
[----:B------:R-:W-:Y:S02]  /*fb50*/  HADD2.F32 R87, -RZ, R102.H1_H1 ;  /* 0x30000066ff577230 */ /* 0x000fe40000004100 */
[----:B------:R-:W-:Y:S01]  /*fb60*/  FFMA R21, R89, R84, R21 ;  /* 0x0000005459157223 */ /* 0x000fe20000000015 */
[----:B------:R-:W-:Y:S01]  /*fb70*/  F2FP.F16.F32.PACK_AB R9, R20, R19 ;  /* 0x000000131409723e */ /* 0x000fe200000000ff */
[----:B------:R-:W-:Y:S01]  /*fb80*/  HADD2.F32 R86, -RZ, R103.H0_H0 ;  /* 0x20000067ff567230 */ /* 0x000fe20000004100 */
[----:B------:R-:W-:Y:S01]  /*fb90*/  BSSY.RECONVERGENT B0, `(.L_x_181) ;  /* 0x000006e000007945 */ /* 0x000fe20003800200 */
[----:B------:R-:W-:-:S02]  /*fba0*/  HADD2.F32 R88, -RZ, R96.H0_H0 ;  /* 0x20000060ff587230 */ /* 0x000fc40000004100 */
[C---:B------:R-:W-:Y:S01]  /*fbb0*/  FFMA R22, R89.reuse, R87, R22 ;  /* 0x0000005759167223 */ /* 0x040fe20000000016 */
[--C-:B------:R-:W-:Y:S02]  /*fbc0*/  HADD2.F32 R96, -RZ, R104.reuse.H0_H0 ;  /* 0x20000068ff607230 */ /* 0x100fe40000004100 */
[C---:B------:R-:W-:Y:S01]  /*fbd0*/  FFMA R23, R89.reuse, R86, R23 ;  /* 0x0000005659177223 */ /* 0x040fe20000000017 */
[C---:B------:R-:W-:Y:S01]  /*fbe0*/  FFMA R24, R89.reuse, R91, R24 ;  /* 0x0000005b59187223 */ /* 0x040fe20000000018 */
[C---:B------:R-:W-:Y:S01]  /*fbf0*/  FFMA R25, R89.reuse, R88, R25 ;  /* 0x0000005859197223 */ /* 0x040fe20000000019 */
[----:B------:R-:W-:Y:S01]  /*fc00*/  F2FP.F16.F32.PACK_AB R10, R22, R21 ;  /* 0x00000015160a723e */ /* 0x000fe200000000ff */
[C---:B------:R-:W-:Y:S01]  /*fc10*/  FFMA R26, R89.reuse, R93, R26 ;  /* 0x0000005d591a7223 */ /* 0x040fe2000000001a */
[C---:B------:R-:W-:Y:S01]  /*fc20*/  FFMA R27, R89.reuse, R90, R27 ;  /* 0x0000005a591b7223 */ /* 0x040fe2000000001b */
[----:B------:R-:W-:Y:S01]  /*fc30*/  F2FP.F16.F32.PACK_AB R11, R24, R23 ;  /* 0x00000017180b723e */ /* 0x000fe200000000ff */
[C---:B------:R-:W-:Y:S01]  /*fc40*/  FFMA R28, R89.reuse, R95, R28 ;  /* 0x0000005f591c7223 */ /* 0x040fe2000000001c */
[C---:B------:R-:W-:Y:S01]  /*fc50*/  FFMA R29, R89.reuse, R92, R29 ;  /* 0x0000005c591d7223 */ /* 0x040fe2000000001d */
[----:B------:R-:W-:Y:S01]  /*fc60*/  F2FP.F16.F32.PACK_AB R12, R26, R25 ;  /* 0x000000191a0c723e */ /* 0x000fe200000000ff */
[C---:B------:R-:W-:Y:S01]  /*fc70*/  FFMA R30, R89.reuse, R97, R30 ;  /* 0x00000061591e7223 */ /* 0x040fe2000000001e */
[----:B------:R-:W-:Y:S01]  /*fc80*/  FFMA R31, R89, R94, R31 ;  /* 0x0000005e591f7223 */ /* 0x000fe2000000001f */
[----:B------:R-:W-:Y:S01]  /*fc90*/  F2FP.F16.F32.PACK_AB R13, R28, R27 ;  /* 0x0000001b1c0d723e */ /* 0x000fe200000000ff */
[----:B------:R-:W-:Y:S01]  /*fca0*/  HADD2.F32 R101, -RZ, R104.H1_H1 ;  /* 0x30000068ff657230 */ /* 0x000fe20000004100 */
[----:B------:R5:W-:Y:S01]  /*fcb0*/  STSM.16.MT88.4 [R144+0xe000], R8 ;  /* 0x00e0000890007844 */ /* 0x000be20000004200 */
[----:B------:R-:W-:Y:S01]  /*fcc0*/  F2FP.F16.F32.PACK_AB R14, R30, R29 ;  /* 0x0000001d1e0e723e */ /* 0x000fe200000000ff */
[----:B------:R-:W-:-:S02]  /*fcd0*/  HADD2.F32 R103, -RZ, R105.H1_H1 ;  /* 0x30000069ff677230 */ /* 0x000fc40000004100 */
[C---:B------:R-:W-:Y:S01]  /*fce0*/  FFMA R32, R89.reuse, R99, R32 ;  /* 0x0000006359207223 */ /* 0x040fe20000000020 */
[C---:B------:R-:W-:Y:S01]  /*fcf0*/  FFMA R33, R89.reuse, R96, R33 ;  /* 0x0000006059217223 */ /* 0x040fe20000000021 */
[C---:B------:R-:W-:Y:S01]  /*fd00*/  FFMA R34, R89.reuse, R101, R34 ;  /* 0x0000006559227223 */ /* 0x040fe20000000022 */
[C---:B------:R-:W-:Y:S01]  /*fd10*/  FFMA R35, R89.reuse, R98, R35 ;  /* 0x0000006259237223 */ /* 0x040fe20000000023 */
[C---:B------:R-:W-:Y:S01]  /*fd20*/  FFMA R36, R89.reuse, R103, R36 ;  /* 0x0000006759247223 */ /* 0x040fe20000000024 */
[----:B------:R-:W-:Y:S01]  /*fd30*/  F2FP.F16.F32.PACK_AB R15, R32, R31 ;  /* 0x0000001f200f723e */ /* 0x000fe200000000ff */
[----:B------:R-:W-:Y:S01]  /*fd40*/  HADD2.F32 R105, -RZ, R106.H1_H1 ;  /* 0x3000006aff697230 */ /* 0x000fe20000004100 */
[----:B-1----:R-:W-:Y:S01]  /*fd50*/  F2FP.F16.F32.PACK_AB R4, R34, R33 ;  /* 0x000000212204723e */ /* 0x002fe200000000ff */
[----:B------:R-:W-:Y:S01]  /*fd60*/  FFMA R37, R89, R100, R37 ;  /* 0x0000006459257223 */ /* 0x000fe20000000025 */
[----:B------:R-:W-:Y:S01]  /*fd70*/  F2FP.F16.F32.PACK_AB R5, R36, R35 ;  /* 0x000000232405723e */ /* 0x000fe200000000ff */
[----:B------:R1:W-:Y:S01]  /*fd80*/  STSM.16.MT88.4 [R144+0xe800], R12 ;  /* 0x00e8000c90007844 */ /* 0x0003e20000004200 */
[----:B------:R-:W-:-:S02]  /*fd90*/  HADD2.F32 R102, -RZ, R107.H0_H0 ;  /* 0x2000006bff667230 */ /* 0x000fc40000004100 */
[C---:B------:R-:W-:Y:S01]  /*fda0*/  FFMA R38, R89.reuse, R105, R38 ;  /* 0x0000006959267223 */ /* 0x040fe20000000026 */
[----:B------:R-:W-:Y:S02]  /*fdb0*/  HADD2.F32 R107, -RZ, R107.H1_H1 ;  /* 0x3000006bff6b7230 */ /* 0x000fe40000004100 */
[----:B------:R-:W-:Y:S02]  /*fdc0*/  HADD2.F32 R104, -RZ, R112.H0_H0 ;  /* 0x20000070ff687230 */ /* 0x000fe40000004100 */
[C---:B------:R-:W-:Y:S01]  /*fdd0*/  FFMA R39, R89.reuse, R102, R39 ;  /* 0x0000006659277223 */ /* 0x040fe20000000027 */
[----:B------:R-:W-:Y:S02]  /*fde0*/  HADD2.F32 R106, -RZ, R113.H0_H0 ;  /* 0x20000071ff6a7230 */ /* 0x000fe40000004100 */
[C---:B------:R-:W-:Y:S01]  /*fdf0*/  FFMA R40, R89.reuse, R107, R40 ;  /* 0x0000006b59287223 */ /* 0x040fe20000000028 */
[----:B------:R-:W-:Y:S02]  /*fe00*/  HADD2.F32 R113, -RZ, R114.H1_H1 ;  /* 0x30000072ff717230 */ /* 0x000fe40000004100 */
[C---:B------:R-:W-:Y:S01]  /*fe10*/  FFMA R41, R89.reuse, R104, R41 ;  /* 0x0000006859297223 */ /* 0x040fe20000000029 */
[C---:B------:R-:W-:Y:S01]  /*fe20*/  FFMA R42, R89.reuse, R109, R42 ;  /* 0x0000006d592a7223 */ /* 0x040fe2000000002a */
[C---:B------:R-:W-:Y:S01]  /*fe30*/  FFMA R43, R89.reuse, R106, R43 ;  /* 0x0000006a592b7223 */ /* 0x040fe2000000002b */
[----:B------:R-:W-:Y:S01]  /*fe40*/  FFMA R44, R89, R111, R44 ;  /* 0x0000006f592c7223 */ /* 0x000fe2000000002c */
[----:B------:R-:W-:-:S02]  /*fe50*/  HADD2.F32 R112, -RZ, R120.H0_H0 ;  /* 0x20000078ff707230 */ /* 0x000fc40000004100 */
[C---:B------:R-:W-:Y:S01]  /*fe60*/  FFMA R45, R89.reuse, R108, R45 ;  /* 0x0000006c592d7223 */ /* 0x040fe2000000002d */
[C---:B------:R-:W-:Y:S01]  /*fe70*/  FFMA R46, R89.reuse, R113, R46 ;  /* 0x00000071592e7223 */ /* 0x040fe2000000002e */
[----:B------:R-:W-:Y:S02]  /*fe80*/  HADD2.F32 R114, -RZ, R121.H0_H0 ;  /* 0x20000079ff727230 */ /* 0x000fe40000004100 */
[C---:B------:R-:W-:Y:S01]  /*fe90*/  FFMA R47, R89.reuse, R110, R47 ;  /* 0x0000006e592f7223 */ /* 0x040fe2000000002f */
[C---:B------:R-:W-:Y:S01]  /*fea0*/  FFMA R48, R89.reuse, R115, R48 ;  /* 0x0000007359307223 */ /* 0x040fe20000000030 */
[C---:B------:R-:W-:Y:S01]  /*feb0*/  FFMA R49, R89.reuse, R112, R49 ;  /* 0x0000007059317223 */ /* 0x040fe20000000031 */
[----:B------:R-:W-:Y:S02]  /*fec0*/  HADD2.F32 R121, -RZ, R122.H1_H1 ;  /* 0x3000007aff797230 */ /* 0x000fe40000004100 */
[C---:B------:R-:W-:Y:S01]  /*fed0*/  FFMA R50, R89.reuse, R117, R50 ;  /* 0x0000007559327223 */ /* 0x040fe20000000032 */
[C---:B------:R-:W-:Y:S01]  /*fee0*/  FFMA R51, R89.reuse, R114, R51 ;  /* 0x0000007259337223 */ /* 0x040fe20000000033 */
[----:B------:R-:W-:Y:S01]  /*fef0*/  FFMA R52, R89, R119, R52 ;  /* 0x0000007759347223 */ /* 0x000fe20000000034 */
[----:B------:R-:W-:-:S02]  /*ff00*/  HADD2.F32 R120, -RZ, R124.H0_H0 ;  /* 0x2000007cff787230 */ /* 0x000fc40000004100 */
[C---:B------:R-:W-:Y:S01]  /*ff10*/  FFMA R53, R89.reuse, R116, R53 ;  /* 0x0000007459357223 */ /* 0x040fe20000000035 */
[----:B------:R-:W-:Y:S02]  /*ff20*/  HADD2.F32 R65, -RZ, R124.H1_H1 ;  /* 0x3000007cff417230 */ /* 0x000fe40000004100 */
[C---:B------:R-:W-:Y:S01]  /*ff30*/  FFMA R54, R89.reuse, R121, R54 ;  /* 0x0000007959367223 */ /* 0x040fe20000000036 */
[--C-:B------:R-:W-:Y:S02]  /*ff40*/  HADD2.F32 R122, -RZ, R125.reuse.H0_H0 ;  /* 0x2000007dff7a7230 */ /* 0x100fe40000004100 */
[C---:B------:R-:W-:Y:S01]  /*ff50*/  FFMA R55, R89.reuse, R118, R55 ;  /* 0x0000007659377223 */ /* 0x040fe20000000037 */
[----:B------:R-:W-:Y:S02]  /*ff60*/  HADD2.F32 R67, -RZ, R125.H1_H1 ;  /* 0x3000007dff437230 */ /* 0x000fe40000004100 */
[C---:B------:R-:W-:Y:S01]  /*ff70*/  FFMA R56, R89.reuse, R123, R56 ;  /* 0x0000007b59387223 */ /* 0x040fe20000000038 */
[--C-:B------:R-:W-:Y:S01]  /*ff80*/  HADD2.F32 R124, -RZ, R126.reuse.H0_H0 ;  /* 0x2000007eff7c7230 */ /* 0x100fe20000004100 */
[----:B------:R-:W-:Y:S01]  /*ff90*/  F2FP.F16.F32.PACK_AB R6, R38, R37 ;  /* 0x000000252606723e */ /* 0x000fe200000000ff */
[----:B------:R-:W-:Y:S01]  /*ffa0*/  FFMA R57, R89, R120, R57 ;  /* 0x0000007859397223 */ /* 0x000fe20000000039 */
[----:B------:R-:W-:Y:S01]  /*ffb0*/  F2FP.F16.F32.PACK_AB R7, R40, R39 ;  /* 0x000000272807723e */ /* 0x000fe200000000ff */
[----:B------:R-:W-:-:S02]  /*ffc0*/  HADD2.F32 R125, -RZ, R126.H1_H1 ;  /* 0x3000007eff7d7230 */ /* 0x000fc40000004100 */
[C---:B------:R-:W-:Y:S01]  /*ffd0*/  FFMA R58, R89.reuse, R65, R58 ;  /* 0x00000041593a7223 */ /* 0x040fe2000000003a */
[--C-:B------:R-:W-:Y:S02]  /*ffe0*/  HADD2.F32 R126, -RZ, R127.reuse.H0_H0 ;  /* 0x2000007fff7e7230 */ /* 0x100fe40000004100 */
[C---:B------:R-:W-:Y:S01]  /*fff0*/  FFMA R59, R89.reuse, R122, R59 ;  /* 0x0000007a593b7223 */ /* 0x040fe2000000003b */
[----:B------:R2:W-:Y:S01]  /*10000*/  STSM.16.MT88.4 [R148+0xc000], R4 ;  /* 0x00c0000494007844 */ /* 0x0005e20000004200 */
[----:B------:R-:W-:Y:S02]  /*10010*/  HADD2.F32 R127, -RZ, R127.H1_H1 ;  /* 0x3000007fff7f7230 */ /* 0x000fe40000004100 */
[C---:B------:R-:W-:Y:S01]  /*10020*/  FFMA R60, R89.reuse, R67, R60 ;  /* 0x00000043593c7223 */ /* 0x040fe2000000003c */
[----:B-----5:R-:W-:Y:S01]  /*10030*/  F2FP.F16.F32.PACK_AB R8, R42, R41 ;  /* 0x000000292a08723e */ /* 0x020fe200000000ff */
[C---:B------:R-:W-:Y:S01]  /*10040*/  FFMA R61, R89.reuse, R124, R61 ;  /* 0x0000007c593d7223 */ /* 0x040fe2000000003d */
[----:B------:R-:W-:Y:S01]  /*10050*/  F2FP.F16.F32.PACK_AB R9, R44, R43 ;  /* 0x0000002b2c09723e */ /* 0x000fe200000000ff */
[C---:B------:R-:W-:Y:S01]  /*10060*/  FFMA R62, R89.reuse, R125, R62 ;  /* 0x0000007d593e7223 */ /* 0x040fe2000000003e */
[----:B------:R-:W-:Y:S01]  /*10070*/  F2FP.F16.F32.PACK_AB R10, R46, R45 ;  /* 0x0000002d2e0a723e */ /* 0x000fe200000000ff */
[C---:B------:R-:W-:Y:S01]  /*10080*/  FFMA R63, R89.reuse, R126, R63 ;  /* 0x0000007e593f7223 */ /* 0x040fe2000000003f */
[----:B------:R-:W-:Y:S01]  /*10090*/  F2FP.F16.F32.PACK_AB R11, R48, R47 ;  /* 0x0000002f300b723e */ /* 0x000fe200000000ff */
[----:B------:R-:W-:Y:S01]  /*100a0*/  FFMA R64, R89, R127, R64 ;  /* 0x0000007f59407223 */ /* 0x000fe20000000040 */
[----:B-1----:R-:W-:-:S02]  /*100b0*/  F2FP.F16.F32.PACK_AB R12, R50, R49 ;  /* 0x00000031320c723e */ /* 0x002fc400000000ff */
[----:B------:R-:W-:Y:S01]  /*100c0*/  F2FP.F16.F32.PACK_AB R13, R52, R51 ;  /* 0x00000033340d723e */ /* 0x000fe200000000ff */
[----:B------:R2:W-:Y:S01]  /*100d0*/  STSM.16.MT88.4 [R148+0xc800], R8 ;  /* 0x00c8000894007844 */ /* 0x0005e20000004200 */
[----:B------:R-:W-:Y:S02]  /*100e0*/  F2FP.F16.F32.PACK_AB R14, R54, R53 ;  /* 0x00000035360e723e */ /* 0x000fe400000000ff */
[----:B------:R-:W-:Y:S02]  /*100f0*/  F2FP.F16.F32.PACK_AB R15, R56, R55 ;  /* 0x00000037380f723e */ /* 0x000fe400000000ff */
[----:B------:R-:W-:Y:S02]  /*10100*/  F2FP.F16.F32.PACK_AB R16, R58, R57 ;  /* 0x000000393a10723e */ /* 0x000fe400000000ff */
[----:B------:R-:W-:Y:S01]  /*10110*/  F2FP.F16.F32.PACK_AB R17, R60, R59 ;  /* 0x0000003b3c11723e */ /* 0x000fe200000000ff */
[----:B------:R2:W-:Y:S01]  /*10120*/  STSM.16.MT88.4 [R148+0xd000], R12 ;  /* 0x00d0000c94007844 */ /* 0x0005e20000004200 */
[----:B------:R-:W-:-:S02]  /*10130*/  F2FP.F16.F32.PACK_AB R18, R62, R61 ;  /* 0x0000003d3e12723e */ /* 0x000fc400000000ff */
[----:B------:R-:W-:-:S05]  /*10140*/  F2FP.F16.F32.PACK_AB R19, R64, R63 ;  /* 0x0000003f4013723e */ /* 0x000fca00000000ff */
[----:B------:R2:W-:Y:S01]  /*10150*/  STSM.16.MT88.4 [R148+0xd800], R16 ;  /* 0x00d8001094007844 */ /* 0x0005e20000004200 */
[----:B------:R-:W-:Y:S01]  /*10160*/  @!PT LDS RZ, [RZ] ;  /* 0x00000000fffff984 */ /* 0x000fe20000000800 */
[----:B------:R-:W-:Y:S01]  /*10170*/  @!PT LDS RZ, [RZ] ;  /* 0x00000000fffff984 */ /* 0x000fe20000000800 */
[----:B------:R-:W-:Y:S01]  /*10180*/  @!PT LDS RZ, [RZ] ;  /* 0x00000000fffff984 */ /* 0x000fe20000000800 */
[----:B------:R-:W-:Y:S01]  /*10190*/  @!PT LDS RZ, [RZ] ;  /* 0x00000000fffff984 */ /* 0x000fe20000000800 */
[----:B------:R1:W-:Y:S06]  /*101a0*/  MEMBAR.ALL.CTA ;  /* 0x0000000000007992 */ /* 0x0003ec0000008000 */
        /* <DEDUP_REMOVED lines=10> */
[----:B------:R1:W-:Y:S02]  /*10250*/  UTMASTG.2D [UR4], [UR56] ;  /* 0x00000004380073b5 */ /* 0x0003e40008008000 */
[----:B-1----:R0:W-:Y:S02]  /*10260*/  UTMACMDFLUSH ;  /* 0x00000000000079b7 */ /* 0x0021e40000000000 */
.L_x_182:
[----:B------:R-:W-:Y:S05]  /*10270*/  BSYNC.RECONVERGENT B0 ;  /* 0x0000000000007941 */ /* 0x000fea0003800200 */
.L_x_181:
[----:B------:R-:W-:Y:S01]  /*10280*/  @P0 SEL R137, R0, RZ, P1 ;  /* 0x000000ff00890207 */ /* 0x000fe20000800000 */
[----:B------:R-:W-:Y:S01]  /*10290*/  BSSY.RECONVERGENT B0, `(.L_x_183) ;  /* 0x0000004000007945 */ /* 0x000fe20003800200 */
[----:B------:R-:W-:Y:S03]  /*102a0*/  @P0 LOP3.LUT R135, R135, R2, RZ, 0x3c, !PT ;  /* 0x0000000287870212 */ /* 0x000fe600078e3cff */
[----:B------:R-:W-:Y:S05]  /*102b0*/  @!P2 BRA `(.L_x_184) ;  /* 0x000000000004a947 */ /* 0x000fea0003800000 */
[----:B------:R-:W-:Y:S04]  /*102c0*/  DEPBAR.LE SB0, 0x1 ;  /* 0x000080400000791a */ /* 0x000fe80000000000 */
.L_x_184:
[----:B------:R-:W-:Y:S05]  /*102d0*/  BSYNC.RECONVERGENT B0 ;  /* 0x0000000000007941 */ /* 0x000fea0003800200 */
.L_x_183:
[----:B------:R-:W-:Y:S01]  /*102e0*/  UISETP.NE.AND UP1, UPT, UR54, -0x4, UPT ;  /* 0xfffffffc3600788c */ /* 0x000fe2000bf25270 */
[----:B------:R-:W-:Y:S01]  /*102f0*/  BAR.SYNC.DEFER_BLOCKING 0x1, 0x80 ;  /* 0x0042000000007b1d */ /* 0x000fe20000010000 */
[----:B------:R-:W-:Y:S01]  /*10300*/  UISETP.NE.AND UP0, UPT, UR55, 0x8, UPT ;  /* 0x000000083700788c */ /* 0x000fe2000bf05270 */
[----:B------:R-:W-:Y:S01]  /*10310*/  PLOP3.LUT P2, PT, PT, PT, PT, 0x8, 0x80 ;  /* 0x000000000080781c */ /* 0x000fe20003f4e170 */
[----:B------:R-:W-:Y:S01]  /*10320*/  UIADD3 UR54, UPT, UPT, UR54, 0x4, URZ ;  /* 0x0000000436367890 */ /* 0x000fe2000fffe0ff */
[----:B--2---:R-:W-:Y:S01]  /*10330*/  IMAD.MOV.U32 R14, RZ, RZ, R133 ;  /* 0x000000ffff0e7224 */ /* 0x004fe200078e0085 */
[----:B------:R-:W-:Y:S01]  /*10340*/  USEL UR6, URZ, 0x1, UP0 ;  /* 0x00000001ff067887 */ /* 0x000fe20008000000 */
[----:B------:R-:W-:Y:S01]  /*10350*/  PLOP3.LUT P0, PT, PT, PT, UP1, 0x80, 0x8 ;  /* 0x000000000008781c */ /* 0x000fe20003f0f018 */
[----:B------:R-:W-:Y:S01]  /*10360*/  USEL UR5, UR55, URZ, UP0 ;  /* 0x000000ff37057287 */ /* 0x000fe20008000000 */
[----:B------:R-:W-:Y:S02]  /*10370*/  IMAD.MOV.U32 R0, RZ, RZ, R132 ;  /* 0x000000ffff007224 */ /* 0x000fe400078e0084 */
[----:B------:R-:W-:Y:S01]  /*10380*/  @UP1 ULEA UR4, UR53, UR43, 0x3 ;  /* 0x0000002b35041291 */ /* 0x000fe2000f8e18ff */
[----:B------:R-:W-:Y:S01]  /*10390*/  LOP3.LUT R134, R134, UR6, RZ, 0x3c, !PT ;  /* 0x0000000686867c12 */ /* 0x000fe2000f8e3cff */
[----:B------:R-:W-:Y:S02]  /*103a0*/  IMAD.MOV.U32 R16, RZ, RZ, R131 ;  /* 0x000000ffff107224 */ /* 0x000fe400078e0083 */
[----:B------:R-:W-:Y:S04]  /*103b0*/  @UP1 UIADD3 UR4, UPT, UPT, UR4, 0x80, URZ ;  /* 0x0000008004041890 */ /* 0x000fe8000fffe0ff */
[----:B------:R-:W-:Y:S09]  /*103c0*/  @UP1 UPRMT UR4, UR52, 0x654, UR4 ;  /* 0x0000065434041896 */ /* 0x000ff20008000004 */
[----:B------:R-:W-:Y:S01]  /*103d0*/  @P0 SYNCS.ARRIVE.TRANS64.RED.A1T0 RZ, [UR4], RZ ;  /* 0x000000ffffff09a7 */ /* 0x000fe20008100404 */
[----:B------:R-:W-:Y:S01]  /*103e0*/  @UP1 UIADD3 UR4, UPT, UPT, UR53, 0x1, URZ ;  /* 0x0000000135041890 */ /* 0x000fe2000fffe0ff */
[----:B------:R-:W-:Y:S03]  /*103f0*/  ISETP.NE.AND P0, PT, R130, RZ, PT ;  /* 0x000000ff8200720c */ /* 0x000fe60003f05270 */
[----:B------:R-:W-:Y:S04]  /*10400*/  @UP1 UISETP.NE.AND UP0, UPT, UR4, 0x4, UPT ;  /* 0x000000040400188c */ /* 0x000fe8000bf05270 */
[----:B------:R-:W-:Y:S06]  /*10410*/  @UP1 USEL UR53, UR4, URZ, UP0 ;  /* 0x000000ff04351287 */ /* 0x000fec0008000000 */
[----:B------:R-:W-:Y:S06]  /*10420*/  @P0 BRA `(.L_x_185) ;  /* 0xffffff9400480947 */ /* 0x000fec000383ffff */
[----:B------:R-:W-:Y:S01]  /*10430*/  ULEA UR4, UR53, UR43, 0x3 ;  /* 0x0000002b35047291 */ /* 0x000fe2000f8e18ff */
[----:B------:R-:W-:-:S04]  /*10440*/  DEPBAR.LE SB0, 0x0 ;  /* 0x000080000000791a */ /* 0x000fc80000000000 */
[----:B------:R-:W-:-:S04]  /*10450*/  UIADD3 UR4, UPT, UPT, UR4, 0x80, URZ ;  /* 0x0000008004047890 */ /* 0x000fc8000fffe0ff */
[----:B------:R-:W-:-:S09]  /*10460*/  UPRMT UR4, UR52, 0x654, UR4 ;  /* 0x0000065434047896 */ /* 0x000fd20008000004 */
[----:B------:R-:W-:Y:S01]  /*10470*/  SYNCS.ARRIVE.TRANS64.RED.A1T0 RZ, [UR4], RZ ;  /* 0x000000ffffff79a7 */ /* 0x000fe20008100404 */
[----:B------:R-:W-:Y:S05]  /*10480*/  EXIT ;  /* 0x000000000000794d */ /* 0x000fea0003800000 */
.L_x_129:
[----:B------:R-:W-:-:S08]  /*10490*/  NOP ;  /* 0x0000000000007918 */ /* 0x000fd00000000000 */
[----:B-----5:R-:W-:-:S00]  /*104a0*/  USETMAXREG.DEALLOC.CTAPOOL 0x88 ;  /* 0x00000088000079c8 */ /* 0x020fc000080e0500 */
[----:B------:R-:W-:Y:S05]  /*104b0*/  EXIT ;  /* 0x000000000000794d */ /* 0x000fea0003800000 */
.L_x_285:
[----:B------:R-:W-:-:S08]  /*104c0*/  NOP ;  /* 0x0000000000007918 */ /* 0x000fd00000000000 */
[----:B-----5:R-:W1:-:S00]  /*104d0*/  USETMAXREG.DEALLOC.CTAPOOL 0x88 ;  /* 0x00000088000079c8 */ /* 0x020e4000080e0500 */
[----:B-1----:R-:W1:Y:S01]  /*104e0*/  SHFL.IDX PT, R128, R128, RZ, 0x1f ;  /* 0x00001fff80807589 */ /* 0x002e6200000e0000 */
[----:B------:R-:W2:Y:S05]  /*104f0*/  LDCU UR18, c[0x0][0xc1c] ;  /* 0x00018380ff1277ac */ /* 0x000eaa0008000800 */
[----:B------:R-:W3:Y:S01]  /*10500*/  LDC.64 R8, c[0x0][0x900] ;  /* 0x00024000ff087b82 */ /* 0x000ee20000000a00 */
[----:B------:R-:W-:Y:S01]  /*10510*/  BSSY.RECONVERGENT B0, `(.L_x_186) ;  /* 0x000003f000007945 */ /* 0x000fe20003800200 */
[----:B------:R-:W-:Y:S01]  /*10520*/  ELECT P0, URZ, PT ;  /* 0x0000000000ff782f */ /* 0x000fe20003800000 */
[----:B------:R-:W-:Y:S02]  /*10530*/  UMOV UR4, 0x400 ;  /* 0x0000040000047882 */ /* 0x000fe40000000000 */
[----:B------:R-:W-:-:S03]  /*10540*/  ULEA UR4, UR5, UR4, 0x18 ;  /* 0x0000000405047291 */ /* 0x000fc6000f8ec0ff */
[----:B------:R-:W4:Y:S08]  /*10550*/  LDC.64 R10, c[0x0][0x908] ;  /* 0x00024200ff0a7b82 */ /* 0x000f300000000a00 */
[----:B------:R-:W3:Y:S01]  /*10560*/  LDC.64 R4, c[0x0][0x910] ;  /* 0x00024400ff047b82 */ /* 0x000ee20000000a00 */
[----:B--2---:R-:W-:Y:S01]  /*10570*/  UIADD3 UR18, UPT, UPT, UR26, UR18, URZ ;  /* 0x000000121a127290 */ /* 0x004fe2000fffe0ff */
[----:B-1----:R-:W-:-:S06]  /*10580*/  R2UR UR7, R128 ;  /* 0x00000000800772ca */ /* 0x002fcc00000e0000 */
[----:B------:R-:W1:Y:S08]  /*10590*/  LDC.64 R6, c[0x0][0x918] ;  /* 0x00024600ff067b82 */ /* 0x000e700000000a00 */
[----:B------:R-:W2:Y:S01]  /*105a0*/  LDC.64 R64, c[0x0][0x920] ;  /* 0x00024800ff407b82 */ /* 0x000ea20000000a00 */
[----:B------:R-:W-:Y:S02]  /*105b0*/  USHF.R.U32.HI UR6, URZ, 0x3, UR7 ;  /* 0x00000003ff067899 */ /* 0x000fe40008011607 */
[----:B------:R-:W-:-:S02]  /*105c0*/  ULEA UR20, UR7, UR4, 0x9 ;  /* 0x0000000407147291 */ /* 0x000fc4000f8e48ff */
[----:B------:R-:W-:-:S06]  /*105d0*/  ULOP3.LUT UR6, UR6, 0x1, URZ, 0xc0, !UPT ;  /* 0x0000000106067892 */ /* 0x000fcc000f8ec0ff */
[----:B------:R-:W-:Y:S01]  /*105e0*/  IMAD.U32 R0, RZ, RZ, UR6 ;  /* 0x00000006ff007e24 */ /* 0x000fe2000f8e00ff */
[----:B------:R-:W-:Y:S06]  /*105f0*/  @!P0 BRA `(.L_x_187) ;  /* 0x0000000000c08947 */ /* 0x000fec0003800000 */
[----:B------:R-:W5:Y:S08]  /*10600*/  LDC.64 R20, c[0x0][0x400] ;  /* 0x00010000ff147b82 */ /* 0x000f700000000a00 */
[----:B------:R-:W5:Y:S08]  /*10610*/  LDC.64 R22, c[0x0][0x408] ;  /* 0x00010200ff167b82 */ /* 0x000f700000000a00 */
[----:B------:R-:W4:Y:S08]  /*10620*/  LDC.64 R16, c[0x0][0x410] ;  /* 0x00010400ff107b82 */ /* 0x000f300000000a00 */
[----:B------:R-:W4:Y:S08]  /*10630*/  LDC.64 R18, c[0x0][0x418] ;  /* 0x00010600ff127b82 */ /* 0x000f300000000a00 */
[----:B------:R-:W3:Y:S01]  /*10640*/  LDC.64 R12, c[0x0][0x420] ;  /* 0x00010800ff0c7b82 */ /* 0x000ee20000000a00 */
[----:B-----5:R5:W-:Y:S07]  /*10650*/  STS.128 [UR20+-0x980], R20 ;  /* 0xfff68014ff007988 */ /* 0x020bee0008000c14 */
[----:B------:R-:W3:Y:S01]  /*10660*/  LDC.64 R14, c[0x0][0x428] ;  /* 0x00010a00ff0e7b82 */ /* 0x000ee20000000a00 */
[----:B----4-:R4:W-:Y:S07]  /*10670*/  STS.128 [UR20+-0x970], R16 ;  /* 0xfff69010ff007988 */ /* 0x0109ee0008000c14 */
[----:B------:R-:W1:Y:S08]  /*10680*/  LDC.64 R60, c[0x0][0x430] ;  /* 0x00010c00ff3c7b82 */ /* 0x000e700000000a00 */
[----:B------:R-:W1:Y:S01]  /*10690*/  LDC.64 R62, c[0x0][0x438] ;  /* 0x00010e00ff3e7b82 */ /* 0x000e620000000a00 */
[----:B---3--:R3:W-:Y:S07]  /*106a0*/  STS.128 [UR20+-0x960], R12 ;  /* 0xfff6a00cff007988 */ /* 0x0087ee0008000c14 */
[----:B------:R-:W2:Y:S08]  /*106b0*/  LDC.64 R56, c[0x0][0x440] ;  /* 0x00011000ff387b82 */ /* 0x000eb00000000a00 */
[----:B------:R-:W2:Y:S08]  /*106c0*/  LDC.64 R58, c[0x0][0x448] ;  /* 0x00011200ff3a7b82 */ /* 0x000eb00000000a00 */
[----:B------:R-:W5:Y:S01]  /*106d0*/  LDC.64 R52, c[0x0][0x450] ;  /* 0x00011400ff347b82 */ /* 0x000f620000000a00 */
[----:B-1----:R1:W-:Y:S07]  /*106e0*/  STS.128 [UR20+-0x950], R60 ;  /* 0xfff6b03cff007988 */ /* 0x0023ee0008000c14 */
[----:B------:R-:W5:Y:S08]  /*106f0*/  LDC.64 R54, c[0x0][0x458] ;  /* 0x00011600ff367b82 */ /* 0x000f700000000a00 */
[----:B------:R-:W4:Y:S01]  /*10700*/  LDC.64 R48, c[0x0][0x460] ;  /* 0x00011800ff307b82 */ /* 0x000f220000000a00 */
[----:B--2---:R1:W-:Y:S07]  /*10710*/  STS.128 [UR20+-0x940], R56 ;  /* 0xfff6c038ff007988 */ /* 0x0043ee0008000c14 */
[----:B------:R-:W4:Y:S08]  /*10720*/  LDC.64 R50, c[0x0][0x468] ;  /* 0x00011a00ff327b82 */ /* 0x000f300000000a00 */
[----:B------:R-:W2:Y:S01]  /*10730*/  LDC.64 R44, c[0x0][0x470] ;  /* 0x00011c00ff2c7b82 */ /* 0x000ea20000000a00 */
[----:B-----5:R1:W-:Y:S07]  /*10740*/  STS.128 [UR20+-0x930], R52 ;  /* 0xfff6d034ff007988 */ /* 0x0203ee0008000c14 */
[----:B------:R-:W2:Y:S08]  /*10750*/  LDC.64 R46, c[0x0][0x478] ;  /* 0x00011e00ff2e7b82 */ /* 0x000eb00000000a00 */
[----:B------:R-:W5:Y:S01]  /*10760*/  LDC.64 R40, c[0x0][0x500] ;  /* 0x00014000ff287b82 */ /* 0x000f620000000a00 */
[----:B----4-:R1:W-:Y:S07]  /*10770*/  STS.128 [UR20+-0x920], R48 ;  /* 0xfff6e030ff007988 */ /* 0x0103ee0008000c14 */
        /* <DEDUP_REMOVED lines=19> */
[----:B---3--:R-:W3:Y:S01]  /*108b0*/  LDC.64 R12, c[0x0][0x570] ;  /* 0x00015c00ff0c7b82 */ /* 0x008ee20000000a00 */
[----:B--2---:R1:W-:Y:S07]  /*108c0*/  STS.128 [UR20+-0x8b0], R20 ;  /* 0xfff75014ff007988 */ /* 0x0043ee0008000c14 */
[----:B------:R-:W3:Y:S01]  /*108d0*/  LDC.64 R14, c[0x0][0x578] ;  /* 0x00015e00ff0e7b82 */ /* 0x000ee20000000a00 */
[----:B-----5:R1:W-:Y:S04]  /*108e0*/  STS.128 [UR20+-0x8a0], R16 ;  /* 0xfff76010ff007988 */ /* 0x0203e80008000c14 */
[----:B---3--:R1:W-:Y:S02]  /*108f0*/  STS.128 [UR20+-0x890], R12 ;  /* 0xfff7700cff007988 */ /* 0x0083e40008000c14 */
.L_x_187:
[----:B------:R-:W-:Y:S05]  /*10900*/  BSYNC.RECONVERGENT B0 ;  /* 0x0000000000007941 */ /* 0x000fea0003800200 */
.L_x_186:
[----:B-1----:R-:W1:Y:S01]  /*10910*/  LDC.64 R16, c[0x0][0x960] ;  /* 0x00025800ff107b82 */ /* 0x002e620000000a00 */
[----:B------:R-:W-:Y:S01]  /*10920*/  ELECT P1, URZ, PT ;  /* 0x0000000000ff782f */ /* 0x000fe20003820000 */
[----:B------:R-:W-:-:S06]  /*10930*/  NOP ;  /* 0x0000000000007918 */ /* 0x000fcc0000000000 */
[----:B------:R-:W1:Y:S01]  /*10940*/  LDC.64 R18, c[0x0][0x968] ;  /* 0x00025a00ff127b82 */ /* 0x000e620000000a00 */
[----:B------:R-:W-:Y:S01]  /*10950*/  ELECT P0, URZ, PT ;  /* 0x0000000000ff782f */ /* 0x000fe20003800000 */
[----:B------:R-:W-:Y:S02]  /*10960*/  ULOP3.LUT UR7, UR7, 0x7, URZ, 0xc0, !UPT ;  /* 0x0000000707077892 */ /* 0x000fe4000f8ec0ff */
[----:B------:R-:W-:Y:S02]  /*10970*/  UIMAD UR9, UR26, 0xe, URZ ;  /* 0x0000000e1a0978a4 */ /* 0x000fe4000f8e02ff */
[----:B---34-:R-:W-:Y:S01]  /*10980*/  @P1 STS.128 [UR20+-0xa80], R8 ;  /* 0xfff58008ff001988 */ /* 0x018fe20008000c14 */
[----:B------:R-:W-:Y:S01]  /*10990*/  UIMAD UR19, UR18, 0xe, URZ ;  /* 0x0000000e121378a4 */ /* 0x000fe2000f8e02ff */
[----:B------:R-:W3:Y:S01]  /*109a0*/  LDC.64 R12, c[0x0][0x970] ;  /* 0x00025c00ff0c7b82 */ /* 0x000ee20000000a00 */
[----:B------:R-:W-:Y:S01]  /*109b0*/  UIADD3 UR23, UPT, UPT, UR20, -0x980, URZ ;  /* 0xfffff68014177890 */ /* 0x000fe2000fffe0ff */
[----:B------:R-:W-:Y:S01]  /*109c0*/  @P1 STS.128 [UR20+-0xa70], R4 ;  /* 0xfff59004ff001988 */ /* 0x000fe20008000c14 */
[----:B------:R-:W-:-:S02]  /*109d0*/  UIADD3 UR22, UPT, UPT, UR20, -0x900, URZ ;  /* 0xfffff70014167890 */ /* 0x000fc4000fffe0ff */
[----:B------:R-:W-:Y:S02]  /*109e0*/  UIADD3 UR21, UPT, UPT, UR20, -0xa80, URZ ;  /* 0xfffff58014157890 */ /* 0x000fe4000fffe0ff */
[----:B------:R-:W-:Y:S01]  /*109f0*/  USHF.L.U32 UR26, UR26, 0x4, URZ ;  /* 0x000000041a1a7899 */ /* 0x000fe200080006ff */
[----:B------:R-:W3:Y:S01]  /*10a00*/  LDC.64 R14, c[0x0][0x978] ;  /* 0x00025e00ff0e7b82 */ /* 0x000ee20000000a00 */
[----:B------:R-:W4:Y:S01]  /*10a10*/  LDCU.64 UR10, c[0x0][0xb18] ;  /* 0x00016300ff0a77ac */ /* 0x000f220008000a00 */
[----:B------:R-:W1:Y:S06]  /*10a20*/  LDCU.64 UR12, c[0x0][0xb20] ;  /* 0x00016400ff0c77ac */ /* 0x000e6c0008000a00 */
[----:B------:R-:W2:Y:S01]  /*10a30*/  LDC.64 R66, c[0x0][0x928] ;  /* 0x00024a00ff427b82 */ /* 0x000ea20000000a00 */
[----:B-1----:R1:W-:Y:S01]  /*10a40*/  @P1 STS.128 [UR20+-0xa20], R16 ;  /* 0xfff5e010ff001988 */ /* 0x0023e20008000c14 */
[----:B------:R-:W1:Y:S01]  /*10a50*/  LDCU.64 UR16, c[0x0][0x820] ;  /* 0x00010400ff1077ac */ /* 0x000e620008000a00 */
[----:B------:R-:W1:Y:S05]  /*10a60*/  LDCU.64 UR14, c[0x0][0xb00] ;  /* 0x00016000ff0e77ac */ /* 0x000e6a0008000a00 */
[----:B------:R-:W5:Y:S01]  /*10a70*/  LDC.64 R28, c[0x0][0x930] ;  /* 0x00024c00ff1c7b82 */ /* 0x000f620000000a00 */
[----:B------:R-:W-:Y:S01]  /*10a80*/  USHF.L.U32 UR18, UR18, 0x4, URZ ;  /* 0x0000000412127899 */ /* 0x000fe200080006ff */
[----:B------:R-:W-:-:S06]  /*10a90*/  UMOV UR8, UR7 ;  /* 0x0000000700087c82 */ /* 0x000fcc0008000000 */
[----:B------:R-:W5:Y:S01]  /*10aa0*/  LDC.64 R30, c[0x0][0x938] ;  /* 0x00024e00ff1e7b82 */ /* 0x000f620000000a00 */
[----:B---3--:R3:W-:Y:S07]  /*10ab0*/  @P1 STS.128 [UR20+-0xa10], R12 ;  /* 0xfff5f00cff001988 */ /* 0x0087ee0008000c14 */
[----:B------:R-:W4:Y:S01]  /*10ac0*/  LDC.64 R24, c[0x0][0x940] ;  /* 0x00025000ff187b82 */ /* 0x000f220000000a00 */
[----:B--2---:R2:W-:Y:S01]  /*10ad0*/  @P1 STS.128 [UR20+-0xa60], R64 ;  /* 0xfff5a040ff001988 */ /* 0x0045e20008000c14 */
[----:B-1----:R-:W-:-:S06]  /*10ae0*/  LOP3.LUT R17, R0, 0x1, RZ, 0x3c, !PT ;  /* 0x0000000100117812 */ /* 0x002fcc00078e3cff */
[----:B------:R-:W4:Y:S08]  /*10af0*/  LDC.64 R26, c[0x0][0x948] ;  /* 0x00025200ff1a7b82 */ /* 0x000f300000000a00 */
[----:B------:R-:W1:Y:S01]  /*10b00*/  LDC.64 R20, c[0x0][0x950] ;  /* 0x00025400ff147b82 */ /* 0x000e620000000a00 */
[----:B-----5:R2:W-:Y:S07]  /*10b10*/  @P1 STS.128 [UR20+-0xa50], R28 ;  /* 0xfff5b01cff001988 */ /* 0x0205ee0008000c14 */
[----:B------:R-:W1:Y:S08]  /*10b20*/  LDC.64 R22, c[0x0][0x958] ;  /* 0x00025600ff167b82 */ /* 0x000e700000000a00 */
[----:B------:R-:W5:Y:S01]  /*10b30*/  LDC.64 R52, c[0x0][0xa00] ;  /* 0x00028000ff347b82 */ /* 0x000f620000000a00 */
[----:B----4-:R2:W-:Y:S07]  /*10b40*/  @P1 STS.128 [UR20+-0xa40], R24 ;  /* 0xfff5c018ff001988 */ /* 0x0105ee0008000c14 */
[----:B------:R-:W5:Y:S08]  /*10b50*/  LDC.64 R54, c[0x0][0xa08] ;  /* 0x00028200ff367b82 */ /* 0x000f700000000a00 */
[----:B------:R-:W4:Y:S01]  /*10b60*/  LDC.64 R48, c[0x0][0xa10] ;  /* 0x00028400ff307b82 */ /* 0x000f220000000a00 */
[----:B-1----:R2:W-:Y:S01]  /*10b70*/  @P1 STS.128 [UR20+-0xa30], R20 ;  /* 0xfff5d014ff001988 */ /* 0x0025e20008000c14 */
[----:B------:R-:W-:-:S06]  /*10b80*/  NOP ;  /* 0x0000000000007918 */ /* 0x000fcc0000000000 */
        /* <DEDUP_REMOVED lines=8> */
[----:B-1----:R2:W-:Y:S07]  /*10c10*/  @P0 STS.128 [UR20+-0x9e0], R44 ;  /* 0xfff6202cff000988 */ /* 0x0025ee0008000c14 */
        /* <DEDUP_REMOVED lines=12> */
[----:B---3--:R-:W3:Y:S08]  /*10ce0*/  LDC.64 R12, c[0x0][0xb08] ;  /* 0x0002c200ff0c7b82 */ /* 0x008ef00000000a00 */
[----:B------:R-:W1:Y:S01]  /*10cf0*/  LDC.64 R2, c[0x0][0xb10] ;  /* 0x0002c400ff027b82 */ /* 0x000e620000000a00 */
[----:B----4-:R2:W-:Y:S01]  /*10d00*/  @P0 STS.128 [UR20+-0x990], R4 ;  /* 0xfff67004ff000988 */ /* 0x0105e20008000c14 */
[----:B------:R-:W-:Y:S01]  /*10d10*/  UIADD3 UR20, UPT, UPT, UR20, -0xa00, URZ ;  /* 0xfffff60014147890 */ /* 0x000fe2000fffe0ff */
[----:B------:R-:W-:-:S06]  /*10d20*/  NOP ;  /* 0x0000000000007918 */ /* 0x000fcc0000000000 */
.L_x_201:
[----:B------:R-:W-:Y:S09]  /*10d30*/  UISETP.NE.AND UP0, UPT, UR37, 0x1, UPT ;  /* 0x000000012500788c */ /* 0x000ff2000bf05270 */
[----:B----4-:R-:W-:Y:S05]  /*10d40*/  BRA.U UP0, `(.L_x_188) ;  /* 0x0000000100047547 */ /* 0x010fea000b800000 */
[----:B------:R-:W-:Y:S05]  /*10d50*/  BPT.TRAP 0x1 ;  /* 0x000000040000795c */ /* 0x000fea0000300000 */
.L_x_188:
[----:B------:R-:W-:Y:S01]  /*10d60*/  ULEA UR24, UR7, UR4, 0x3 ;  /* 0x0000000407187291 */ /* 0x000fe2000f8e18ff */
[----:B--2---:R-:W-:Y:S08]  /*10d70*/  SHF.L.U32 R5, R17, 0x1f, RZ ;  /* 0x0000001f11057819 */ /* 0x004ff000000006ff */
[----:B------:R-:W2:Y:S02]  /*10d80*/  SYNCS.PHASECHK.TRANS64.TRYWAIT P0, [UR24+0xb0], R5 ;  /* 0x0000b005ff0075a7 */ /* 0x000ea40008001118 */
[----:B--2---:R-:W-:Y:S05]  /*10d90*/  @!P0 BRA `(.L_x_189) ;  /* 0x00000028009c8947 */ /* 0x004fea0003800000 */
.L_x_263:
[----:B------:R-:W-:Y:S09]  /*10da0*/  UIMAD UR6, UR7, 0x14, UR36 ;  /* 0x00000014070678a4 */ /* 0x000ff2000f8e0224 */
[----:B------:R-:W4:Y:S04]  /*10db0*/  LDS R10, [UR6+0x10] ;  /* 0x00001006ff0a7984 */ /* 0x000f280008000800 */
        /* <DEDUP_REMOVED lines=10> */
[----:B----4-:R-:W-:Y:S01]  /*10e60*/  PRMT R21, R10, 0x7632, R21 ;  /* 0x000076320a157816 */ /* 0x010fe20000000015 */
[----:B------:R-:W-:Y:S06]  /*10e70*/  BRA.U UP0, `(.L_x_190) ;  /* 0x0000000100047547 */ /* 0x000fec000b800000 */
[----:B------:R-:W-:Y:S05]  /*10e80*/  BPT.TRAP 0x1 ;  /* 0x000000040000795c */ /* 0x000fea0000300000 */
.L_x_190:
[----:B------:R-:W-:Y:S02]  /*10e90*/  UIADD3 UR6, UPT, UPT, UR24, 0xf0, URZ ;  /* 0x000000f018067890 */ /* 0x000fe4000fffe0ff */
[----:B------:R-:W-:Y:S02]  /*10ea0*/  UISETP.NE.AND UP0, UPT, UR37, 0x8, UPT ;  /* 0x000000082500788c */ /* 0x000fe4000bf05270 */
[----:B------:R-:W-:Y:S09]  /*10eb0*/  UPRMT UR6, UR5, 0x654, UR6 ;  /* 0x0000065405067896 */ /* 0x000ff20008000006 */
[----:B-1----:R-:W-:Y:S01]  /*10ec0*/  SYNCS.ARRIVE.TRANS64.RED.A1T0 RZ, [UR6], RZ ;  /* 0x000000ffffff79a7 */ /* 0x002fe20008100406 */
[----:B------:R-:W-:Y:S05]  /*10ed0*/  BRA.U !UP0, `(.L_x_191) ;  /* 0x0000000108047547 */ /* 0x000fea000b800000 */
[----:B------:R-:W-:Y:S05]  /*10ee0*/  BPT.TRAP 0x1 ;  /* 0x000000040000795c */ /* 0x000fea0000300000 */
.L_x_191:
[----:B------:R-:W-:Y:S01]  /*10ef0*/  ULEA UR24, UR8, UR4, 0x3 ;  /* 0x0000000408187291 */ /* 0x000fe2000f8e18ff */
[----:B--2---:R-:W-:Y:S02]  /*10f00*/  SHF.L.U32 R5, R0, 0x1f, RZ ;  /* 0x0000001f00057819 */ /* 0x004fe400000006ff */
[----:B------:R-:W-:Y:S04]  /*10f10*/  PRMT R4, R10, 0x9910, RZ ;  /* 0x000099100a047816 */ /* 0x000fe800000000ff */
[----:B------:R-:W-:Y:S02]  /*10f20*/  ISETP.NE.AND P0, PT, R4, RZ, PT ;  /* 0x000000ff0400720c */ /* 0x000fe40003f05270 */
[----:B------:R-:W1:Y:S02]  /*10f30*/  SYNCS.PHASECHK.TRANS64.TRYWAIT P1, [UR24+0x1b0], R5 ;  /* 0x0001b005ff0075a7 */ /* 0x000e640008021118 */
[----:B------:R-:W-:Y:S01]  /*10f40*/  ISETP.EQ.OR P0, PT, R11, RZ, !P0 ;  /* 0x000000ff0b00720c */ /* 0x000fe20004702670 */
[----:B------:R-:W-:Y:S01]  /*10f50*/  @!UPT UIADD3 URZ, UPT, UPT, URZ, URZ, URZ ;  /* 0x000000fffffff290 */ /* 0x000fe2000fffe0ff */
[----:B-1----:R-:W-:Y:S11]  /*10f60*/  @!P1 BRA `(.L_x_192) ;  /* 0x0000002800409947 */ /* 0x002ff60003800000 */
.L_x_265:
[----:B------:R-:W-:Y:S05]  /*10f70*/  @P0 BRA `(.L_x_193) ;  /* 0x0000000c00b00947 */ /* 0x000fea0003800000 */
[----:B------:R-:W-:Y:S01]  /*10f80*/  ELECT P0, URZ, PT ;  /* 0x0000000000ff782f */ /* 0x000fe20003800000 */
[----:B------:R-:W2:Y:S01]  /*10f90*/  LDC.64 R8, c[0x0][0x838] ;  /* 0x00020e00ff087b82 */ /* 0x000ea20000000a00 */
[----:B------:R-:W-:Y:S07]  /*10fa0*/  BSSY.RECONVERGENT B0, `(.L_x_194) ;  /* 0x0000094000007945 */ /* 0x000fee0003800200 */
[----:B-1----:R-:W1:Y:S08]  /*10fb0*/  LDC.64 R4, c[0x0][0x830] ;  /* 0x00020c00ff047b82 */ /* 0x002e700000000a00 */
[----:B------:R-:W4:Y:S08]  /*10fc0*/  @P0 LDC.64 R32, c[0x0][0x828] ;  /* 0x00020a00ff200b82 */ /* 0x000f300000000a00 */
[----:B------:R-:W5:Y:S08]  /*10fd0*/  @P0 LDC.64 R30, c[0x0][0x390] ;  /* 0x0000e400ff1e0b82 */ /* 0x000f700000000a00 */
[----:B------:R-:W3:Y:S02]  /*10fe0*/  @P0 LDC.64 R6, c[0x0][0x840] ;  /* 0x00021000ff060b82 */ /* 0x000ee40000000a00 */
[C---:B---3--:R-:W-:Y:S04]  /*10ff0*/  @P0 IMAD.WIDE R6, R14.reuse, 0x8, R6 ;  /* 0x000000080e060825 */ /* 0x048fe800078e0206 */
[C---:B----4-:R-:W-:Y:S01]  /*11000*/  @P0 IMAD.WIDE R32, R14.reuse, 0x8, R32 ;  /* 0x000000080e200825 */ /* 0x050fe200078e0220 */
[----:B------:R-:W3:Y:S03]  /*11010*/  @P0 LDG.E.64 R22, desc[UR50][R6.64] ;  /* 0x0000003206160981 */ /* 0x000ee6000c1e1b00 */
[C---:B--2---:R-:W-:Y:S02]  /*11020*/  @P0 IMAD.WIDE R8, R14.reuse, 0x8, R8 ;  /* 0x000000080e080825 */ /* 0x044fe400078e0208 */
[----:B------:R-:W2:Y:S02]  /*11030*/  @P0 LDG.E.64 R32, desc[UR50][R32.64] ;  /* 0x0000003220200981 */ /* 0x000ea4000c1e1b00 */
[C---:B-1----:R-:W-:Y:S02]  /*11040*/  @P0 IMAD.WIDE R4, R14.reuse, 0x8, R4 ;  /* 0x000000080e040825 */ /* 0x042fe400078e0204 */
[----:B------:R-:W4:Y:S02]  /*11050*/  @P0 LDG.E.64 R8, desc[UR50][R8.64] ;  /* 0x0000003208080981 */ /* 0x000f24000c1e1b00 */
[----:B-----5:R-:W-:Y:S02]  /*11060*/  @P0 IMAD.WIDE R30, R14, 0xc, R30 ;  /* 0x0000000c0e1e0825 */ /* 0x020fe400078e021e */
[----:B------:R-:W5:Y:S04]  /*11070*/  @P0 LDG.E.64 R26, desc[UR50][R4.64] ;  /* 0x00000032041a0981 */ /* 0x000f68000c1e1b00 */
[----:B------:R-:W5:Y:S04]  /*11080*/  @P0 LDG.E R20, desc[UR50][R30.64+0x4] ;  /* 0x000004321e140981 */ /* 0x000f68000c1e1900 */
[----:B------:R-:W5:Y:S04]  /*11090*/  @P0 LDG.E R5, desc[UR50][R30.64] ;  /* 0x000000321e050981 */ /* 0x000f68000c1e1900 */
[----:B------:R-:W5:Y:S01]  /*110a0*/  @P0 LDG.E R4, desc[UR50][R30.64+0x8] ;  /* 0x000008321e040981 */ /* 0x000f62000c1e1900 */
[----:B---3--:R-:W-:Y:S03]  /*110b0*/  @P0 LOP3.LUT R23, R23, 0x1fffffff, RZ, 0xc0, !PT ;  /* 0x1fffffff17170812 */ /* 0x008fe600078ec0ff */
[----:B--2---:R-:W-:Y:S04]  /*110c0*/  @P0 STS.64 [UR23], R32 ;  /* 0x00000020ff000988 */ /* 0x004fe80008000a17 */
[----:B----4-:R-:W-:Y:S04]  /*110d0*/  @P0 STS.64 [UR22], R8 ;  /* 0x00000008ff000988 */ /* 0x010fe80008000a16 */
[----:B------:R-:W1:Y:S01]  /*110e0*/  @P0 LDS R7, [UR23+0x1c] ;  /* 0x00001c17ff070984 */ /* 0x000e620008000800 */
[----:B-----5:R-:W-:Y:S03]  /*110f0*/  @P0 LOP3.LUT R25, R27, 0x1fffffff, RZ, 0xc0, !PT ;  /* 0x1fffffff1b190812 */ /* 0x020fe600078ec0ff */
[----:B------:R-:W-:Y:S01]  /*11100*/  @P0 STS [UR23+0x30], RZ ;  /* 0x000030ffff000988 */ /* 0x000fe20008000817 */
[--C-:B------:R-:W-:Y:S02]  /*11110*/  @P0 SHF.R.U32.HI R6, RZ, 0x4, R25.reuse ;  /* 0x00000004ff060819 */ /* 0x100fe40000011619 */
[----:B------:R-:W-:Y:S02]  /*11120*/  @P0 SHF.R.U64 R25, R26, 0x4, R25 ;  /* 0x000000041a190819 */ /* 0x000fe40000001219 */
[--C-:B------:R-:W-:Y:S02]  /*11130*/  @P0 SHF.R.U32.HI R26, RZ, 0x4, R23.reuse ;  /* 0x00000004ff1a0819 */ /* 0x100fe40000011617 */
[----:B------:R-:W-:Y:S01]  /*11140*/  @P0 SHF.R.U64 R23, R22, 0x4, R23 ;  /* 0x0000000416170819 */ /* 0x000fe20000001217 */
[----:B------:R-:W-:Y:S01]  /*11150*/  @P0 STS [UR23+0xc], R25 ;  /* 0x00000c19ff000988 */ /* 0x000fe20008000817 */
[----:B------:R-:W-:Y:S01]  /*11160*/  PRMT R22, R10, 0x7732, RZ ;  /* 0x000077320a167816 */ /* 0x000fe200000000ff */
[----:B------:R-:W-:Y:S02]  /*11170*/  @P0 VIADD R5, R5, 0xffffffff ;  /* 0xffffffff05050836 */ /* 0x000fe40000000000 */
[----:B------:R-:W-:Y:S01]  /*11180*/  @P0 VIADD R4, R4, 0xffffffff ;  /* 0xffffffff04040836 */ /* 0x000fe20000000000 */
[----:B-1----:R-:W-:Y:S01]  /*11190*/  @P0 LOP3.LUT R28, R7, 0xf, R6, 0xb8, !PT ;  /* 0x0000000f071c0812 */ /* 0x002fe200078eb806 */
[----:B------:R-:W-:Y:S04]  /*111a0*/  IMAD.U32 R7, RZ, RZ, UR23 ;  /* 0x00000017ff077e24 */ /* 0x000fe8000f8e00ff */
[----:B------:R-:W-:Y:S01]  /*111b0*/  @P0 STS [UR23+0x1c], R28 ;  /* 0x00001c1cff000988 */ /* 0x000fe20008000817 */
[----:B------:R-:W-:Y:S03]  /*111c0*/  @P0 SHF.R.U64 R8, R7, 0x4, RZ ;  /* 0x0000000407080819 */ /* 0x000fe600000012ff */
[----:B------:R-:W1:Y:S04]  /*111d0*/  @P0 LDS R6, [UR23+0x1c] ;  /* 0x00001c17ff060984 */ /* 0x000e680008000800 */
[----:B------:R-:W-:Y:S04]  /*111e0*/  @P0 STS [UR23+0x10], R8 ;  /* 0x00001008ff000988 */ /* 0x000fe80008000817 */
[----:B------:R-:W-:Y:S01]  /*111f0*/  @P0 STS [UR23+0x14], R8 ;  /* 0x00001408ff000988 */ /* 0x000fe20008000817 */
[----:B-1----:R-:W-:Y:S05]  /*11200*/  @P0 LOP3.LUT R27, R6, 0xf0, RZ, 0xb8, !PT ;  /* 0x000000f0061b0812 */ /* 0x002fea00078eb8ff */
[----:B------:R-:W-:Y:S04]  /*11210*/  @P0 STS [UR23+0x1c], R27 ;  /* 0x00001c1bff000988 */ /* 0x000fe80008000817 */
[----:B------:R-:W1:Y:S02]  /*11220*/  @P0 LDS R6, [UR23+0x1c] ;  /* 0x00001c17ff060984 */ /* 0x000e640008000800 */
[----:B-1----:R-:W-:Y:S02]  /*11230*/  @P0 LOP3.LUT R9, R6, 0xf00, RZ, 0xb8, !PT ;  /* 0x00000f0006090812 */ /* 0x002fe400078eb8ff */
[----:B------:R-:W-:Y:S03]  /*11240*/  CS2R R6, SRZ ;  /* 0x0000000000067805 */ /* 0x000fe6000001ff00 */
[----:B------:R-:W-:Y:S04]  /*11250*/  @P0 STS.64 [UR23+0x18], R8 ;  /* 0x00001808ff000988 */ /* 0x000fe80008000a17 */
[----:B------:R-:W1:Y:S04]  /*11260*/  @P0 LDS R24, [UR23+0x1c] ;  /* 0x00001c17ff180984 */ /* 0x000e680008000800 */
[----:B------:R2:W-:Y:S02]  /*11270*/  @P0 STS.128 [UR23+0x20], R4 ;  /* 0x00002004ff000988 */ /* 0x0005e40008000c17 */
[----:B--2---:R-:W-:Y:S05]  /*11280*/  IMAD.U32 R6, RZ, RZ, UR22 ;  /* 0x00000016ff067e24 */ /* 0x004fea000f8e00ff */
[----:B------:R-:W-:Y:S01]  /*11290*/  @P0 SHF.R.U64 R8, R6, 0x4, RZ ;  /* 0x0000000406080819 */ /* 0x000fe200000012ff */
[----:B------:R-:W-:Y:S01]  /*112a0*/  IMAD.MOV.U32 R6, RZ, RZ, RZ ;  /* 0x000000ffff067224 */ /* 0x000fe200078e00ff */
[----:B-1----:R-:W-:Y:S05]  /*112b0*/  @P0 LOP3.LUT R24, R24, 0xf000, RZ, 0xb8, !PT ;  /* 0x0000f00018180812 */ /* 0x002fea00078eb8ff */
[----:B------:R1:W-:Y:S04]  /*112c0*/  @P0 STS [UR23+0x1c], R24 ;  /* 0x00001c18ff000988 */ /* 0x0003e80008000817 */
[----:B------:R-:W2:Y:S04]  /*112d0*/  @P0 LDS R9, [UR22+0x1c] ;  /* 0x00001c16ff090984 */ /* 0x000ea80008000800 */
[----:B------:R-:W-:Y:S04]  /*112e0*/  @P0 STS [UR22+0x10], R8 ;  /* 0x00001008ff000988 */ /* 0x000fe80008000816 */
[----:B------:R-:W-:Y:S04]  /*112f0*/  @P0 STS [UR22+0x14], R8 ;  /* 0x00001408ff000988 */ /* 0x000fe80008000816 */
[----:B------:R-:W-:Y:S04]  /*11300*/  @P0 STS [UR22+0xc], R23 ;  /* 0x00000c17ff000988 */ /* 0x000fe80008000816 */
[----:B------:R-:W-:Y:S01]  /*11310*/  @P0 STS [UR22+0x30], RZ ;  /* 0x000030ffff000988 */ /* 0x000fe20008000816 */
[----:B-1----:R-:W1:Y:S01]  /*11320*/  S2R R24, SR_LANEID ;  /* 0x0000000000187919 */ /* 0x002e620000000000 */
[----:B--2---:R-:W-:Y:S05]  /*11330*/  @P0 LOP3.LUT R28, R9, 0xf, R26, 0xb8, !PT ;  /* 0x0000000f091c0812 */ /* 0x004fea00078eb81a */
[----:B------:R-:W-:Y:S04]  /*11340*/  @P0 STS [UR22+0x1c], R28 ;  /* 0x00001c1cff000988 */ /* 0x000fe80008000816 */
[----:B------:R-:W2:Y:S02]  /*11350*/  @P0 LDS R26, [UR22+0x1c] ;  /* 0x00001c16ff1a0984 */ /* 0x000ea40008000800 */
[----:B--2---:R-:W-:Y:S02]  /*11360*/  @P0 LOP3.LUT R27, R26, 0xf0, RZ, 0xb8, !PT ;  /* 0x000000f01a1b0812 */ /* 0x004fe400078eb8ff */
[----:B------:R-:W-:Y:S03]  /*11370*/  LOP3.LUT R26, R21, 0xf, RZ, 0xc0, !PT ;  /* 0x0000000f151a7812 */ /* 0x000fe600078ec0ff */
[----:B------:R-:W-:Y:S01]  /*11380*/  @P0 STS [UR22+0x1c], R27 ;  /* 0x00001c1bff000988 */ /* 0x000fe20008000816 */
[----:B------:R-:W-:Y:S03]  /*11390*/  R2UR UR6, R26 ;  /* 0x000000001a0672ca */ /* 0x000fe600000e0000 */
[----:B------:R-:W2:Y:S10]  /*113a0*/  @P0 LDS R5, [UR22+0x1c] ;  /* 0x00001c16ff050984 */ /* 0x000eb40008000800 */
[----:B------:R-:W-:Y:S02]  /*113b0*/  UIADD3 UR25, UP2, UPT, UR26, UR6, URZ ;  /* 0x000000061a197290 */ /* 0x000fe4000ff5e0ff */
[----:B------:R-:W-:Y:S02]  /*113c0*/  UIADD3 UR6, UP1, UPT, UR18, UR6, URZ ;  /* 0x0000000612067290 */ /* 0x000fe4000ff3e0ff */
[----:B------:R-:W-:Y:S02]  /*113d0*/  UIADD3.X UR31, UPT, UPT, URZ, URZ, URZ, UP2, !UPT ;  /* 0x000000ffff1f7290 */ /* 0x000fe400097fe4ff */
[----:B------:R-:W-:Y:S02]  /*113e0*/  ULEA UR32, UP2, UR25, UR16, 0x7 ;  /* 0x0000001019207291 */ /* 0x000fe4000f8438ff */
[----:B------:R-:W-:Y:S02]  /*113f0*/  UIADD3.X UR29, UPT, UPT, URZ, URZ, URZ, UP1, !UPT ;  /* 0x000000ffff1d7290 */ /* 0x000fe40008ffe4ff */
[----:B------:R-:W-:Y:S02]  /*11400*/  ULEA UR30, UP1, UR6, UR16, 0x7 ;  /* 0x00000010061e7291 */ /* 0x000fe4000f8238ff */
[----:B------:R-:W-:Y:S02]  /*11410*/  ULEA.HI.X UR31, UR25, UR17, UR31, 0x7, UP2 ;  /* 0x00000011191f7291 */ /* 0x000fe400090f3c1f */
[----:B------:R-:W-:Y:S01]  /*11420*/  ULEA.HI.X UR29, UR6, UR17, UR29, 0x7, UP1 ;  /* 0x00000011061d7291 */ /* 0x000fe200088f3c1d */
[----:B--2---:R-:W-:Y:S01]  /*11430*/  @P0 LOP3.LUT R9, R5, 0xf00, RZ, 0xb8, !PT ;  /* 0x00000f0005090812 */ /* 0x004fe200078eb8ff */
[----:B------:R-:W-:Y:S02]  /*11440*/  @P0 VIADD R5, R20, 0xffffffff ;  /* 0xffffffff14050836 */ /* 0x000fe40000000000 */
[----:B-1----:R-:W-:Y:S02]  /*11450*/  IMAD.SHL.U32 R20, R24, 0x4, RZ ;  /* 0x0000000418147824 */ /* 0x002fe400078e00ff */
[----:B------:R-:W-:Y:S04]  /*11460*/  @P0 STS.64 [UR22+0x18], R8 ;  /* 0x00001808ff000988 */ /* 0x000fe80008000a16 */
[----:B------:R-:W1:Y:S04]  /*11470*/  @P0 LDS R25, [UR22+0x1c] ;  /* 0x00001c16ff190984 */ /* 0x000e680008000800 */
[----:B------:R2:W-:Y:S02]  /*11480*/  @P0 STS.128 [UR22+0x20], R4 ;  /* 0x00002004ff000988 */ /* 0x0005e40008000c16 */
[----:B--2---:R-:W-:Y:S02]  /*11490*/  SHF.R.U32.HI R4, RZ, 0x1, R22 ;  /* 0x00000001ff047819 */ /* 0x004fe40000011616 */
[----:B------:R-:W-:Y:S02]  /*114a0*/  IADD3 R22, P1, PT, R20, UR32, RZ ;  /* 0x0000002014167c10 */ /* 0x000fe4000ff3e0ff */
[----:B------:R-:W-:Y:S02]  /*114b0*/  LOP3.LUT R4, R4, 0xffff, RZ, 0xc0, !PT ;  /* 0x0000ffff04047812 */ /* 0x000fe400078ec0ff */
[----:B-1----:R-:W-:Y:S01]  /*114c0*/  @P0 LOP3.LUT R25, R25, 0xf000, RZ, 0xb8, !PT ;  /* 0x0000f00019190812 */ /* 0x002fe200078eb8ff */
[----:B------:R-:W-:Y:S02]  /*114d0*/  IMAD.X R23, RZ, RZ, UR31, P1 ;  /* 0x0000001fff177e24 */ /* 0x000fe400088e06ff */
[----:B------:R-:W-:Y:S02]  /*114e0*/  IMAD R4, R4, 0x4925, RZ ;  /* 0x0000492504047824 */ /* 0x000fe400078e02ff */
[----:B------:R-:W-:Y:S01]  /*114f0*/  @P0 STS [UR22+0x1c], R25 ;  /* 0x00001c19ff000988 */ /* 0x000fe20008000816 */
[----:B------:R-:W-:Y:S03]  /*11500*/  NOP ;  /* 0x0000000000007918 */ /* 0x000fe60000000000 */
[----:B------:R-:W1:Y:S01]  /*11510*/  LDS R9, [R20+UR23] ;  /* 0x0000001714097984 */ /* 0x000e620008000800 */
[----:B------:R-:W-:Y:S02]  /*11520*/  IADD3 R6, P0, PT, R20, UR30, RZ ;  /* 0x0000001e14067c10 */ /* 0x000fe4000ff1e0ff */
[----:B------:R-:W-:Y:S01]  /*11530*/  SHF.R.U32.HI R4, RZ, 0x11, R4 ;  /* 0x00000011ff047819 */ /* 0x000fe20000011604 */
[----:B------:R-:W2:Y:S02]  /*11540*/  LDS R5, [R20+UR23+0x80] ;  /* 0x0000801714057984 */ /* 0x000ea40008000800 */
[----:B------:R-:W-:Y:S01]  /*11550*/  IMAD.X R7, RZ, RZ, UR29, P0 ;  /* 0x0000001dff077e24 */ /* 0x000fe200080e06ff */
[----:B------:R-:W-:Y:S05]  /*11560*/  PRMT R4, R4, 0x9910, RZ ;  /* 0x0000991004047816 */ /* 0x000fea00000000ff */
[----:B------:R-:W-:Y:S04]  /*11570*/  IMAD R4, R4, 0xe, RZ ;  /* 0x0000000e04047824 */ /* 0x000fe800078e02ff */
[----:B------:R-:W-:Y:S05]  /*11580*/  IMAD.MOV R4, RZ, RZ, -R4 ;  /* 0x000000ffff047224 */ /* 0x000fea00078e0a04 */
[----:B------:R-:W-:Y:S05]  /*11590*/  PRMT R4, R4, 0x7710, RZ ;  /* 0x0000771004047816 */ /* 0x000fea00000000ff */
[----:B------:R-:W-:Y:S05]  /*115a0*/  IMAD.IADD R4, R21, 0x1, R4 ;  /* 0x0000000115047824 */ /* 0x000fea00078e0204 */
[----:B------:R-:W-:Y:S01]  /*115b0*/  R2UR UR25, R4 ;  /* 0x00000000041972ca */ /* 0x000fe200000e0000 */
[----:B-1----:R1:W3:Y:S04]  /*115c0*/  ATOMG.E.EXCH.STRONG.GPU PT, RZ, [R22], R9 ;  /* 0x0000000916ff73a8 */ /* 0x0022e800041ee100 */
[----:B--2---:R1:W3:Y:S02]  /*115d0*/  ATOMG.E.EXCH.STRONG.GPU PT, RZ, [R6], R5 ;  /* 0x0000000506ff73a8 */ /* 0x0042e400041ee100 */
[----:B---3--:R-:W-:Y:S11]  /*115e0*/  ELECT P0, URZ, PT ;  /* 0x0000000000ff782f */ /* 0x008ff60003800000 */
[----:B------:R-:W-:Y:S02]  /*115f0*/  @!UPT UIADD3 URZ, UPT, UPT, URZ, URZ, URZ ;  /* 0x000000fffffff290 */ /* 0x000fe4000fffe0ff */
[----:B------:R-:W-:Y:S05]  /*11600*/  @!P0 BRA `(.L_x_195) ;  /* 0x0000000000b48947 */ /* 0x000fea0003800000 */
[----:B------:R-:W-:Y:S01]  /*11610*/  STS [UR21+0x30], RZ ;  /* 0x000030ffff007988 */ /* 0x000fe20008000815 */
[----:B------:R-:W-:Y:S01]  /*11620*/  ISETP.NE.U32.AND P0, PT, R2, RZ, PT ;  /* 0x000000ff0200720c */ /* 0x000fe20003f05070 */
[----:B-1----:R-:W-:Y:S01]  /*11630*/  IMAD.WIDE R8, R14, 0xc, R18 ;  /* 0x0000000c0e087825 */ /* 0x002fe200078e0212 */
[----:B------:R-:W-:Y:S02]  /*11640*/  ISETP.NE.U32.AND P1, PT, R12, RZ, PT ;  /* 0x000000ff0c00720c */ /* 0x000fe40003f25070 */
[----:B------:R-:W-:Y:S02]  /*11650*/  ISETP.NE.AND.EX P0, PT, R3, RZ, PT, P0 ;  /* 0x000000ff0300720c */ /* 0x000fe40003f05300 */
[----:B------:R-:W2:Y:S01]  /*11660*/  LDG.E R28, desc[UR50][R8.64] ;  /* 0x00000032081c7981 */ /* 0x000ea2000c1e1900 */
[----:B------:R-:W-:Y:S10]  /*11670*/  ISETP.NE.AND.EX P1, PT, R13, RZ, PT, P1 ;  /* 0x000000ff0d00720c */ /* 0x000ff40003f25310 */
[----:B------:R-:W1:Y:S08]  /*11680*/  @P0 LDC.64 R4, c[0x0][0xb10] ;  /* 0x0002c400ff040b82 */ /* 0x000e700000000a00 */
[----:B------:R-:W3:Y:S01]  /*11690*/  @P1 LDC.64 R6, c[0x0][0xb08] ;  /* 0x0002c200ff061b82 */ /* 0x000ee20000000a00 */
[----:B--2---:R-:W-:Y:S01]  /*116a0*/  SHF.R.S32.HI R29, RZ, 0x1f, R28 ;  /* 0x0000001fff1d7819 */ /* 0x004fe2000001141c */
[C---:B-1----:R-:W-:Y:S04]  /*116b0*/  @P0 IMAD.WIDE R4, R14.reuse, 0x8, R4 ;  /* 0x000000080e040825 */ /* 0x042fe800078e0204 */
[----:B---3--:R-:W-:Y:S01]  /*116c0*/  @P1 IMAD.WIDE R6, R14, 0x8, R6 ;  /* 0x000000080e061825 */ /* 0x008fe200078e0206 */
[----:B------:R-:W2:Y:S04]  /*116d0*/  @P0 LDG.E.64 R24, desc[UR50][R4.64] ;  /* 0x0000003204180981 */ /* 0x000ea8000c1e1b00 */
[----:B------:R1:W3:Y:S04]  /*116e0*/  @P1 LDG.E.64 R26, desc[UR50][R6.64] ;  /* 0x00000032061a1981 */ /* 0x0002e8000c1e1b00 */
[----:B------:R4:W5:Y:S04]  /*116f0*/  LDG.E R5, desc[UR50][R8.64+0x4] ;  /* 0x0000043208057981 */ /* 0x000968000c1e1900 */
[----:B-1----:R-:W1:Y:S01]  /*11700*/  LDS R7, [UR21+0x1c] ;  /* 0x00001c15ff077984 */ /* 0x002e620008000800 */
[----:B------:R-:W-:Y:S05]  /*11710*/  IMAD.U32 R6, RZ, RZ, UR21 ;  /* 0x00000015ff067e24 */ /* 0x000fea000f8e00ff */
[----:B----4-:R-:W-:Y:S05]  /*11720*/  SHF.R.U64 R8, R6, 0x4, RZ ;  /* 0x0000000406087819 */ /* 0x010fea00000012ff */
[----:B------:R-:W-:Y:S04]  /*11730*/  STS [UR21+0x10], R8 ;  /* 0x00001008ff007988 */ /* 0x000fe80008000815 */
[----:B------:R-:W-:Y:S01]  /*11740*/  STS [UR21+0x14], R8 ;  /* 0x00001408ff007988 */ /* 0x000fe20008000815 */
[----:B------:R-:W-:Y:S02]  /*11750*/  @!P0 IMAD.MOV.U32 R24, RZ, RZ, R28 ;  /* 0x000000ffff188224 */ /* 0x000fe400078e001c */
[----:B------:R-:W-:Y:S01]  /*11760*/  @!P0 IMAD.MOV.U32 R25, RZ, RZ, R29 ;  /* 0x000000ffff198224 */ /* 0x000fe200078e001d */
[----:B---3--:R-:W-:Y:S04]  /*11770*/  @P1 STS.64 [UR21], R26 ;  /* 0x0000001aff001988 */ /* 0x008fe80008000a15 */
        /* <DEDUP_REMOVED lines=9> */
[----:B-----5:R-:W-:Y:S03]  /*11810*/  VIADD R5, R5, 0xffffffff ;  /* 0xffffffff05057836 */ /* 0x020fe60000000000 */
        /* <DEDUP_REMOVED lines=12> */
.L_x_195:
[----:B------:R-:W-:Y:S05]  /*118e0*/  BSYNC.RECONVERGENT B0 ;  /* 0x0000000000007941 */ /* 0x000fea0003800200 */
.L_x_194:
[----:B------:R-:W-:Y:S01]  /*118f0*/  ULOP3.LUT UR25, UR25, 0xffff, URZ, 0xc0, !UPT ;  /* 0x0000ffff19197892 */ /* 0x000fe2000f8ec0ff */
[----:B------:R-:W-:Y:S03]  /*11900*/  NOP ;  /* 0x0000000000007918 */ /* 0x000fe60000000000 */
[----:B------:R-:W-:Y:S01]  /*11910*/  UIADD3 UR6, UP1, UPT, UR9, UR25, URZ ;  /* 0x0000001909067290 */ /* 0x000fe2000ff3e0ff */
[----:B--2---:R-:W2:Y:S01]  /*11920*/  LDS R4, [R20+UR21] ;  /* 0x0000001514047984 */ /* 0x004ea20008000800 */
[----:B------:R-:W-:Y:S02]  /*11930*/  BSSY.RECONVERGENT B0, `(.L_x_196) ;  /* 0x0000039000007945 */ /* 0x000fe40003800200 */
[----:B------:R-:W-:Y:S02]  /*11940*/  UIADD3.X UR27, UPT, UPT, URZ, URZ, URZ, UP1, !UPT ;  /* 0x000000ffff1b7290 */ /* 0x000fe40008ffe4ff */
[----:B------:R-:W-:Y:S04]  /*11950*/  ULEA UR28, UP1, UR6, UR14, 0x7 ;  /* 0x0000000e061c7291 */ /* 0x000fe8000f8238ff */
[----:B------:R-:W-:Y:S02]  /*11960*/  ULEA.HI.X UR27, UR6, UR15, UR27, 0x7, UP1 ;  /* 0x0000000f061b7291 */ /* 0x000fe400088f3c1b */
[----:B------:R-:W-:Y:S01]  /*11970*/  UIADD3 UR25, UP1, UPT, UR19, UR25, URZ ;  /* 0x0000001913197290 */ /* 0x000fe2000ff3e0ff */
[----:B-1----:R-:W-:Y:S03]  /*11980*/  IADD3 R6, P0, PT, R20, UR28, RZ ;  /* 0x0000001c14067c10 */ /* 0x002fe6000ff1e0ff */
[----:B------:R-:W-:Y:S02]  /*11990*/  UIADD3.X UR6, UPT, UPT, URZ, URZ, URZ, UP1, !UPT ;  /* 0x000000ffff067290 */ /* 0x000fe40008ffe4ff */
[----:B------:R-:W-:Y:S05]  /*119a0*/  IMAD.X R7, RZ, RZ, UR27, P0 ;  /* 0x0000001bff077e24 */ /* 0x000fea00080e06ff */
[----:B--2---:R1:W2:Y:S02]  /*119b0*/  ATOMG.E.EXCH.STRONG.GPU PT, RZ, [R6], R4 ;  /* 0x0000000406ff73a8 */ /* 0x0042a400041ee100 */
[----:B--2---:R-:W-:Y:S11]  /*119c0*/  ELECT P0, URZ, PT ;  /* 0x0000000000ff782f */ /* 0x004ff60003800000 */
[----:B------:R-:W-:Y:S02]  /*119d0*/  @!UPT UIADD3 URZ, UPT, UPT, URZ, URZ, URZ ;  /* 0x000000fffffff290 */ /* 0x000fe4000fffe0ff */
[----:B------:R-:W-:Y:S05]  /*119e0*/  @!P0 BRA `(.L_x_197) ;  /* 0x0000000000b48947 */ /* 0x000fea0003800000 */
[----:B------:R-:W-:Y:S01]  /*119f0*/  STS [UR20+0x30], RZ ;  /* 0x000030ffff007988 */ /* 0x000fe20008000814 */
[----:B------:R-:W-:Y:S01]  /*11a00*/  ISETP.NE.U32.AND P0, PT, RZ, UR12, PT ;  /* 0x0000000cff007c0c */ /* 0x000fe2000bf05070 */
[C---:B------:R-:W-:Y:S03]  /*11a10*/  IMAD.WIDE R8, R14.reuse, 0xc, R18 ;  /* 0x0000000c0e087825 */ /* 0x040fe600078e0212 */
[----:B------:R-:W-:Y:S02]  /*11a20*/  ISETP.NE.AND.EX P1, PT, RZ, UR13, PT, P0 ;  /* 0x0000000dff007c0c */ /* 0x000fe4000bf25300 */
[----:B------:R-:W2:Y:S01]  /*11a30*/  LDG.E R28, desc[UR50][R8.64] ;  /* 0x00000032081c7981 */ /* 0x000ea2000c1e1900 */
[C---:B-1----:R-:W-:Y:S03]  /*11a40*/  LEA R6, P0, R14.reuse, RZ, 0x3 ;  /* 0x000000ff0e067211 */ /* 0x042fe600078018ff */
[----:B------:R1:W3:Y:S01]  /*11a50*/  LDG.E R5, desc[UR50][R8.64+0x4] ;  /* 0x0000043208057981 */ /* 0x0002e2000c1e1900 */
[----:B------:R-:W-:Y:S06]  /*11a60*/  LEA.HI.X.SX32 R7, R14, RZ, 0x3, P0 ;  /* 0x000000ff0e077211 */ /* 0x000fec00000f1eff */
[C---:B------:R-:W-:Y:S04]  /*11a70*/  @P1 IADD3 R22, P0, PT, R6.reuse, UR12, RZ ;  /* 0x0000000c06161c10 */ /* 0x040fe8000ff1e0ff */
[C---:B------:R-:W-:Y:S02]  /*11a80*/  @P1 IADD3.X R23, PT, PT, R7.reuse, UR13, RZ, P0, !PT ;  /* 0x0000000d07171c10 */ /* 0x040fe400087fe4ff */
[----:B------:R-:W-:Y:S01]  /*11a90*/  IADD3 R26, P0, PT, R6, UR10, RZ ;  /* 0x0000000a061a7c10 */ /* 0x000fe2000ff1e0ff */
[----:B------:R-:W-:Y:S02]  /*11aa0*/  IMAD.U32 R6, RZ, RZ, UR20 ;  /* 0x00000014ff067e24 */ /* 0x000fe4000f8e00ff */
[----:B------:R-:W4:Y:S01]  /*11ab0*/  @P1 LDG.E.64 R24, desc[UR50][R22.64] ;  /* 0x0000003216181981 */ /* 0x000f22000c1e1b00 */
[----:B------:R-:W-:Y:S03]  /*11ac0*/  IADD3.X R27, PT, PT, R7, UR11, RZ, P0, !PT ;  /* 0x0000000b071b7c10 */ /* 0x000fe600087fe4ff */
[----:B------:R-:W5:Y:S04]  /*11ad0*/  LDS R7, [UR20+0x1c] ;  /* 0x00001c14ff077984 */ /* 0x000f680008000800 */
[----:B------:R-:W5:Y:S01]  /*11ae0*/  LDG.E.64 R26, desc[UR50][R26.64] ;  /* 0x000000321a1a7981 */ /* 0x000f62000c1e1b00 */
[----:B-1----:R-:W-:Y:S05]  /*11af0*/  SHF.R.U64 R8, R6, 0x4, RZ ;  /* 0x0000000406087819 */ /* 0x002fea00000012ff */
[----:B------:R-:W-:Y:S04]  /*11b00*/  STS [UR20+0x10], R8 ;  /* 0x00001008ff007988 */ /* 0x000fe80008000814 */
[----:B------:R-:W-:Y:S04]  /*11b10*/  STS [UR20+0x14], R8 ;  /* 0x00001408ff007988 */ /* 0x000fe80008000814 */
[----:B-----5:R-:W-:Y:S01]  /*11b20*/  STS.64 [UR20], R26 ;  /* 0x0000001aff007988 */ /* 0x020fe20008000a14 */
        /* <DEDUP_REMOVED lines=11> */
[----:B------:R-:W-:Y:S01]  /*11be0*/  CS2R R6, SRZ ;  /* 0x0000000000067805 */ /* 0x000fe2000001ff00 */
[----:B------:R-:W-:Y:S04]  /*11bf0*/  STS [UR20+0xc], R21 ;  /* 0x00000c15ff007988 */ /* 0x000fe80008000814 */
        /* <DEDUP_REMOVED lines=12> */
.L_x_197:
[----:B------:R-:W-:Y:S05]  /*11cc0*/  BSYNC.RECONVERGENT B0 ;  /* 0x0000000000007941 */ /* 0x000fea0003800200 */
.L_x_196:
[----:B------:R-:W-:Y:S01]  /*11cd0*/  NOP ;  /* 0x0000000000007918 */ /* 0x000fe20000000000 */
[----:B-12---:R-:W1:Y:S01]  /*11ce0*/  LDS R4, [R20+UR20] ;  /* 0x0000001414047984 */ /* 0x006e620008000800 */
[----:B------:R-:W-:Y:S01]  /*11cf0*/  ULEA UR34, UP1, UR25, UR14, 0x7 ;  /* 0x0000000e19227291 */ /* 0x000fe2000f8238ff */
[----:B------:R-:W-:Y:S01]  /*11d00*/  UMOV UR33, UR31 ;  /* 0x0000001f00217c82 */ /* 0x000fe20008000000 */
[----:B------:R-:W-:Y:S02]  /*11d10*/  UMOV UR31, UR29 ;  /* 0x0000001d001f7c82 */ /* 0x000fe40008000000 */
[----:B------:R-:W-:Y:S02]  /*11d20*/  ULEA.HI.X UR35, UR25, UR15, UR6, 0x7, UP1 ;  /* 0x0000000f19237291 */ /* 0x000fe400088f3c06 */
[----:B------:R-:W-:Y:S01]  /*11d30*/  IADD3 R6, P0, PT, R20, UR34, RZ ;  /* 0x0000002214067c10 */ /* 0x000fe2000ff1e0ff */
[----:B------:R-:W-:Y:S03]  /*11d40*/  UMOV UR29, UR27 ;  /* 0x0000001b001d7c82 */ /* 0x000fe60008000000 */
[----:B------:R-:W-:Y:S05]  /*11d50*/  IADD3.X R7, PT, PT, RZ, UR35, RZ, P0, !PT ;  /* 0x00000023ff077c10 */ /* 0x000fea00087fe4ff */
[----:B-1----:R2:W5:Y:S01]  /*11d60*/  ATOMG.E.EXCH.STRONG.GPU PT, RZ, [R6], R4 ;  /* 0x0000000406ff73a8 */ /* 0x00256200041ee100 */
[----:B------:R-:W-:Y:S04]  /*11d70*/  DEPBAR {5,4,3,2,1,0} ;  /* 0x0000003f0000791a */ /* 0x000fe80000000000 */
[----:B------:R-:W1:Y:S02]  /*11d80*/  CCTL.E.C.LDCU.IV.DEEP [UR32] ;  /* 0x0000000020007540 */ /* 0x000e640009c08000 */
[----:B-1----:R2:W-:Y:S01]  /*11d90*/  UTMACCTL.IV [UR32] ;  /* 0x00000000200079b9 */ /* 0x0025e20008000000 */
        /* <DEDUP_REMOVED lines=9> */
[----:B------:R-:W-:Y:S01]  /*11e30*/  NOP ;  /* 0x0000000000007918 */ /* 0x000fe20000000000 */
.L_x_193:
[----:B-----5:R-:W-:Y:S01]  /*11e40*/  ELECT P0, URZ, PT ;  /* 0x0000000000ff782f */ /* 0x020fe20003800000 */
[----:B------:R-:W-:Y:S11]  /*11e50*/  BSSY.RECONVERGENT B0, `(.L_x_198) ;  /* 0x0000011000007945 */ /* 0x000ff60003800200 */
[----:B------:R-:W-:Y:S01]  /*11e60*/  @!UPT UIADD3 URZ, UPT, UPT, URZ, URZ, URZ ;  /* 0x000000fffffff290 */ /* 0x000fe2000fffe0ff */
[----:B------:R-:W-:Y:S05]  /*11e70*/  @!P0 BRA `(.L_x_199) ;  /* 0x0000000000388947 */ /* 0x000fea0003800000 */
[----:B------:R0:W-:Y:S01]  /*11e80*/  UTMACMDFLUSH ;  /* 0x00000000000079b7 */ /* 0x0001e20000000000 */
[----:B------:R-:W-:Y:S09]  /*11e90*/  UIMAD UR6, UR8, 0x14, UR4 ;  /* 0x00000014080678a4 */ /* 0x000ff2000f8e0204 */
[----:B------:R4:W-:Y:S04]  /*11ea0*/  STS [UR6+0x290], R16 ;  /* 0x00029010ff007988 */ /* 0x0009e80008000806 */
        /* <DEDUP_REMOVED lines=9> */
[----:B-----5:R-:W1:Y:S01]  /*11f40*/  FENCE.VIEW.ASYNC.S ;  /* 0x00000000000073c6 */ /* 0x020e620000000000 */
[----:B------:R-:W-:Y:S04]  /*11f50*/  DEPBAR.LE SB0, 0x0 ;  /* 0x000080000000791a */ /* 0x000fe80000000000 */
.L_x_199:
[----:B--2---:R-:W-:Y:S05]  /*11f60*/  BSYNC.RECONVERGENT B0 ;  /* 0x0000000000007941 */ /* 0x004fea0003800200 */
.L_x_198:
[----:B------:R-:W-:Y:S05]  /*11f70*/  BRA.U !UP0, `(.L_x_200) ;  /* 0x0000000108047547 */ /* 0x000fea000b800000 */
[----:B------:R-:W-:Y:S05]  /*11f80*/  BPT.TRAP 0x1 ;  /* 0x000000040000795c */ /* 0x000fea0000300000 */
.L_x_200:
[----:B------:R-:W-:Y:S01]  /*11f90*/  UIADD3 UR6, UPT, UPT, UR8, -0x4, URZ ;  /* 0xfffffffc08067890 */ /* 0x000fe2000fffe0ff */
[----:B-1----:R-:W-:Y:S01]  /*11fa0*/  SYNCS.ARRIVE.TRANS64.A1T0 RZ, [UR24+0x170], RZ ;  /* 0x000170ffffff79a7 */ /* 0x002fe20008100018 */
[----:B------:R-:W-:Y:S01]  /*11fb0*/  UIADD3 UR24, UPT, UPT, UR7, -0x4, URZ ;  /* 0xfffffffc07187890 */ /* 0x000fe2000fffe0ff */
[----:B------:R-:W-:Y:S01]  /*11fc0*/  ISETP.NE.AND P0, PT, R11, RZ, PT ;  /* 0x000000ff0b00720c */ /* 0x000fe20003f05270 */
[----:B------:R-:W-:Y:S02]  /*11fd0*/  UISETP.GE.U32.AND UP1, UPT, UR6, -0x8, UPT ;  /* 0xfffffff80600788c */ /* 0x000fe4000bf26070 */
[----:B------:R-:W-:Y:S02]  /*11fe0*/  UISETP.GE.U32.AND UP0, UPT, UR24, -0x8, UPT ;  /* 0xfffffff81800788c */ /* 0x000fe4000bf06070 */
[----:B------:R-:W-:Y:S02]  /*11ff0*/  USEL UR24, URZ, 0x1, UP1 ;  /* 0x00000001ff187887 */ /* 0x000fe40008800000 */
[----:B------:R-:W-:Y:S02]  /*12000*/  USEL UR6, URZ, 0x1, UP0 ;  /* 0x00000001ff067887 */ /* 0x000fe40008000000 */
[----:B------:R-:W-:Y:S02]  /*12010*/  ULOP3.LUT UR27, UR8, 0x7, URZ, 0xc0, !UPT ;  /* 0x00000007081b7892 */ /* 0x000fe4000f8ec0ff */
[----:B------:R-:W-:Y:S01]  /*12020*/  ULOP3.LUT UR25, UR7, 0x7, URZ, 0xc0, !UPT ;  /* 0x0000000707197892 */ /* 0x000fe2000f8ec0ff */
[----:B------:R-:W-:Y:S01]  /*12030*/  LOP3.LUT R0, R0, UR24, RZ, 0x3c, !PT ;  /* 0x0000001800007c12 */ /* 0x000fe2000f8e3cff */
[----:B------:R-:W-:Y:S01]  /*12040*/  ULOP3.LUT UR8, UR27, 0x4, URZ, 0x3c, !UPT ;  /* 0x000000041b087892 */ /* 0x000fe2000f8e3cff */
[----:B------:R-:W-:Y:S01]  /*12050*/  LOP3.LUT R17, R17, UR6, RZ, 0x3c, !PT ;  /* 0x0000000611117c12 */ /* 0x000fe2000f8e3cff */
[----:B------:R-:W-:Y:S01]  /*12060*/  ULOP3.LUT UR7, UR25, 0x4, URZ, 0x3c, !UPT ;  /* 0x0000000419077892 */ /* 0x000fe2000f8e3cff */
[----:B------:R-:W-:Y:S11]  /*12070*/  @!P0 EXIT ;  /* 0x000000000000894d */ /* 0x000ff60003800000 */
[----:B------:R-:W-:Y:S05]  /*12080*/  BRA `(.L_x_201) ;  /* 0xffffffec00287947 */ /* 0x000fea000383ffff */
.L_x_277:
[----:B------:R-:W-:Y:S01]  /*12090*/  UMOV UR4, 0x40 ;  /* 0x0000004000047882 */ /* 0x000fe20000000000 */
[----:B------:R-:W-:Y:S01]  /*120a0*/  NOP ;  /* 0x0000000000007918 */ /* 0x000fe20000000000 */
[----:B------:R-:W-:Y:S01]  /*120b0*/  ULEA UR4, UR5, UR4, 0x18 ;  /* 0x0000000405047291 */ /* 0x000fe2000f8ec0ff */
[----:B------:R-:W-:Y:S01]  /*120c0*/  UMOV UR6, 0x400 ;  /* 0x0000040000067882 */ /* 0x000fe20000000000 */
[----:B------:R-:W-:Y:S02]  /*120d0*/  UISETP.NE.AND UP3, UPT, UR37, URZ, UPT ;  /* 0x000000ff2500728c */ /* 0x000fe4000bf65270 */
[----:B------:R-:W-:-:S05]  /*120e0*/  ULEA UR6, UR5, UR6, 0x18 ;  /* 0x0000000605067291 */ /* 0x000fca000f8ec0ff */
[----:B------:R-:W1:Y:S02]  /*120f0*/  LDS.U8 R0, [UR4+0x1c] ;  /* 0x00001c04ff007984 */ /* 0x000e640008000000 */
[----:B-1----:R-:W-:-:S13]  /*12100*/  ISETP.NE.AND P0, PT, R0, RZ, PT ;  /* 0x000000ff0000720c */ /* 0x002fda0003f05270 */
[----:B------:R-:W-:Y:S05]  /*12110*/  @P0 BRA `(.L_x_202) ;  /* 0x0000000000580947 */ /* 0x000fea0003800000 */
[----:B------:R-:W-:-:S13]  /*12120*/  ELECT P0, URZ, PT ;  /* 0x0000000000ff782f */ /* 0x000fda0003800000 */
[----:B------:R-:W-:Y:S05]  /*12130*/  @!P0 BRA `(.L_x_203) ;  /* 0x0000000000608947 */ /* 0x000fea0003800000 */
[----:B------:R-:W-:Y:S01]  /*12140*/  UMOV UR5, 0x10 ;  /* 0x0000001000057882 */ /* 0x000fe20000000000 */
[----:B------:R-:W-:Y:S01]  /*12150*/  HFMA2 R0, -RZ, RZ, 0, 5.9604644775390625e-08 ;  /* 0x00000001ff007431 */ /* 0x000fe200000001ff */
[----:B------:R-:W-:-:S03]  /*12160*/  MOV R2, 0xffff ;  /* 0x0000ffff00027802 */ /* 0x000fc60000000f00 */
[----:B------:R-:W-:Y:S04]  /*12170*/  DEPBAR.LE SB1, 0x36 ;  /* 0x00009d800000791a */ /* 0x000fe80000000000 */
[----:B------:R-:W1:Y:S02]  /*12180*/  UTCATOMSWS.FIND_AND_SET.ALIGN UP0, UR5, UR5 ;  /* 0x00000005000575e3 */ /* 0x000e640008000800 */
[----:B-1----:R-:W-:Y:S01]  /*12190*/  MOV R3, UR5 ;  /* 0x0000000500037c02 */ /* 0x002fe20008000f00 */
[----:B------:R-:W-:Y:S06]  /*121a0*/  BRA.U UP0, `(.L_x_204) ;  /* 0x0000000100187547 */ /* 0x000fec000b800000 */
.L_x_205:
[----:B------:R-:W-:Y:S05]  /*121b0*/  NANOSLEEP 0x64 ;  /* 0x000000640000795d */ /* 0x000fea0003800000 */
[----:B------:R-:W-:-:S05]  /*121c0*/  UMOV UR5, 0x10 ;  /* 0x0000001000057882 */ /* 0x000fca0000000000 */
[----:B------:R-:W-:Y:S04]  /*121d0*/  DEPBAR.LE SB1, 0x36 ;  /* 0x00009d800000791a */ /* 0x000fe80000000000 */
[----:B------:R-:W1:Y:S02]  /*121e0*/  UTCATOMSWS.FIND_AND_SET.ALIGN UP0, UR5, UR5 ;  /* 0x00000005000575e3 */ /* 0x000e640008000800 */
[----:B-1----:R-:W-:Y:S01]  /*121f0*/  MOV R3, UR5 ;  /* 0x0000000500037c02 */ /* 0x002fe20008000f00 */
[----:B------:R-:W-:Y:S05]  /*12200*/  BRA.U !UP0, `(.L_x_205) ;  /* 0xfffffffd08e87547 */ /* 0x000fea000b83ffff */
.L_x_204:
[-C--:B------:R-:W-:Y:S02]  /*12210*/  SHF.L.U32 R2, R2, R3.reuse, RZ ;  /* 0x0000000302027219 */ /* 0x080fe400000006ff */
[----:B------:R-:W-:Y:S01]  /*12220*/  SHF.L.U32 R0, R0, R3, RZ ;  /* 0x0000000300007219 */ /* 0x000fe200000006ff */
[----:B------:R-:W-:Y:S02]  /*12230*/  IMAD.SHL.U32 R3, R3, 0x20, RZ ;  /* 0x0000002003037824 */ /* 0x000fe400078e00ff */
[----:B------:R1:W-:Y:S04]  /*12240*/  ATOMS.OR RZ, [UR4+0x14], R2 ;  /* 0x00001402ffff798c */ /* 0x0003e8000b000004 */
[----:B------:R1:W-:Y:S04]  /*12250*/  ATOMS.OR RZ, [UR4+0x18], R0 ;  /* 0x00001800ffff798c */ /* 0x0003e8000b000004 */
[----:B------:R1:W-:Y:S01]  /*12260*/  STS [UR6+0x330], R3 ;  /* 0x00033003ff007988 */ /* 0x0003e20008000806 */
[----:B------:R-:W-:Y:S05]  /*12270*/  BRA `(.L_x_203) ;  /* 0x0000000000107947 */ /* 0x000fea0003800000 */
.L_x_202:
[----:B------:R-:W-:Y:S02]  /*12280*/  MOV R0, 0xffffffff ;  /* 0xffffffff00007802 */ /* 0x000fe40000000f00 */
[----:B------:R-:W-:-:S03]  /*12290*/  MOV R2, 0x122c0 ;  /* 0x000122c000027802 */ /* 0x000fc60000000f00 */
[----:B------:R1:W-:Y:S04]  /*122a0*/  STS [UR6+0x330], R0 ;  /* 0x00033000ff007988 */ /* 0x0003e80008000806 */
[----:B-1---5:R-:W-:Y:S05]  /*122b0*/  CALL.REL.NOINC `($__internal_1_$__cuda_sm10x_tcgen05_guardrail_trap_phase_invalid_during_alloc) ;  /* 0x0000001800087944 */ /* 0x022fea0003c00000 */
.L_x_203:
[----:B------:R-:W-:Y:S05]  /*122c0*/  WARPSYNC.ALL ;  /* 0x0000000000007948 */ /* 0x000fea0003800000 */
[----:B------:R-:W2:Y:S01]  /*122d0*/  S2UR UR5, SR_CgaCtaId ;  /* 0x00000000000579c3 */ /* 0x000ea20000008800 */
[----:B------:R-:W-:Y:S01]  /*122e0*/  UMOV UR4, 0x400 ;  /* 0x0000040000047882 */ /* 0x000fe20000000000 */
[----:B------:R-:W-:-:S06]  /*122f0*/  NOP ;  /* 0x0000000000007918 */ /* 0x000fcc0000000000 */
[----:B------:R-:W-:Y:S06]  /*12300*/  BAR.ARV 0x6, 0xa0 ;  /* 0x0182800000007b1d */ /* 0x000fec0000002000 */
[----:B--2---:R-:W-:-:S04]  /*12310*/  ULEA UR4, UR5, UR4, 0x18 ;  /* 0x0000000405047291 */ /* 0x004fc8000f8ec0ff */
[----:B------:R-:W-:Y:S02]  /*12320*/  UIADD3 UR6, UPT, UPT, UR4, 0x11400, URZ ;  /* 0x0001140004067890 */ /* 0x000fe4000fffe0ff */
[----:B------:R-:W-:Y:S02]  /*12330*/  UIADD3 UR7, UPT, UPT, UR4, 0x1d400, URZ ;  /* 0x0001d40004077890 */ /* 0x000fe4000fffe0ff */
[----:B------:R-:W-:Y:S01]  /*12340*/  USHF.R.U32.HI UR6, URZ, 0x4, UR6 ;  /* 0x00000004ff067899 */ /* 0x000fe20008011606 */
[----:B-1----:R-:W1:Y:S01]  /*12350*/  LDS R0, [UR4+0x330] ;  /* 0x00033004ff007984 */ /* 0x002e620008000800 */
[----:B------:R-:W-:Y:S02]  /*12360*/  USHF.R.U32.HI UR7, URZ, 0x4, UR7 ;  /* 0x00000004ff077899 */ /* 0x000fe40008011607 */
[----:B------:R-:W-:Y:S02]  /*12370*/  ULOP3.LUT UR6, UR6, 0x3fff, URZ, 0xc0, !UPT ;  /* 0x00003fff06067892 */ /* 0x000fe4000f8ec0ff */
[----:B------:R-:W-:-:S02]  /*12380*/  ULOP3.LUT UR7, UR7, 0x3fff, URZ, 0xc0, !UPT ;  /* 0x00003fff07077892 */ /* 0x000fc4000f8ec0ff */
[----:B------:R-:W-:Y:S02]  /*12390*/  ULOP3.LUT UR6, UR6, 0x10000, URZ, 0xfc, !UPT ;  /* 0x0001000006067892 */ /* 0x000fe4000f8efcff */
[----:B------:R-:W-:Y:S01]  /*123a0*/  ULOP3.LUT UR7, UR7, 0x10000, URZ, 0xfc, !UPT ;  /* 0x0001000007077892 */ /* 0x000fe2000f8efcff */
[----:B-1----:R-:W-:Y:S01]  /*123b0*/  R2UR UR8, R0 ;  /* 0x00000000000872ca */ /* 0x002fe200000e0000 */
[----:B-----5:R-:W1:-:S00]  /*123c0*/  USETMAXREG.DEALLOC.CTAPOOL 0x88 ;  /* 0x00000088000079c8 */ /* 0x020e4000080e0500 */
[----:B-1----:R-:W-:Y:S01]  /*123d0*/  HFMA2 R3, -RZ, RZ, 0, 5.9604644775390625e-08 ;  /* 0x00000001ff037431 */ /* 0x002fe200000001ff */
[----:B------:R-:W-:Y:S01]  /*123e0*/  MOV R2, RZ ;  /* 0x000000ff00027202 */ /* 0x000fe20000000f00 */
[----:B------:R-:W-:Y:S01]  /*123f0*/  HFMA2 R0, -RZ, RZ, 0, 0 ;  /* 0x00000000ff007431 */ /* 0x000fe200000001ff */
[----:B------:R-:W-:Y:S01]  /*12400*/  UISETP.EQ.OR UP3, UPT, UR20, 0x4, UP3 ;  /* 0x000000041400788c */ /* 0x000fe20009f62670 */
[----:B------:R-:W-:Y:S01]  /*12410*/  UMOV UR19, URZ ;  /* 0x000000ff00137c82 */ /* 0x000fe20008000000 */
[----:B------:R-:W-:Y:S01]  /*12420*/  UMOV UR18, URZ ;  /* 0x000000ff00127c82 */ /* 0x000fe20008000000 */
[----:B------:R-:W-:-:S06]  /*12430*/  UMOV UR17, URZ ;  /* 0x000000ff00117c82 */ /* 0x000fcc0008000000 */
.L_x_216:
[----:B-1----:R-:W1:Y:S02]  /*12440*/  LDC.64 R4, c[0x0][0x390] ;  /* 0x0000e400ff047b82 */ /* 0x002e640000000a00 */
[----:B-1-3--:R-:W-:-:S06]  /*12450*/  IMAD.WIDE R4, R16, 0xc, R4 ;  /* 0x0000000c10047825 */ /* 0x00afcc00078e0204 */
[----:B------:R-:W2:Y:S02]  /*12460*/  LDG.E R4, desc[UR50][R4.64+0x8] ;  /* 0x0000083204047981 */ /* 0x000ea4000c1e1900 */
[----:B--2---:R-:W-:-:S13]  /*12470*/  R2UR UR10, R4 ;  /* 0x00000000040a72ca */ /* 0x004fda00000e0000 */
[----:B------:R-:W-:-:S09]  /*12480*/  UISETP.GE.AND UP0, UPT, UR10, 0x1, UPT ;  /* 0x000000010a00788c */ /* 0x000fd2000bf06270 */
[----:B------:R-:W-:Y:S05]  /*12490*/  BRA.U !UP0, `(.L_x_206) ;  /* 0x0000000508107547 */ /* 0x000fea000b800000 */
[----:B------:R-:W-:Y:S01]  /*124a0*/  ULEA UR9, UR17, UR4, 0x3 ;  /* 0x0000000411097291 */ /* 0x000fe2000f8e18ff */
[----:B------:R-:W-:Y:S01]  /*124b0*/  SHF.L.U32 R4, R0, 0x1f, RZ ;  /* 0x0000001f00047819 */ /* 0x000fe200000006ff */
[----:B------:R-:W-:-:S07]  /*124c0*/  ULEA UR12, UR19, UR8, 0x8 ;  /* 0x00000008130c7291 */ /* 0x000fce000f8e40ff */
[----:B------:R1:W2:Y:S01]  /*124d0*/  SYNCS.PHASECHK.TRANS64.TRYWAIT P1, [UR9], R4 ;  /* 0x00000004ff0075a7 */ /* 0x0002a20008021109 */
[----:B------:R-:W-:Y:S01]  /*124e0*/  UIADD3 UR9, UPT, UPT, UR10, 0x3f, URZ ;  /* 0x0000003f0a097890 */ /* 0x000fe2000fffe0ff */
[----:B------:R-:W-:Y:S11]  /*124f0*/  BRA.U !UP3, `(.L_x_207) ;  /* 0x000000010b047547 */ /* 0x000ff6000b800000 */
[----:B------:R-:W-:Y:S05]  /*12500*/  BPT.TRAP 0x1 ;  /* 0x000000040000795c */ /* 0x000fea0000300000 */
.L_x_207:
[----:B------:R-:W-:Y:S01]  /*12510*/  ULEA UR11, UR19, UR4, 0x3 ;  /* 0x00000004130b7291 */ /* 0x000fe2000f8e18ff */
[----:B------:R-:W-:Y:S01]  /*12520*/  SHF.L.U32 R5, R3, 0x1f, RZ ;  /* 0x0000001f03057819 */ /* 0x000fe200000006ff */
[----:B------:R-:W-:-:S04]  /*12530*/  USHF.R.S32.HI UR10, URZ, 0x1f, UR9 ;  /* 0x0000001fff0a7899 */ /* 0x000fc80008011409 */
[----:B------:R-:W-:-:S03]  /*12540*/  ULEA.HI UR10, UR10, UR9, URZ, 0x6 ;  /* 0x000000090a0a7291 */ /* 0x000fc6000f8f30ff */
[----:B------:R-:W3:Y:S01]  /*12550*/  SYNCS.PHASECHK.TRANS64.TRYWAIT P0, [UR11+0x140], R5 ;  /* 0x00014005ff0075a7 */ /* 0x000ee2000800110b */
[----:B------:R-:W-:Y:S01]  /*12560*/  USHF.R.S32.HI UR15, URZ, 0x6, UR10 ;  /* 0x00000006ff0f7899 */ /* 0x000fe2000801140a */
[----:B---3--:R-:W-:Y:S11]  /*12570*/  @!P0 BRA `(.L_x_208) ;  /* 0x0000001000d48947 */ /* 0x008ff60003800000 */
.L_x_267:
[----:B------:R-:W-:Y:S01]  /*12580*/  UISETP.LT.AND UP0, UPT, UR15, 0x1, UPT ;  /* 0x000000010f00788c */ /* 0x000fe2000bf01270 */
[----:B--2---:R-:W-:Y:S01]  /*12590*/  PLOP3.LUT P0, PT, P1, PT, PT, 0x80, 0x8 ;  /* 0x000000000008781c */ /* 0x004fe20000f0f070 */
[----:B------:R-:W-:Y:S02]  /*125a0*/  UIADD3 UR16, UPT, UPT, UR15, 0x1, URZ ;  /* 0x000000010f107890 */ /* 0x000fe4000fffe0ff */
[----:B------:R-:W-:Y:S02]  /*125b0*/  USEL UR9, UR15, 0x1, UP0 ;  /* 0x000000010f097887 */ /* 0x000fe40008000000 */
[----:B------:R-:W-:Y:S02]  /*125c0*/  UPLOP3.LUT UP2, UPT, UPT, UPT, UPT, 0x40, 0x4 ;  /* 0x000000000004789c */ /* 0x000fe40003f4e870 */
[----:B------:R-:W-:Y:S01]  /*125d0*/  UIADD3 UR15, UPT, UPT, -UR15, UR9, URZ ;  /* 0x000000090f0f7290 */ /* 0x000fe2000fffe1ff */
[----:B------:R-:W-:Y:S01]  /*125e0*/  UMOV UR22, 0x0 ;  /* 0x0000000000167882 */ /* 0x000fe20000000000 */
[----:B------:R-:W-:Y:S01]  /*125f0*/  UMOV UR23, 0x8400010 ;  /* 0x0840001000177882 */ /* 0x000fe20000000000 */
[----:B------:R-:W-:Y:S01]  /*12600*/  UMOV UR20, 0x0 ;  /* 0x0000000000147882 */ /* 0x000fe20000000000 */
[----:B------:R-:W-:-:S08]  /*12610*/  UMOV UR21, 0x8400010 ;  /* 0x0840001000157882 */ /* 0x000fd00000000000 */
.L_x_211:
[----:B--2---:R-:W-:Y:S01]  /*12620*/  ULEA UR10, UR17, UR4, 0x3 ;  /* 0x00000004110a7291 */ /* 0x004fe2000f8e18ff */
[----:B---3--:R-:W-:Y:S11]  /*12630*/  @P0 BRA `(.L_x_209) ;  /* 0x00000000000c0947 */ /* 0x008ff60003800000 */
[----:B-1----:R-:W-:Y:S04]  /*12640*/  SHF.L.U32 R5, R0, 0x1f, RZ ;  /* 0x0000001f00057819 */ /* 0x002fe800000006ff */
[----:B------:R-:W1:Y:S02]  /*12650*/  SYNCS.PHASECHK.TRANS64.TRYWAIT P0, [UR10], R5 ;  /* 0x00000005ff0075a7 */ /* 0x000e64000800110a */
[----:B-1----:R-:W-:Y:S05]  /*12660*/  @!P0 BRA `(.L_x_210) ;  /* 0x0000001000b08947 */ /* 0x002fea0003800000 */
.L_x_209:
[----:B------:R-:W-:Y:S01]  /*12670*/  UISETP.NE.AND UP0, UPT, UR16, 0x2, UPT ;  /* 0x000000021000788c */ /* 0x000fe2000bf05270 */
[----:B------:R-:W-:Y:S01]  /*12680*/  PLOP3.LUT P0, PT, PT, PT, PT, 0x80, 0x8 ;  /* 0x000000000008781c */ /* 0x000fe20003f0f070 */
[----:B------:R-:W-:Y:S02]  /*12690*/  UIADD3 UR9, UPT, UPT, UR17, 0x1, URZ ;  /* 0x0000000111097890 */ /* 0x000fe4000fffe0ff */
[----:B------:R-:W-:Y:S02]  /*126a0*/  ULEA UR24, UR17, UR7, 0xa ;  /* 0x0000000711187291 */ /* 0x000fe4000f8e50ff */
[----:B------:R-:W-:Y:S01]  /*126b0*/  UISETP.NE.AND UP1, UPT, UR9, 0x6, UPT ;  /* 0x000000060900788c */ /* 0x000fe2000bf25270 */
[----:B------:R-:W-:Y:S01]  /*126c0*/  PLOP3.LUT P1, PT, PT, PT, UP0, 0x80, 0x8 ;  /* 0x000000000008781c */ /* 0x000fe20003f2f008 */
[----:B------:R-:W-:Y:S02]  /*126d0*/  ULEA UR26, UR17, UR6, 0x9 ;  /* 0x00000006111a7291 */ /* 0x000fe4000f8e48ff */
[----:B------:R-:W-:Y:S02]  /*126e0*/  USEL UR14, URZ, 0x1, UP1 ;  /* 0x00000001ff0e7887 */ /* 0x000fe40008800000 */
[----:B------:R-:W-:Y:S02]  /*126f0*/  USEL UR9, UR9, URZ, UP1 ;  /* 0x000000ff09097287 */ /* 0x000fe40008800000 */
[----:B------:R-:W-:Y:S02]  /*12700*/  UIADD3 UR30, UPT, UPT, UR24, 0x2, URZ ;  /* 0x00000002181e7890 */ /* 0x000fe4000fffe0ff */
[----:B------:R-:W-:Y:S01]  /*12710*/  @UP0 ULEA UR13, UR9, UR4, 0x3 ;  /* 0x00000004090d0291 */ /* 0x000fe2000f8e18ff */
[----:B------:R-:W-:Y:S01]  /*12720*/  LOP3.LUT R0, R0, UR14, RZ, 0x3c, !PT ;  /* 0x0000000e00007c12 */ /* 0x000fe2000f8e3cff */
[----:B------:R-:W-:Y:S02]  /*12730*/  UIADD3 UR28, UPT, UPT, UR26, 0x2, URZ ;  /* 0x000000021a1c7890 */ /* 0x000fe4000fffe0ff */
[----:B------:R-:W-:Y:S01]  /*12740*/  UIADD3 UR10, UPT, UPT, UR10, 0x30, URZ ;  /* 0x000000300a0a7890 */ /* 0x000fe2000fffe0ff */
[----:B-1----:R-:W-:Y:S01]  /*12750*/  @P1 SHF.L.U32 R4, R0, 0x1f, RZ ;  /* 0x0000001f00041819 */ /* 0x002fe200000006ff */
[----:B------:R-:W-:Y:S01]  /*12760*/  UMOV UR25, 0x80004020 ;  /* 0x8000402000197882 */ /* 0x000fe20000000000 */
[----:B------:R-:W-:Y:S01]  /*12770*/  UMOV UR27, 0x80004020 ;  /* 0x80004020001b7882 */ /* 0x000fe20000000000 */
[----:B------:R-:W-:Y:S01]  /*12780*/  UMOV UR31, 0x80004020 ;  /* 0x80004020001f7882 */ /* 0x000fe20000000000 */
[----:B------:R2:W3:Y:S01]  /*12790*/  @P1 SYNCS.PHASECHK.TRANS64.TRYWAIT P0, [UR13], R4 ;  /* 0x00000004ff0015a7 */ /* 0x0004e2000800110d */
[----:B------:R-:W-:Y:S01]  /*127a0*/  UIADD3 UR15, UPT, UPT, UR15, 0x1, URZ ;  /* 0x000000010f0f7890 */ /* 0x000fe2000fffe0ff */
[----:B------:R2:W-:Y:S01]  /*127b0*/  UTCQMMA gdesc[UR26], gdesc[UR24], tmem[UR12], tmem[UR22], idesc[UR23], UP2 ;  /* 0x00ff16181a0075ea */ /* 0x0005e2000900030c */
[----:B------:R-:W-:Y:S02]  /*127c0*/  UIADD3 UR16, UPT, UPT, UR16, -0x1, URZ ;  /* 0xffffffff10107890 */ /* 0x000fe4000fffe0ff */
[----:B------:R-:W-:Y:S02]  /*127d0*/  UISETP.NE.AND UP0, UPT, UR15, 0x1, UPT ;  /* 0x000000010f00788c */ /* 0x000fe4000bf05270 */
[----:B------:R-:W-:Y:S01]  /*127e0*/  UPLOP3.LUT UP2, UPT, UPT, UPT, UPT, 0x80, 0x8 ;  /* 0x000000000008789c */ /* 0x000fe20003f4f070 */
[----:B------:R-:W-:Y:S01]  /*127f0*/  UMOV UR29, 0x80004020 ;  /* 0x80004020001d7882 */ /* 0x000fe20000000000 */
[----:B------:R-:W-:Y:S01]  /*12800*/  UMOV UR17, UR9 ;  /* 0x0000000900117c82 */ /* 0x000fe20008000000 */
[----:B------:R2:W-:Y:S01]  /*12810*/  UTCQMMA gdesc[UR28], gdesc[UR30], tmem[UR12], tmem[UR20], idesc[UR21], UPT ;  /* 0x00ff141e1c0075ea */ /* 0x0005e2000b80030c */
[----:B------:R2:W-:Y:S03]  /*12820*/  UTCBAR [UR10], URZ ;  /* 0x000000ff0a0073e9 */ /* 0x0005e600080000ff */
[----:B------:R-:W-:Y:S05]  /*12830*/  BRA.U UP0, `(.L_x_211) ;  /* 0xfffffffd00787547 */ /* 0x000fea000b83ffff */
[----:B------:R-:W-:Y:S05]  /*12840*/  BRA.U !UP3, `(.L_x_212) ;  /* 0x000000010b047547 */ /* 0x000fea000b800000 */
[----:B--2---:R-:W-:Y:S05]  /*12850*/  BPT.TRAP 0x1 ;  /* 0x000000040000795c */ /* 0x004fea0000300000 */
.L_x_212:
[----:B------:R-:W-:Y:S02]  /*12860*/  UIADD3 UR11, UPT, UPT, UR11, 0x130, URZ ;  /* 0x000001300b0b7890 */ /* 0x000fe4000fffe0ff */
[----:B------:R-:W-:Y:S01]  /*12870*/  UIADD3 UR19, UPT, UPT, UR19, 0x1, URZ ;  /* 0x0000000113137890 */ /* 0x000fe2000fffe0ff */
[----:B------:R-:W-:-:S03]  /*12880*/  UMOV UR17, UR9 ;  /* 0x0000000900117c82 */ /* 0x000fc60008000000 */
[----:B------:R-:W-:-:S03]  /*12890*/  UISETP.NE.AND UP0, UPT, UR19, 0x2, UPT ;  /* 0x000000021300788c */ /* 0x000fc6000bf05270 */
[----:B------:R1:W-:Y:S01]  /*128a0*/  UTCBAR [UR11], URZ ;  /* 0x000000ff0b0073e9 */ /* 0x0003e200080000ff */
[----:B--2---:R-:W-:Y:S02]  /*128b0*/  USEL UR10, URZ, 0x1, UP0 ;  /* 0x00000001ff0a7887 */ /* 0x004fe40008000000 */
[----:B------:R-:W-:-:S04]  /*128c0*/  USEL UR19, UR19, URZ, UP0 ;  /* 0x000000ff13137287 */ /* 0x000fc80008000000 */
[----:B------:R-:W-:-:S08]  /*128d0*/  LOP3.LUT R3, R3, UR10, RZ, 0x3c, !PT ;  /* 0x0000000a03037c12 */ /* 0x000fd0000f8e3cff */
.L_x_206:
[----:B------:R-:W-:-:S09]  /*128e0*/  UISETP.NE.AND UP0, UPT, UR37, 0x8, UPT ;  /* 0x000000082500788c */ /* 0x000fd2000bf05270 */
[----:B------:R-:W-:Y:S05]  /*128f0*/  BRA.U UP0, `(.L_x_213) ;  /* 0x0000000100047547 */ /* 0x000fea000b800000 */
[----:B-1----:R-:W-:Y:S05]  /*12900*/  BPT.TRAP 0x1 ;  /* 0x000000040000795c */ /* 0x002fea0000300000 */
.L_x_213:
[----:B------:R-:W-:Y:S01]  /*12910*/  ULEA UR9, UR18, UR4, 0x3 ;  /* 0x0000000412097291 */ /* 0x000fe2000f8e18ff */
[----:B------:R-:W-:-:S08]  /*12920*/  SHF.L.U32 R5, R2, 0x1f, RZ ;  /* 0x0000001f02057819 */ /* 0x000fd000000006ff */
[----:B---3--:R-:W2:Y:S02]  /*12930*/  SYNCS.PHASECHK.TRANS64.TRYWAIT P0, [UR9+0x170], R5 ;  /* 0x00017005ff0075a7 */ /* 0x008ea40008001109 */
[----:B--2---:R-:W-:Y:S05]  /*12940*/  @!P0 BRA `(.L_x_214) ;  /* 0x0000001000108947 */ /* 0x004fea0003800000 */
.L_x_270:
[----:B------:R-:W-:-:S09]  /*12950*/  UIMAD UR10, UR18, 0x14, UR36 ;  /* 0x00000014120a78a4 */ /* 0x000fd2000f8e0224 */
[----:B------:R-:W3:Y:S04]  /*12960*/  LDS R16, [UR10+0x8] ;  /* 0x0000080aff107984 */ /* 0x000ee80008000800 */
[----:B--2---:R-:W2:Y:S01]  /*12970*/  LDS R4, [UR10+0xc] ;  /* 0x00000c0aff047984 */ /* 0x004ea20008000800 */
[----:B------:R-:W-:Y:S01]  /*12980*/  @!PT LDS RZ, [RZ] ;  /* 0x00000000fffff984 */ /* 0x000fe20000000800 */
[----:B------:R-:W-:Y:S01]  /*12990*/  @!PT LDS RZ, [RZ] ;  /* 0x00000000fffff984 */ /* 0x000fe20000000800 */
[----:B------:R-:W-:Y:S01]  /*129a0*/  @!PT LDS RZ, [RZ] ;  /* 0x00000000fffff984 */ /* 0x000fe20000000800 */
[----:B------:R-:W-:Y:S01]  /*129b0*/  @!PT LDS RZ, [RZ] ;  /* 0x00000000fffff984 */ /* 0x000fe20000000800 */
[----:B------:R4:W-:Y:S06]  /*129c0*/  MEMBAR.ALL.CTA ;  /* 0x0000000000007992 */ /* 0x0009ec0000008000 */
[----:B----4-:R-:W4:Y:S01]  /*129d0*/  FENCE.VIEW.ASYNC.S ;  /* 0x00000000000073c6 */ /* 0x010f220000000000 */
[----:B------:R-:W-:Y:S05]  /*129e0*/  BRA.U UP0, `(.L_x_215) ;  /* 0x0000000100047547 */ /* 0x000fea000b800000 */
[----:B-1----:R-:W-:Y:S05]  /*129f0*/  BPT.TRAP 0x1 ;  /* 0x000000040000795c */ /* 0x002fea0000300000 */
.L_x_215:
[----:B------:R-:W-:Y:S01]  /*12a00*/  UIADD3 UR9, UPT, UPT, UR9, 0x1b0, URZ ;  /* 0x000001b009097890 */ /* 0x000fe2000fffe0ff */
[----:B--2---:R-:W-:Y:S01]  /*12a10*/  ISETP.NE.AND P0, PT, R4, RZ, PT ;  /* 0x000000ff0400720c */ /* 0x004fe20003f05270 */
[----:B------:R-:W-:Y:S02]  /*12a20*/  UIADD3 UR18, UPT, UPT, UR18, 0x1, URZ ;  /* 0x0000000112127890 */ /* 0x000fe4000fffe0ff */
[----:B------:R-:W-:Y:S02]  /*12a30*/  UPRMT UR9, UR5, 0x654, UR9 ;  /* 0x0000065405097896 */ /* 0x000fe40008000009 */
[----:B------:R-:W-:-:S04]  /*12a40*/  UISETP.NE.AND UP0, UPT, UR18, 0x8, UPT ;  /* 0x000000081200788c */ /* 0x000fc8000bf05270 */
[----:B------:R-:W-:-:S03]  /*12a50*/  USEL UR18, UR18, URZ, UP0 ;  /* 0x000000ff12127287 */ /* 0x000fc60008000000 */
[----:B----4-:R-:W-:Y:S01]  /*12a60*/  SYNCS.ARRIVE.TRANS64.RED.A1T0 RZ, [UR9], RZ ;  /* 0x000000ffffff79a7 */ /* 0x010fe20008100409 */
[----:B------:R-:W-:-:S06]  /*12a70*/  USEL UR9, URZ, 0x1, UP0 ;  /* 0x00000001ff097887 */ /* 0x000fcc0008000000 */
[----:B------:R-:W-:Y:S01]  /*12a80*/  LOP3.LUT R2, R2, UR9, RZ, 0x3c, !PT ;  /* 0x0000000902027c12 */ /* 0x000fe2000f8e3cff */
[----:B------:R-:W-:Y:S06]  /*12a90*/  @P0 BRA `(.L_x_216) ;  /* 0xfffffff800680947 */ /* 0x000fec000383ffff */
[----:B------:R-:W2:Y:S01]  /*12aa0*/  S2UR UR6, SR_CgaCtaId ;  /* 0x00000000000679c3 */ /* 0x000ea20000008800 */
[----:B------:R-:W-:Y:S01]  /*12ab0*/  ELECT P0, URZ, PT ;  /* 0x0000000000ff782f */ /* 0x000fe20003800000 */
[----:B------:R-:W-:Y:S01]  /*12ac0*/  HFMA2 R0, -RZ, RZ, 0, 5.9604644775390625e-08 ;  /* 0x00000001ff007431 */ /* 0x000fe200000001ff */
[----:B------:R-:W-:-:S05]  /*12ad0*/  UMOV UR5, 0x40 ;  /* 0x0000004000057882 */ /* 0x000fca0000000000 */
[----:B------:R-:W-:Y:S01]  /*12ae0*/  UVIRTCOUNT.DEALLOC.SMPOOL 0x80 ;  /* 0x000000800000784c */ /* 0x000fe20000000000 */
[----:B--2---:R-:W-:-:S09]  /*12af0*/  ULEA UR6, UR6, UR5, 0x18 ;  /* 0x0000000506067291 */ /* 0x004fd2000f8ec0ff */
[----:B------:R2:W-:Y:S01]  /*12b00*/  @P0 STS.U8 [UR6+0x1c], R0 ;  /* 0x00001c00ff000988 */ /* 0x0005e20008000006 */
[----:B------:R-:W-:Y:S05]  /*12b10*/  BRA.U !UP3, `(.L_x_217) ;  /* 0x000000010b047547 */ /* 0x000fea000b800000 */
[----:B-1----:R-:W-:Y:S05]  /*12b20*/  BPT.TRAP 0x1 ;  /* 0x000000040000795c */ /* 0x002fea0000300000 */
.L_x_217:
[----:B------:R-:W-:Y:S01]  /*12b30*/  ULEA UR5, UR19, UR4, 0x3 ;  /* 0x0000000413057291 */ /* 0x000fe2000f8e18ff */
[----:B------:R-:W-:Y:S01]  /*12b40*/  SHF.L.U32 R5, R3, 0x1f, RZ ;  /* 0x0000001f03057819 */ /* 0x000fe200000006ff */
[----:B------:R-:W-:-:S07]  /*12b50*/  UIADD3 UR19, UPT, UPT, UR19, 0x1, URZ ;  /* 0x0000000113137890 */ /* 0x000fce000fffe0ff */
[----:B------:R-:W4:Y:S02]  /*12b60*/  SYNCS.PHASECHK.TRANS64.TRYWAIT P0, [UR5+0x140], R5 ;  /* 0x00014005ff0075a7 */ /* 0x000f240008001105 */
[----:B----4-:R-:W-:Y:S05]  /*12b70*/  @!P0 BRA `(.L_x_218) ;  /* 0x0000000c009c8947 */ /* 0x010fea0003800000 */
.L_x_272:
[----:B------:R-:W-:Y:S05]  /*12b80*/  BRA.U !UP3, `(.L_x_219) ;  /* 0x000000010b047547 */ /* 0x000fea000b800000 */
[----:B-1----:R-:W-:Y:S05]  /*12b90*/  BPT.TRAP 0x1 ;  /* 0x000000040000795c */ /* 0x002fea0000300000 */
.L_x_219:
[----:B------:R-:W-:-:S04]  /*12ba0*/  UISETP.NE.AND UP0, UPT, UR19, 0x2, UPT ;  /* 0x000000021300788c */ /* 0x000fc8000bf05270 */
[----:B------:R-:W-:Y:S02]  /*12bb0*/  USEL UR5, URZ, 0x1, UP0 ;  /* 0x00000001ff057887 */ /* 0x000fe40008000000 */
[----:B------:R-:W-:-:S04]  /*12bc0*/  USEL UR19, UR19, URZ, UP0 ;  /* 0x000000ff13137287 */ /* 0x000fc80008000000 */
[----:B------:R-:W-:Y:S01]  /*12bd0*/  ULEA UR19, UR19, UR4, 0x3 ;  /* 0x0000000413137291 */ /* 0x000fe2000f8e18ff */
[----:B------:R-:W-:-:S04]  /*12be0*/  LOP3.LUT R3, R3, UR5, RZ, 0x3c, !PT ;  /* 0x0000000503037c12 */ /* 0x000fc8000f8e3cff */
[----:B------:R-:W-:-:S04]  /*12bf0*/  SHF.L.U32 R3, R3, 0x1f, RZ ;  /* 0x0000001f03037819 */ /* 0x000fc800000006ff */
[----:B------:R-:W4:Y:S02]  /*12c00*/  SYNCS.PHASECHK.TRANS64.TRYWAIT P0, [UR19+0x140], R3 ;  /* 0x00014003ff0075a7 */ /* 0x000f240008001113 */
[----:B----4-:R-:W-:Y:S05]  /*12c10*/  @!P0 BRA `(.L_x_220) ;  /* 0x0000000c008c8947 */ /* 0x010fea0003800000 */
.L_x_274:
[----:B------:R-:W-:Y:S01]  /*12c20*/  NOP ;  /* 0x0000000000007918 */ /* 0x000fe20000000000 */
[----:B--2---:R-:W2:Y:S01]  /*12c30*/  LDS R0, [UR6+0x14] ;  /* 0x00001406ff007984 */ /* 0x004ea20008000800 */
[----:B------:R-:W-:Y:S01]  /*12c40*/  ULOP3.LUT UR5, UR8, 0xffff, URZ, 0xc0, !UPT ;  /* 0x0000ffff08057892 */ /* 0x000fe2000f8ec0ff */
[----:B------:R-:W-:Y:S02]  /*12c50*/  UMOV UR4, 0x1 ;  /* 0x0000000100047882 */ /* 0x000fe40000000000 */
[----:B------:R-:W-:Y:S01]  /*12c60*/  UMOV UR8, 0xffff ;  /* 0x0000ffff00087882 */ /* 0x000fe20000000000 */
[----:B------:R-:W-:-:S04]  /*12c70*/  USHF.R.U32.HI UR5, URZ, 0x5, UR5 ;  /* 0x00000005ff057899 */ /* 0x000fc80008011605 */
[----:B------:R-:W-:Y:S02]  /*12c80*/  USHF.L.U32 UR8, UR8, UR5, URZ ;  /* 0x0000000508087299 */ /* 0x000fe400080006ff */
[----:B------:R-:W-:-:S04]  /*12c90*/  USHF.L.U32 UR4, UR4, UR5, URZ ;  /* 0x0000000504047299 */ /* 0x000fc800080006ff */
[----:B--2---:R-:W-:-:S04]  /*12ca0*/  LOP3.LUT R0, R0, UR8, RZ, 0xc0, !PT ;  /* 0x0000000800007c12 */ /* 0x004fc8000f8ec0ff */
[----:B------:R-:W-:-:S13]  /*12cb0*/  ISETP.NE.AND P0, PT, R0, UR8, PT ;  /* 0x0000000800007c0c */ /* 0x000fda000bf05270 */
[----:B------:R-:W-:Y:S05]  /*12cc0*/  @P0 BRA `(.L_x_221) ;  /* 0x0000000000580947 */ /* 0x000fea0003800000 */
[----:B------:R-:W2:Y:S02]  /*12cd0*/  LDS R0, [UR6+0x18] ;  /* 0x00001806ff007984 */ /* 0x000ea40008000800 */
[----:B--2---:R-:W-:-:S04]  /*12ce0*/  LOP3.LUT R0, R0, UR4, RZ, 0xc0, !PT ;  /* 0x0000000400007c12 */ /* 0x004fc8000f8ec0ff */
[----:B------:R-:W-:-:S13]  /*12cf0*/  ISETP.NE.AND P0, PT, R0, UR4, PT ;  /* 0x0000000400007c0c */ /* 0x000fda000bf05270 */
[----:B------:R-:W-:Y:S05]  /*12d00*/  @P0 BRA `(.L_x_222) ;  /* 0x00000000003c0947 */ /* 0x000fea0003800000 */
[----:B------:R-:W2:Y:S01]  /*12d10*/  S2R R2, SR_LANEID ;  /* 0x0000000000027919 */ /* 0x000ea20000000000 */
[----:B------:R-:W-:Y:S01]  /*12d20*/  ULOP3.LUT UR8, URZ, UR8, URZ, 0x33, !UPT ;  /* 0x00000008ff087292 */ /* 0x000fe2000f8e33ff */
[----:B------:R-:W-:Y:S01]  /*12d30*/  LOP3.LUT R4, RZ, UR4, RZ, 0x33, !PT ;  /* 0x00000004ff047c12 */ /* 0x000fe2000f8e33ff */
[----:B------:R-:W-:Y:S02]  /*12d40*/  VOTEU.ANY UR7, UPT, PT ;  /* 0x0000000000077886 */ /* 0x000fe400038e0100 */
[----:B------:R-:W-:Y:S01]  /*12d50*/  UFLO.U32 UR7, UR7 ;  /* 0x00000007000772bd */ /* 0x000fe200080e0000 */
[----:B------:R-:W4:Y:S01]  /*12d60*/  REDUX UR4, R4 ;  /* 0x00000000040473c4 */ /* 0x000f220000000000 */
[----:B------:R-:W-:-:S06]  /*12d70*/  IMAD.U32 R0, RZ, RZ, UR8 ;  /* 0x00000008ff007e24 */ /* 0x000fcc000f8e00ff */
[----:B------:R1:W-:Y:S01]  /*12d80*/  UTCATOMSWS.AND URZ, UR8 ;  /* 0x0000000800ff79e3 */ /* 0x0003e20008000000 */
[----:B------:R-:W5:Y:S01]  /*12d90*/  REDUX UR5, R0 ;  /* 0x00000000000573c4 */ /* 0x000f620000000000 */
[----:B--2---:R-:W-:Y:S01]  /*12da0*/  ISETP.EQ.U32.AND P0, PT, R2, UR7, PT ;  /* 0x0000000702007c0c */ /* 0x004fe2000bf02070 */
[----:B----4-:R-:W-:Y:S01]  /*12db0*/  IMAD.U32 R2, RZ, RZ, UR4 ;  /* 0x00000004ff027e24 */ /* 0x010fe2000f8e00ff */
[----:B-----5:R-:W-:-:S11]  /*12dc0*/  MOV R3, UR5 ;  /* 0x0000000500037c02 */ /* 0x020fd60008000f00 */
[----:B------:R1:W-:Y:S04]  /*12dd0*/  @P0 ATOMS.AND RZ, [UR6+0x14], R3 ;  /* 0x00001403ffff098c */ /* 0x0003e8000a800006 */
[----:B------:R1:W-:Y:S01]  /*12de0*/  @P0 ATOMS.AND RZ, [UR6+0x18], R2 ;  /* 0x00001802ffff098c */ /* 0x0003e2000a800006 */
[----:B------:R-:W-:Y:S05]  /*12df0*/  BRA `(.L_x_223) ;  /* 0x0000000000147947 */ /* 0x000fea0003800000 */
.L_x_222:
[----:B------:R-:W-:Y:S02]  /*12e00*/  MOV R2, 0x12e20 ;  /* 0x00012e2000027802 */ /* 0x000fe40000000f00 */
[----:B-1-3--:R-:W-:Y:S05]  /*12e10*/  CALL.REL.NOINC `($__internal_0_$__cuda_sm10x_tcgen05_guardrail_trap_col_being_dealloced_not_returned_by_alloc) ;  /* 0x0000000c00247944 */ /* 0x00afea0003c00000 */
[----:B------:R-:W-:Y:S05]  /*12e20*/  BRA `(.L_x_223) ;  /* 0x0000000000087947 */ /* 0x000fea0003800000 */
.L_x_221:
[----:B------:R-:W-:Y:S02]  /*12e30*/  MOV R2, 0x12e50 ;  /* 0x00012e5000027802 */ /* 0x000fe40000000f00 */
[----:B-1-3--:R-:W-:Y:S05]  /*12e40*/  CALL.REL.NOINC `($__internal_2_$__cuda_sm10x_tcgen05_guardrail_trap_unallocated_columns_being_dealloced) ;  /* 0x0000000c00307944 */ /* 0x00afea0003c00000 */
.L_x_223:
[----:B------:R-:W-:Y:S01]  /*12e50*/  NOP ;  /* 0x0000000000007918 */ /* 0x000fe20000000000 */
[----:B-1----:R-:W-:Y:S05]  /*12e60*/  EXIT ;  /* 0x000000000000794d */ /* 0x002fea0003800000 */
.L_x_31:
[----:B------:R-:W-:-:S07]  /*12e70*/  MOV R0, UR9 ;  /* 0x0000000900007c02 */ /* 0x000fce0008000f00 */
.L_x_224:
[----:B--2---:R2:W4:Y:S02]  /*12e80*/  SYNCS.PHASECHK.TRANS64.TRYWAIT P0, [R0+URZ+0x30], R3 ;  /* 0x00003003000075a7 */ /* 0x00452400080011ff */
[----:B----4-:R-:W-:Y:S05]  /*12e90*/  @!P0 NANOSLEEP.SYNCS 0x989680 ;  /* 0x009896800000895d */ /* 0x010fea0003900000 */
[----:B------:R-:W4:Y:S02]  /*12ea0*/  @!P0 SYNCS.PHASECHK.TRANS64 P0, [R0+URZ+0x30], R3 ;  /* 0x00003003000085a7 */ /* 0x000f2400080010ff */
[----:B----4-:R-:W-:Y:S05]  /*12eb0*/  @!P0 BRA `(.L_x_224) ;  /* 0xfffffffc00f08947 */ /* 0x010fea000383ffff */
[----:B------:R-:W-:Y:S05]  /*12ec0*/  BRA `(.L_x_30) ;  /* 0xffffff0c00d87947 */ /* 0x000fea000383ffff */
.L_x_38:
[----:B-1----:R-:W-:-:S07]  /*12ed0*/  MOV R0, UR9 ;  /* 0x0000000900007c02 */ /* 0x002fce0008000f00 */
.L_x_225:
[----:B-1----:R1:W2:Y:S02]  /*12ee0*/  SYNCS.PHASECHK.TRANS64.TRYWAIT P0, [R0+URZ+0x30], R3 ;  /* 0x00003003000075a7 */ /* 0x0022a400080011ff */
[----:B--2---:R-:W-:Y:S05]  /*12ef0*/  @!P0 NANOSLEEP.SYNCS 0x989680 ;  /* 0x009896800000895d */ /* 0x004fea0003900000 */
[----:B------:R-:W2:Y:S02]  /*12f00*/  @!P0 SYNCS.PHASECHK.TRANS64 P0, [R0+URZ+0x30], R3 ;  /* 0x00003003000085a7 */ /* 0x000ea400080010ff */
[----:B--2---:R-:W-:Y:S05]  /*12f10*/  @!P0 BRA `(.L_x_225) ;  /* 0xfffffffc00f08947 */ /* 0x004fea000383ffff */
[----:B------:R-:W-:Y:S05]  /*12f20*/  BRA `(.L_x_37) ;  /* 0xffffff10007c7947 */ /* 0x000fea000383ffff */
.L_x_44:
[----:B------:R-:W-:-:S07]  /*12f30*/  MOV R0, UR4 ;  /* 0x0000000400007c02 */ /* 0x000fce0008000f00 */
.L_x_226:
[----:B-1----:R1:W2:Y:S02]  /*12f40*/  SYNCS.PHASECHK.TRANS64.TRYWAIT P0, [R0+URZ+0x170], R3 ;  /* 0x00017003000075a7 */ /* 0x0022a400080011ff */
[----:B--2---:R-:W-:Y:S05]  /*12f50*/  @!P0 NANOSLEEP.SYNCS 0x989680 ;  /* 0x009896800000895d */ /* 0x004fea0003900000 */
[----:B------:R-:W2:Y:S02]  /*12f60*/  @!P0 SYNCS.PHASECHK.TRANS64 P0, [R0+URZ+0x170], R3 ;  /* 0x00017003000085a7 */ /* 0x000ea400080010ff */
[----:B--2---:R-:W-:Y:S05]  /*12f70*/  @!P0 BRA `(.L_x_226) ;  /* 0xfffffffc00f08947 */ /* 0x004fea000383ffff */
[----:B------:R-:W-:Y:S05]  /*12f80*/  BRA `(.L_x_227) ;  /* 0xffffff1400047947 */ /* 0x000fea000383ffff */
.L_x_47:
[----:B------:R-:W-:-:S07]  /*12f90*/  MOV R0, UR4 ;  /* 0x0000000400007c02 */ /* 0x000fce0008000f00 */
.L_x_228:
[----:B------:R1:W1:Y:S02]  /*12fa0*/  SYNCS.PHASECHK.TRANS64.TRYWAIT P0, [R0+URZ], R3 ;  /* 0x00000003000075a7 */ /* 0x00026400080011ff */
[----:B-1----:R-:W-:Y:S05]  /*12fb0*/  @!P0 NANOSLEEP.SYNCS 0x989680 ;  /* 0x009896800000895d */ /* 0x002fea0003900000 */
[----:B------:R-:W1:Y:S02]  /*12fc0*/  @!P0 SYNCS.PHASECHK.TRANS64 P0, [R0+URZ], R3 ;  /* 0x00000003000085a7 */ /* 0x000e6400080010ff */
[----:B-1----:R-:W-:Y:S05]  /*12fd0*/  @!P0 BRA `(.L_x_228) ;  /* 0xfffffffc00f08947 */ /* 0x002fea000383ffff */
[----:B------:R-:W-:Y:S05]  /*12fe0*/  BRA `(.L_x_229) ;  /* 0xffffff1400647947 */ /* 0x000fea000383ffff */
.L_x_48:
[----:B------:R-:W-:-:S07]  /*12ff0*/  MOV R0, UR4 ;  /* 0x0000000400007c02 */ /* 0x000fce0008000f00 */
.L_x_230:
[----:B------:R1:W1:Y:S02]  /*13000*/  SYNCS.PHASECHK.TRANS64.TRYWAIT P0, [R0+URZ], R3 ;  /* 0x00000003000075a7 */ /* 0x00026400080011ff */
[----:B-1----:R-:W-:Y:S05]  /*13010*/  @!P0 NANOSLEEP.SYNCS 0x989680 ;  /* 0x009896800000895d */ /* 0x002fea0003900000 */
[----:B------:R-:W1:Y:S02]  /*13020*/  @!P0 SYNCS.PHASECHK.TRANS64 P0, [R0+URZ], R3 ;  /* 0x00000003000085a7 */ /* 0x000e6400080010ff */
[----:B-1----:R-:W-:Y:S05]  /*13030*/  @!P0 BRA `(.L_x_230) ;  /* 0xfffffffc00f08947 */ /* 0x002fea000383ffff */
[----:B------:R-:W-:Y:S05]  /*13040*/  BRA `(.L_x_231) ;  /* 0xffffff1400707947 */ /* 0x000fea000383ffff */
.L_x_49:
[----:B------:R-:W-:-:S07]  /*13050*/  MOV R0, UR4 ;  /* 0x0000000400007c02 */ /* 0x000fce0008000f00 */
.L_x_232:
[----:B------:R1:W1:Y:S02]  /*13060*/  SYNCS.PHASECHK.TRANS64.TRYWAIT P0, [R0+URZ], R3 ;  /* 0x00000003000075a7 */ /* 0x00026400080011ff */
[----:B-1----:R-:W-:Y:S05]  /*13070*/  @!P0 NANOSLEEP.SYNCS 0x989680 ;  /* 0x009896800000895d */ /* 0x002fea0003900000 */
[----:B------:R-:W1:Y:S02]  /*13080*/  @!P0 SYNCS.PHASECHK.TRANS64 P0, [R0+URZ], R3 ;  /* 0x00000003000085a7 */ /* 0x000e6400080010ff */
[----:B-1----:R-:W-:Y:S05]  /*13090*/  @!P0 BRA `(.L_x_232) ;  /* 0xfffffffc00f08947 */ /* 0x002fea000383ffff */
[----:B------:R-:W-:Y:S05]  /*130a0*/  BRA `(.L_x_233) ;  /* 0xffffff14007c7947 */ /* 0x000fea000383ffff */
.L_x_50:
[----:B------:R-:W-:-:S07]  /*130b0*/  MOV R0, UR4 ;  /* 0x0000000400007c02 */ /* 0x000fce0008000f00 */
.L_x_234:
[----:B------:R1:W1:Y:S02]  /*130c0*/  SYNCS.PHASECHK.TRANS64.TRYWAIT P0, [R0+URZ], R3 ;  /* 0x00000003000075a7 */ /* 0x00026400080011ff */
[----:B-1----:R-:W-:Y:S05]  /*130d0*/  @!P0 NANOSLEEP.SYNCS 0x989680 ;  /* 0x009896800000895d */ /* 0x002fea0003900000 */
[----:B------:R-:W1:Y:S02]  /*130e0*/  @!P0 SYNCS.PHASECHK.TRANS64 P0, [R0+URZ], R3 ;  /* 0x00000003000085a7 */ /* 0x000e6400080010ff */
[----:B-1----:R-:W-:Y:S05]  /*130f0*/  @!P0 BRA `(.L_x_234) ;  /* 0xfffffffc00f08947 */ /* 0x002fea000383ffff */
[----:B------:R-:W-:Y:S05]  /*13100*/  BRA `(.L_x_235) ;  /* 0xffffff1400887947 */ /* 0x000fea000383ffff */
.L_x_51:
[----:B------:R-:W-:-:S07]  /*13110*/  MOV R0, UR4 ;  /* 0x0000000400007c02 */ /* 0x000fce0008000f00 */
.L_x_236:
[----:B------:R1:W1:Y:S02]  /*13120*/  SYNCS.PHASECHK.TRANS64.TRYWAIT P0, [R0+URZ], R3 ;  /* 0x00000003000075a7 */ /* 0x00026400080011ff */
[----:B-1----:R-:W-:Y:S05]  /*13130*/  @!P0 NANOSLEEP.SYNCS 0x989680 ;  /* 0x009896800000895d */ /* 0x002fea0003900000 */
[----:B------:R-:W1:Y:S02]  /*13140*/  @!P0 SYNCS.PHASECHK.TRANS64 P0, [R0+URZ], R3 ;  /* 0x00000003000085a7 */ /* 0x000e6400080010ff */
[----:B-1----:R-:W-:Y:S05]  /*13150*/  @!P0 BRA `(.L_x_236) ;  /* 0xfffffffc00f08947 */ /* 0x002fea000383ffff */
[----:B------:R-:W-:Y:S05]  /*13160*/  BRA `(.L_x_237) ;  /* 0xffffff1400947947 */ /* 0x000fea000383ffff */
.L_x_66:
[----:B------:R-:W-:-:S07]  /*13170*/  MOV R23, UR4 ;  /* 0x0000000400177c02 */ /* 0x000fce0008000f00 */
.L_x_238:
[----:B--2---:R2:W3:Y:S02]  /*13180*/  SYNCS.PHASECHK.TRANS64.TRYWAIT P0, [R23+URZ+0xf0], R20 ;  /* 0x0000f014170075a7 */ /* 0x0044e400080011ff */
[----:B---3--:R-:W-:Y:S05]  /*13190*/  @!P0 NANOSLEEP.SYNCS 0x989680 ;  /* 0x009896800000895d */ /* 0x008fea0003900000 */
[----:B------:R-:W3:Y:S02]  /*131a0*/  @!P0 SYNCS.PHASECHK.TRANS64 P0, [R23+URZ+0xf0], R20 ;  /* 0x0000f014170085a7 */ /* 0x000ee400080010ff */
[----:B---3--:R-:W-:Y:S05]  /*131b0*/  @!P0 BRA `(.L_x_238) ;  /* 0xfffffffc00f08947 */ /* 0x008fea000383ffff */
[----:B------:R-:W-:Y:S05]  /*131c0*/  BRA `(.L_x_239) ;  /* 0xffffff30006c7947 */ /* 0x000fea000383ffff */
.L_x_82:
[----:B------:R-:W-:-:S07]  /*131d0*/  MOV R23, UR4 ;  /* 0x0000000400177c02 */ /* 0x000fce0008000f00 */
.L_x_240:
[----:B--2---:R2:W3:Y:S02]  /*131e0*/  SYNCS.PHASECHK.TRANS64.TRYWAIT P0, [R23+URZ+0xf0], R20 ;  /* 0x0000f014170075a7 */ /* 0x0044e400080011ff */
[----:B---3--:R-:W-:Y:S05]  /*131f0*/  @!P0 NANOSLEEP.SYNCS 0x989680 ;  /* 0x009896800000895d */ /* 0x008fea0003900000 */
[----:B------:R-:W3:Y:S02]  /*13200*/  @!P0 SYNCS.PHASECHK.TRANS64 P0, [R23+URZ+0xf0], R20 ;  /* 0x0000f014170085a7 */ /* 0x000ee400080010ff */
[----:B---3--:R-:W-:Y:S05]  /*13210*/  @!P0 BRA `(.L_x_240) ;  /* 0xfffffffc00f08947 */ /* 0x008fea000383ffff */
[----:B------:R-:W-:Y:S05]  /*13220*/  BRA `(.L_x_241) ;  /* 0xffffff4c00407947 */ /* 0x000fea000383ffff */
.L_x_91:
[----:B--2---:R2:W4:Y:S02]  /*13230*/  SYNCS.PHASECHK.TRANS64.TRYWAIT P0, [R18+URZ+0xa8], R5 ;  /* 0x0000a805120075a7 */ /* 0x00452400080011ff */
[----:B----4-:R-:W-:Y:S05]  /*13240*/  @!P0 NANOSLEEP.SYNCS 0x989680 ;  /* 0x009896800000895d */ /* 0x010fea0003900000 */
[----:B------:R-:W4:Y:S02]  /*13250*/  @!P0 SYNCS.PHASECHK.TRANS64 P0, [R18+URZ+0xa8], R5 ;  /* 0x0000a805120085a7 */ /* 0x000f2400080010ff */
[----:B----4-:R-:W-:Y:S05]  /*13260*/  @!P0 BRA `(.L_x_91) ;  /* 0xfffffffc00f08947 */ /* 0x010fea000383ffff */
[----:B------:R-:W-:Y:S05]  /*13270*/  BRA `(.L_x_88) ;  /* 0xffffff5400587947 */ /* 0x000fea000383ffff */
.L_x_95:
[----:B------:R-:W-:Y:S07]  /*13280*/  MOV R0, UR21 ;  /* 0x0000001500007c02 */ /* 0x000fee0008000f00 */
.L_x_242:
[----:B--2---:R2:W1:Y:S02]  /*13290*/  SYNCS.PHASECHK.TRANS64.TRYWAIT P0, [R0+URZ+0x80], R5 ;  /* 0x00008005000075a7 */ /* 0x00446400080011ff */
[----:B-1----:R-:W-:Y:S05]  /*132a0*/  @!P0 NANOSLEEP.SYNCS 0x989680 ;  /* 0x009896800000895d */ /* 0x002fea0003900000 */
[----:B------:R-:W1:Y:S02]  /*132b0*/  @!P0 SYNCS.PHASECHK.TRANS64 P0, [R0+URZ+0x80], R5 ;  /* 0x00008005000085a7 */ /* 0x000e6400080010ff */
[----:B-1----:R-:W-:Y:S05]  /*132c0*/  @!P0 BRA `(.L_x_242) ;  /* 0xfffffffc00f08947 */ /* 0x002fea000383ffff */
[----:B------:R-:W-:Y:S05]  /*132d0*/  BRA `(.L_x_243) ;  /* 0xffffff5400e47947 */ /* 0x000fea000383ffff */
.L_x_101:
[----:B--2---:R-:W-:Y:S07]  /*132e0*/  MOV R0, UR21 ;  /* 0x0000001500007c02 */ /* 0x004fee0008000f00 */
.L_x_244:
[----:B-1----:R1:W2:Y:S02]  /*132f0*/  SYNCS.PHASECHK.TRANS64.TRYWAIT P0, [R0+URZ+0x88], R5 ;  /* 0x00008805000075a7 */ /* 0x0022a400080011ff */
[----:B--2---:R-:W-:Y:S05]  /*13300*/  @!P0 NANOSLEEP.SYNCS 0x989680 ;  /* 0x009896800000895d */ /* 0x004fea0003900000 */
[----:B------:R-:W2:Y:S02]  /*13310*/  @!P0 SYNCS.PHASECHK.TRANS64 P0, [R0+URZ+0x88], R5 ;  /* 0x00008805000085a7 */ /* 0x000ea400080010ff */
[----:B--2---:R-:W-:Y:S05]  /*13320*/  @!P0 BRA `(.L_x_244) ;  /* 0xfffffffc00f08947 */ /* 0x004fea000383ffff */
[----:B------:R-:W-:Y:S05]  /*13330*/  BRA `(.L_x_245) ;  /* 0xffffff5800347947 */ /* 0x000fea000383ffff */
.L_x_107:
[----:B-12-4-:R-:W-:Y:S07]  /*13340*/  MOV R0, UR21 ;  /* 0x0000001500007c02 */ /* 0x016fee0008000f00 */
.L_x_246:
[----:B-1----:R1:W2:Y:S02]  /*13350*/  SYNCS.PHASECHK.TRANS64.TRYWAIT P0, [R0+URZ+0x90], R5 ;  /* 0x00009005000075a7 */ /* 0x0022a400080011ff */
[----:B--2---:R-:W-:Y:S05]  /*13360*/  @!P0 NANOSLEEP.SYNCS 0x989680 ;  /* 0x009896800000895d */ /* 0x004fea0003900000 */
[----:B------:R-:W2:Y:S02]  /*13370*/  @!P0 SYNCS.PHASECHK.TRANS64 P0, [R0+URZ+0x90], R5 ;  /* 0x00009005000085a7 */ /* 0x000ea400080010ff */
[----:B--2---:R-:W-:Y:S05]  /*13380*/  @!P0 BRA `(.L_x_246) ;  /* 0xfffffffc00f08947 */ /* 0x004fea000383ffff */
[----:B------:R-:W-:Y:S05]  /*13390*/  BRA `(.L_x_247) ;  /* 0xffffff58008c7947 */ /* 0x000fea000383ffff */
.L_x_113:
[----:B-12-4-:R-:W-:Y:S07]  /*133a0*/  MOV R0, UR21 ;  /* 0x0000001500007c02 */ /* 0x016fee0008000f00 */
.L_x_248:
[----:B-1----:R1:W2:Y:S02]  /*133b0*/  SYNCS.PHASECHK.TRANS64.TRYWAIT P0, [R0+URZ+0x98], R5 ;  /* 0x00009805000075a7 */ /* 0x0022a400080011ff */
[----:B--2---:R-:W-:Y:S05]  /*133c0*/  @!P0 NANOSLEEP.SYNCS 0x989680 ;  /* 0x009896800000895d */ /* 0x004fea0003900000 */
[----:B------:R-:W2:Y:S02]  /*133d0*/  @!P0 SYNCS.PHASECHK.TRANS64 P0, [R0+URZ+0x98], R5 ;  /* 0x00009805000085a7 */ /* 0x000ea400080010ff */
[----:B--2---:R-:W-:Y:S05]  /*133e0*/  @!P0 BRA `(.L_x_248) ;  /* 0xfffffffc00f08947 */ /* 0x004fea000383ffff */
[----:B------:R-:W-:Y:S05]  /*133f0*/  BRA `(.L_x_249) ;  /* 0xffffff5800e47947 */ /* 0x000fea000383ffff */
.L_x_119:
[----:B----4-:R-:W-:Y:S07]  /*13400*/  MOV R0, UR8 ;  /* 0x0000000800007c02 */ /* 0x010fee0008000f00 */
.L_x_250:
[----:B-1----:R1:W2:Y:S02]  /*13410*/  SYNCS.PHASECHK.TRANS64.TRYWAIT P0, [R0+URZ+0x170], R5 ;  /* 0x00017005000075a7 */ /* 0x0022a400080011ff */
[----:B--2---:R-:W-:Y:S05]  /*13420*/  @!P0 NANOSLEEP.SYNCS 0x989680 ;  /* 0x009896800000895d */ /* 0x004fea0003900000 */
[----:B------:R-:W2:Y:S02]  /*13430*/  @!P0 SYNCS.PHASECHK.TRANS64 P0, [R0+URZ+0x170], R5 ;  /* 0x00017005000085a7 */ /* 0x000ea400080010ff */
[----:B--2---:R-:W-:Y:S05]  /*13440*/  @!P0 BRA `(.L_x_250) ;  /* 0xfffffffc00f08947 */ /* 0x004fea000383ffff */
[----:B------:R-:W-:Y:S05]  /*13450*/  BRA `(.L_x_251) ;  /* 0xffffff5c004c7947 */ /* 0x000fea000383ffff */
.L_x_123:
[----:B----4-:R-:W-:-:S07]  /*13460*/  MOV R0, UR21 ;  /* 0x0000001500007c02 */ /* 0x010fce0008000f00 */
.L_x_252:
[----:B-1----:R1:W4:Y:S02]  /*13470*/  SYNCS.PHASECHK.TRANS64.TRYWAIT P0, [R0+URZ+0x80], R3 ;  /* 0x00008003000075a7 */ /* 0x00232400080011ff */
[----:B----4-:R-:W-:Y:S05]  /*13480*/  @!P0 NANOSLEEP.SYNCS 0x989680 ;  /* 0x009896800000895d */ /* 0x010fea0003900000 */
[----:B------:R-:W4:Y:S02]  /*13490*/  @!P0 SYNCS.PHASECHK.TRANS64 P0, [R0+URZ+0x80], R3 ;  /* 0x00008003000085a7 */ /* 0x000f2400080010ff */
[----:B----4-:R-:W-:Y:S05]  /*134a0*/  @!P0 BRA `(.L_x_252) ;  /* 0xfffffffc00f08947 */ /* 0x010fea000383ffff */
[----:B------:R-:W-:Y:S05]  /*134b0*/  BRA `(.L_x_253) ;  /* 0xffffff5c00ac7947 */ /* 0x000fea000383ffff */
.L_x_125:
[----:B-1--4-:R-:W-:-:S07]  /*134c0*/  MOV R0, UR21 ;  /* 0x0000001500007c02 */ /* 0x012fce0008000f00 */
.L_x_254:
[----:B-1----:R1:W4:Y:S02]  /*134d0*/  SYNCS.PHASECHK.TRANS64.TRYWAIT P0, [R0+URZ+0x88], R3 ;  /* 0x00008803000075a7 */ /* 0x00232400080011ff */
[----:B----4-:R-:W-:Y:S05]  /*134e0*/  @!P0 NANOSLEEP.SYNCS 0x989680 ;  /* 0x009896800000895d */ /* 0x010fea0003900000 */
[----:B------:R-:W4:Y:S02]  /*134f0*/  @!P0 SYNCS.PHASECHK.TRANS64 P0, [R0+URZ+0x88], R3 ;  /* 0x00008803000085a7 */ /* 0x000f2400080010ff */
[----:B----4-:R-:W-:Y:S05]  /*13500*/  @!P0 BRA `(.L_x_254) ;  /* 0xfffffffc00f08947 */ /* 0x010fea000383ffff */
[----:B------:R-:W-:Y:S05]  /*13510*/  BRA `(.L_x_255) ;  /* 0xffffff5c00a47947 */ /* 0x000fea000383ffff */
.L_x_127:
[----:B-1--4-:R-:W-:-:S07]  /*13520*/  MOV R0, UR21 ;  /* 0x0000001500007c02 */ /* 0x012fce0008000f00 */
.L_x_256:
[----:B-1----:R1:W4:Y:S02]  /*13530*/  SYNCS.PHASECHK.TRANS64.TRYWAIT P0, [R0+URZ+0x90], R3 ;  /* 0x00009003000075a7 */ /* 0x00232400080011ff */
[----:B----4-:R-:W-:Y:S05]  /*13540*/  @!P0 NANOSLEEP.SYNCS 0x989680 ;  /* 0x009896800000895d */ /* 0x010fea0003900000 */
[----:B------:R-:W4:Y:S02]  /*13550*/  @!P0 SYNCS.PHASECHK.TRANS64 P0, [R0+URZ+0x90], R3 ;  /* 0x00009003000085a7 */ /* 0x000f2400080010ff */
[----:B----4-:R-:W-:Y:S05]  /*13560*/  @!P0 BRA `(.L_x_256) ;  /* 0xfffffffc00f08947 */ /* 0x010fea000383ffff */
[----:B------:R-:W-:Y:S05]  /*13570*/  BRA `(.L_x_257) ;  /* 0xffffff5c009c7947 */ /* 0x000fea000383ffff */
.L_x_136:
[----:B------:R-:W-:Y:S07]  /*13580*/  MOV R2, UR6 ;  /* 0x0000000600027c02 */ /* 0x000fee0008000f00 */
.L_x_258:
[----:B---3--:R3:W4:Y:S02]  /*13590*/  SYNCS.PHASECHK.TRANS64.TRYWAIT P0, [R2+URZ+0x170], R3 ;  /* 0x00017003020075a7 */ /* 0x00872400080011ff */
[----:B----4-:R-:W-:Y:S05]  /*135a0*/  @!P0 NANOSLEEP.SYNCS 0x989680 ;  /* 0x009896800000895d */ /* 0x010fea0003900000 */
[----:B------:R-:W4:Y:S02]  /*135b0*/  @!P0 SYNCS.PHASECHK.TRANS64 P0, [R2+URZ+0x170], R3 ;  /* 0x00017003020085a7 */ /* 0x000f2400080010ff */
[----:B----4-:R-:W-:Y:S05]  /*135c0*/  @!P0 BRA `(.L_x_258) ;  /* 0xfffffffc00f08947 */ /* 0x010fea000383ffff */
[----:B------:R-:W-:Y:S05]  /*135d0*/  BRA `(.L_x_259) ;  /* 0xffffff68003c7947 */ /* 0x000fea000383ffff */
.L_x_145:
[----:B------:R-:W-:Y:S07]  /*135e0*/  MOV R15, 0xffffffff ;  /* 0xffffffff000f7802 */ /* 0x000fee0000000f00 */
[----:B-1-345:R-:W-:Y:S05]  /*135f0*/  WARPSYNC.COLLECTIVE R15, `(.L_x_260) ;  /* 0x000000000f0c7348 */ /* 0x03afea0003c00000 */
[----:B------:R-:W-:Y:S02]  /*13600*/  ELECT P6, UR79, PT ;  /* 0x00000000004f782f */ /* 0x000fe400038c0000 */
[----:B------:R-:W-:Y:S01]  /*13610*/  MOV R14, UR79 ;  /* 0x0000004f000e7c02 */ /* 0x000fe20008000f00 */
[----:B-1-345:R-:W-:Y:S10]  /*13620*/  ENDCOLLECTIVE ;  /* 0x000000000000791b */ /* 0x03aff40003800000 */
.L_x_260:
[----:B------:R-:W-:Y:S05]  /*13630*/  BRA `(.L_x_261) ;  /* 0xffffff6c00547947 */ /* 0x000fea000383ffff */
.L_x_150:
[----:B--2---:R-:W-:Y:S04]  /*13640*/  MOV R3, UR43 ;  /* 0x0000002b00037c02 */ /* 0x004fe80008000f00 */
[----:B------:R2:W1:Y:S03]  /*13650*/  SYNCS.PHASECHK.TRANS64.TRYWAIT P0, [R3+URZ+0x60], R2 ;  /* 0x00006002030075a7 */ /* 0x00046600080011ff */
[----:B-1----:R-:W-:Y:S05]  /*13660*/  @!P0 NANOSLEEP.SYNCS 0x989680 ;  /* 0x009896800000895d */ /* 0x002fea0003900000 */
[----:B------:R-:W1:Y:S02]  /*13670*/  @!P0 SYNCS.PHASECHK.TRANS64 P0, [R3+URZ+0x60], R2 ;  /* 0x00006002030085a7 */ /* 0x000e6400080010ff */
[----:B-1----:R-:W-:Y:S05]  /*13680*/  @!P0 BRA `(.L_x_150) ;  /* 0xfffffffc00ec8947 */ /* 0x002fea000383ffff */
[----:B------:R-:W-:Y:S05]  /*13690*/  BRA `(.L_x_149) ;  /* 0xffffff6c00fc7947 */ /* 0x000fea000383ffff */
.L_x_154:
[----:B-1----:R1:W3:Y:S02]  /*136a0*/  SYNCS.PHASECHK.TRANS64.TRYWAIT P1, [R145+URZ+0x130], R0 ;  /* 0x00013000910075a7 */ /* 0x0022e400080211ff */
[----:B---3--:R-:W-:Y:S05]  /*136b0*/  @!P1 NANOSLEEP.SYNCS 0x989680 ;  /* 0x009896800000995d */ /* 0x008fea0003900000 */
[----:B------:R-:W3:Y:S02]  /*136c0*/  @!P1 SYNCS.PHASECHK.TRANS64 P1, [R145+URZ+0x130], R0 ;  /* 0x00013000910095a7 */ /* 0x000ee400080210ff */
[----:B---3--:R-:W-:Y:S05]  /*136d0*/  @!P1 BRA `(.L_x_154) ;  /* 0xfffffffc00f09947 */ /* 0x008fea000383ffff */
[----:B------:R-:W-:Y:S05]  /*136e0*/  BRA `(.L_x_153) ;  /* 0xffffff7400047947 */ /* 0x000fea000383ffff */
.L_x_161:
[----:B-1----:R-:W-:Y:S04]  /*136f0*/  MOV R3, UR43 ;  /* 0x0000002b00037c02 */ /* 0x002fe80008000f00 */
[----:B------:R1:W2:Y:S03]  /*13700*/  SYNCS.PHASECHK.TRANS64.TRYWAIT P1, [R3+URZ+0x68], R0 ;  /* 0x00006800030075a7 */ /* 0x0002a600080211ff */
[----:B--2---:R-:W-:Y:S05]  /*13710*/  @!P1 NANOSLEEP.SYNCS 0x989680 ;  /* 0x009896800000995d */ /* 0x004fea0003900000 */
[----:B------:R-:W2:Y:S02]  /*13720*/  @!P1 SYNCS.PHASECHK.TRANS64 P1, [R3+URZ+0x68], R0 ;  /* 0x00006800030095a7 */ /* 0x000ea400080210ff */
[----:B--2---:R-:W-:Y:S05]  /*13730*/  @!P1 BRA `(.L_x_161) ;  /* 0xfffffffc00ec9947 */ /* 0x004fea000383ffff */
[----:B------:R-:W-:Y:S05]  /*13740*/  BRA `(.L_x_160) ;  /* 0xffffff8400ec7947 */ /* 0x000fea000383ffff */
.L_x_169:
[----:B-1----:R-:W-:Y:S04]  /*13750*/  MOV R0, UR43 ;  /* 0x0000002b00007c02 */ /* 0x002fe80008000f00 */
[----:B------:R1:W3:Y:S03]  /*13760*/  SYNCS.PHASECHK.TRANS64.TRYWAIT P1, [R0+URZ+0x70], R3 ;  /* 0x00007003000075a7 */ /* 0x0002e600080211ff */
[----:B---3--:R-:W-:Y:S05]  /*13770*/  @!P1 NANOSLEEP.SYNCS 0x989680 ;  /* 0x009896800000995d */ /* 0x008fea0003900000 */
[----:B------:R-:W3:Y:S02]  /*13780*/  @!P1 SYNCS.PHASECHK.TRANS64 P1, [R0+URZ+0x70], R3 ;  /* 0x00007003000095a7 */ /* 0x000ee400080210ff */
[----:B---3--:R-:W-:Y:S05]  /*13790*/  @!P1 BRA `(.L_x_169) ;  /* 0xfffffffc00ec9947 */ /* 0x008fea000383ffff */
[----:B------:R-:W-:Y:S05]  /*137a0*/  BRA `(.L_x_168) ;  /* 0xffffff9c00787947 */ /* 0x000fea000383ffff */
.L_x_177:
[----:B--2---:R-:W-:Y:S04]  /*137b0*/  MOV R0, UR43 ;  /* 0x0000002b00007c02 */ /* 0x004fe80008000f00 */
[----:B------:R2:W1:Y:S03]  /*137c0*/  SYNCS.PHASECHK.TRANS64.TRYWAIT P1, [R0+URZ+0x78], R3 ;  /* 0x00007803000075a7 */ /* 0x00046600080211ff */
[----:B-1----:R-:W-:Y:S05]  /*137d0*/  @!P1 NANOSLEEP.SYNCS 0x989680 ;  /* 0x009896800000995d */ /* 0x002fea0003900000 */
[----:B------:R-:W1:Y:S02]  /*137e0*/  @!P1 SYNCS.PHASECHK.TRANS64 P1, [R0+URZ+0x78], R3 ;  /* 0x00007803000095a7 */ /* 0x000e6400080210ff */
[----:B-1----:R-:W-:Y:S05]  /*137f0*/  @!P1 BRA `(.L_x_177) ;  /* 0xfffffffc00ec9947 */ /* 0x002fea000383ffff */
[----:B------:R-:W-:Y:S05]  /*13800*/  BRA `(.L_x_176) ;  /* 0xffffffb400107947 */ /* 0x000fea000383ffff */
.L_x_189:
[----:B------:R-:W-:Y:S07]  /*13810*/  MOV R4, UR24 ;  /* 0x0000001800047c02 */ /* 0x000fee0008000f00 */
.L_x_262:
[----:B--2---:R2:W4:Y:S02]  /*13820*/  SYNCS.PHASECHK.TRANS64.TRYWAIT P0, [R4+URZ+0xb0], R5 ;  /* 0x0000b005040075a7 */ /* 0x00452400080011ff */
[----:B----4-:R-:W-:Y:S05]  /*13830*/  @!P0 NANOSLEEP.SYNCS 0x989680 ;  /* 0x009896800000895d */ /* 0x010fea0003900000 */
[----:B------:R-:W4:Y:S02]  /*13840*/  @!P0 SYNCS.PHASECHK.TRANS64 P0, [R4+URZ+0xb0], R5 ;  /* 0x0000b005040085a7 */ /* 0x000f2400080010ff */
[----:B----4-:R-:W-:Y:S05]  /*13850*/  @!P0 BRA `(.L_x_262) ;  /* 0xfffffffc00f08947 */ /* 0x010fea000383ffff */
[----:B------:R-:W-:Y:S05]  /*13860*/  BRA `(.L_x_263) ;  /* 0xffffffd4004c7947 */ /* 0x000fea000383ffff */
.L_x_192:
[----:B------:R-:W-:Y:S07]  /*13870*/  MOV R4, UR24 ;  /* 0x0000001800047c02 */ /* 0x000fee0008000f00 */
.L_x_264:
[----:B-1----:R1:W2:Y:S02]  /*13880*/  SYNCS.PHASECHK.TRANS64.TRYWAIT P1, [R4+URZ+0x1b0], R5 ;  /* 0x0001b005040075a7 */ /* 0x0022a400080211ff */
[----:B--2---:R-:W-:Y:S05]  /*13890*/  @!P1 NANOSLEEP.SYNCS 0x989680 ;  /* 0x009896800000995d */ /* 0x004fea0003900000 */
[----:B------:R-:W2:Y:S02]  /*138a0*/  @!P1 SYNCS.PHASECHK.TRANS64 P1, [R4+URZ+0x1b0], R5 ;  /* 0x0001b005040095a7 */ /* 0x000ea400080210ff */
[----:B--2---:R-:W-:Y:S05]  /*138b0*/  @!P1 BRA `(.L_x_264) ;  /* 0xfffffffc00f09947 */ /* 0x004fea000383ffff */
[----:B------:R-:W-:Y:S05]  /*138c0*/  BRA `(.L_x_265) ;  /* 0xffffffd400a87947 */ /* 0x000fea000383ffff */
.L_x_208:
[----:B-1----:R-:W-:-:S07]  /*138d0*/  MOV R4, UR11 ;  /* 0x0000000b00047c02 */ /* 0x002fce0008000f00 */
.L_x_266:
[----:B-1----:R1:W3:Y:S02]  /*138e0*/  SYNCS.PHASECHK.TRANS64.TRYWAIT P0, [R4+URZ+0x140], R5 ;  /* 0x00014005040075a7 */ /* 0x0022e400080011ff */
[----:B---3--:R-:W-:Y:S05]  /*138f0*/  @!P0 NANOSLEEP.SYNCS 0x989680 ;  /* 0x009896800000895d */ /* 0x008fea0003900000 */
[----:B------:R-:W3:Y:S02]  /*13900*/  @!P0 SYNCS.PHASECHK.TRANS64 P0, [R4+URZ+0x140], R5 ;  /* 0x00014005040085a7 */ /* 0x000ee400080010ff */
[----:B---3--:R-:W-:Y:S05]  /*13910*/  @!P0 BRA `(.L_x_266) ;  /* 0xfffffffc00f08947 */ /* 0x008fea000383ffff */
[----:B------:R-:W-:Y:S05]  /*13920*/  BRA `(.L_x_267) ;  /* 0xffffffec00147947 */ /* 0x000fea000383ffff */
.L_x_210:
[----:B------:R-:W-:Y:S07]  /*13930*/  MOV R4, UR10 ;  /* 0x0000000a00047c02 */ /* 0x000fee0008000f00 */
.L_x_268:
[----:B-1----:R1:W2:Y:S02]  /*13940*/  SYNCS.PHASECHK.TRANS64.TRYWAIT P0, [R4+URZ], R5 ;  /* 0x00000005040075a7 */ /* 0x0022a400080011ff */
[----:B--2---:R-:W-:Y:S05]  /*13950*/  @!P0 NANOSLEEP.SYNCS 0x989680 ;  /* 0x009896800000895d */ /* 0x004fea0003900000 */
[----:B------:R-:W2:Y:S02]  /*13960*/  @!P0 SYNCS.PHASECHK.TRANS64 P0, [R4+URZ], R5 ;  /* 0x00000005040085a7 */ /* 0x000ea400080010ff */
[----:B--2---:R-:W-:Y:S05]  /*13970*/  @!P0 BRA `(.L_x_268) ;  /* 0xfffffffc00f08947 */ /* 0x004fea000383ffff */
[----:B------:R-:W-:Y:S05]  /*13980*/  BRA `(.L_x_209) ;  /* 0xffffffec00387947 */ /* 0x000fea000383ffff */
.L_x_214:
[----:B------:R-:W-:-:S07]  /*13990*/  MOV R4, UR9 ;  /* 0x0000000900047c02 */ /* 0x000fce0008000f00 */
.L_x_269:
[----:B--2---:R2:W3:Y:S02]  /*139a0*/  SYNCS.PHASECHK.TRANS64.TRYWAIT P0, [R4+URZ+0x170], R5 ;  /* 0x00017005040075a7 */ /* 0x0044e400080011ff */
[----:B---3--:R-:W-:Y:S05]  /*139b0*/  @!P0 NANOSLEEP.SYNCS 0x989680 ;  /* 0x009896800000895d */ /* 0x008fea0003900000 */
[----:B------:R-:W3:Y:S02]  /*139c0*/  @!P0 SYNCS.PHASECHK.TRANS64 P0, [R4+URZ+0x170], R5 ;  /* 0x00017005040085a7 */ /* 0x000ee400080010ff */
[----:B---3--:R-:W-:Y:S05]  /*139d0*/  @!P0 BRA `(.L_x_269) ;  /* 0xfffffffc00f08947 */ /* 0x008fea000383ffff */
[----:B------:R-:W-:Y:S05]  /*139e0*/  BRA `(.L_x_270) ;  /* 0xffffffec00d87947 */ /* 0x000fea000383ffff */
.L_x_218:
[----:B--2---:R-:W-:-:S07]  /*139f0*/  MOV R0, UR5 ;  /* 0x0000000500007c02 */ /* 0x004fce0008000f00 */
.L_x_271:
[----:B--2---:R2:W4:Y:S02]  /*13a00*/  SYNCS.PHASECHK.TRANS64.TRYWAIT P0, [R0+URZ+0x140], R5 ;  /* 0x00014005000075a7 */ /* 0x00452400080011ff */
[----:B----4-:R-:W-:Y:S05]  /*13a10*/  @!P0 NANOSLEEP.SYNCS 0x989680 ;  /* 0x009896800000895d */ /* 0x010fea0003900000 */
[----:B------:R-:W4:Y:S02]  /*13a20*/  @!P0 SYNCS.PHASECHK.TRANS64 P0, [R0+URZ+0x140], R5 ;  /* 0x00014005000085a7 */ /* 0x000f2400080010ff */
[----:B----4-:R-:W-:Y:S05]  /*13a30*/  @!P0 BRA `(.L_x_271) ;  /* 0xfffffffc00f08947 */ /* 0x010fea000383ffff */
[----:B------:R-:W-:Y:S05]  /*13a40*/  BRA `(.L_x_272) ;  /* 0xfffffff0004c7947 */ /* 0x000fea000383ffff */
.L_x_220:
[----:B--2---:R-:W-:-:S07]  /*13a50*/  MOV R0, UR19 ;  /* 0x0000001300007c02 */ /* 0x004fce0008000f00 */
.L_x_273:
[----:B--2---:R2:W4:Y:S02]  /*13a60*/  SYNCS.PHASECHK.TRANS64.TRYWAIT P0, [R0+URZ+0x140], R3 ;  /* 0x00014003000075a7 */ /* 0x00452400080011ff */
[----:B----4-:R-:W-:Y:S05]  /*13a70*/  @!P0 NANOSLEEP.SYNCS 0x989680 ;  /* 0x009896800000895d */ /* 0x010fea0003900000 */
[----:B------:R-:W4:Y:S02]  /*13a80*/  @!P0 SYNCS.PHASECHK.TRANS64 P0, [R0+URZ+0x140], R3 ;  /* 0x00014003000085a7 */ /* 0x000f2400080010ff */
[----:B----4-:R-:W-:Y:S05]  /*13a90*/  @!P0 BRA `(.L_x_273) ;  /* 0xfffffffc00f08947 */ /* 0x010fea000383ffff */
[----:B------:R-:W-:Y:S05]  /*13aa0*/  BRA `(.L_x_274) ;  /* 0xfffffff0005c7947 */ /* 0x000fea000383ffff */
        .weak           $__internal_0_$__cuda_sm10x_tcgen05_guardrail_trap_col_being_dealloced_not_returned_by_alloc
        .type           $__internal_0_$__cuda_sm10x_tcgen05_guardrail_trap_col_being_dealloced_not_returned_by_alloc,@function
        .size           $__internal_0_$__cuda_sm10x_tcgen05_guardrail_trap_col_being_dealloced_not_returned_by_alloc,($__internal_1_$__cuda_sm10x_tcgen05_guardrail_trap_phase_invalid_during_alloc - $__internal_0_$__cuda_sm10x_tcgen05_guardrail_trap_col_being_dealloced_not_returned_by_alloc)
$__internal_0_$__cuda_sm10x_tcgen05_guardrail_trap_col_being_dealloced_not_returned_by_alloc:
[----:B------:R-:W-:Y:S05]  /*13ab0*/  BPT.TRAP 0x1 ;  /* 0x000000040000795c */ /* 0x000fea0000300000 */
[----:B------:R-:W-:-:S04]  /*13ac0*/  HFMA2 R3, -RZ, RZ, 0, 0 ;  /* 0x00000000ff037431 */ /* 0x000fc800000001ff */
[----:B------:R-:W-:Y:S05]  /*13ad0*/  RET.REL.NODEC R2 `(_ZN7cutlass13device_kernelINS_4gemm6kernel13GemmUniversalINS1_17GroupProblemShapeIN4cute5tupleIJiiiEEEEENS1_10collective13CollectiveMmaINS1_40MainloopSm100ArrayTmaUmmaWarpSpecializedILi6ELi8ELi2ENS6_IJNS5_1CILi1EEESD_SD_EEEEENS6_IJNSC_ILi128EEENSC_ILi256EEENSC_ILi64EEEEEENS_12float_e4m3_tEPNS6_IJlSD_NSC_ILi0EEEEEESK_SN_NS5_8TiledMMAINS5_8MMA_AtomIJNS5_10MMA_TraitsINS5_19SM100_MMA_F8F6F4_SSEJSK_SK_fSG_SH_NS5_17integral_constantINS5_4UMMA5MajorELSU_0EEESV_NSS_INST_7ScaleInELSW_0EEESX_EEEEEENS5_6LayoutISE_NS6_IJSL_SL_SL_EEEEENS6_IJNS5_10UnderscoreES13_S13_EEEEENS5_13SM90_TMA_LOADENS5_14ComposedLayoutINS5_7SwizzleILi2ELi4ELi3EEENS5_18smem_ptr_flag_bitsILi8EEENS10_INS6_IJNSC_ILi8EEESI_EEENS6_IJSI_SD_EEEEEEEvNS5_8identityES16_S1G_vS1H_EENS_8epilogue10collective18CollectiveEpilogueINS1J_31Sm100PtrArrayTmaWarpSpecializedILi4ELi2ELi64ELb1ELb0EEEJSJ_NS6_IJNS10_ISG_SD_EENS10_ISI_SD_EEEEENS_6half_tEPNS6_IJSD_lSL_EEES1R_S1T_NS1J_6fusion15FusionCallbacksIS1N_NS1U_17LinearCombinationIS1R_fS1R_fLNS_15FloatRoundStyleE2EEESJ_S1Q_JEEENS5_5SM1004TMEM4LOAD26SM100_TMEM_LOAD_16dp256b8xES16_NS17_INS18_ILi3ELi4ELi3EEENS1A_ILi16EEENS10_INS6_IJSI_S1C_EEENS6_IJSD_SI_EEEEEEENS5_17SM75_U16x8_LDSM_TENS5_14SM90_TMA_STOREES29_NS5_17SM90_U16x8_STSM_TENS5_39AutoVectorizingCopyWithAssumedAlignmentILi128EEEEEEvvEEEEvNT_6ParamsE) ;  /* 0xfffffec402487950 */ /* 0x000fea0003c3ffff */
        .weak           $__internal_1_$__cuda_sm10x_tcgen05_guardrail_trap_phase_invalid_during_alloc
        .type           $__internal_1_$__cuda_sm10x_tcgen05_guardrail_trap_phase_invalid_during_alloc,@function
        .size           $__internal_1_$__cuda_sm10x_tcgen05_guardrail_trap_phase_invalid_during_alloc,($__internal_2_$__cuda_sm10x_tcgen05_guardrail_trap_unallocated_columns_being_dealloced - $__internal_1_$__cuda_sm10x_tcgen05_guardrail_trap_phase_invalid_during_alloc)
$__internal_1_$__cuda_sm10x_tcgen05_guardrail_trap_phase_invalid_during_alloc:
[----:B------:R-:W-:Y:S05]  /*13ae0*/  BPT.TRAP 0x1 ;  /* 0x000000040000795c */ /* 0x000fea0000300000 */
[----:B------:R-:W-:-:S04]  /*13af0*/  MOV R3, 0x0 ;  /* 0x0000000000037802 */ /* 0x000fc80000000f00 */
[----:B------:R-:W-:Y:S05]  /*13b00*/  RET.REL.NODEC R2 `(_ZN7cutlass13device_kernelINS_4gemm6kernel13GemmUniversalINS1_17GroupProblemShapeIN4cute5tupleIJiiiEEEEENS1_10collective13CollectiveMmaINS1_40MainloopSm100ArrayTmaUmmaWarpSpecializedILi6ELi8ELi2ENS6_IJNS5_1CILi1EEESD_SD_EEEEENS6_IJNSC_ILi128EEENSC_ILi256EEENSC_ILi64EEEEEENS_12float_e4m3_tEPNS6_IJlSD_NSC_ILi0EEEEEESK_SN_NS5_8TiledMMAINS5_8MMA_AtomIJNS5_10MMA_TraitsINS5_19SM100_MMA_F8F6F4_SSEJSK_SK_fSG_SH_NS5_17integral_constantINS5_4UMMA5MajorELSU_0EEESV_NSS_INST_7ScaleInELSW_0EEESX_EEEEEENS5_6LayoutISE_NS6_IJSL_SL_SL_EEEEENS6_IJNS5_10UnderscoreES13_S13_EEEEENS5_13SM90_TMA_LOADENS5_14ComposedLayoutINS5_7SwizzleILi2ELi4ELi3EEENS5_18smem_ptr_flag_bitsILi8EEENS10_INS6_IJNSC_ILi8EEESI_EEENS6_IJSI_SD_EEEEEEEvNS5_8identityES16_S1G_vS1H_EENS_8epilogue10collective18CollectiveEpilogueINS1J_31Sm100PtrArrayTmaWarpSpecializedILi4ELi2ELi64ELb1ELb0EEEJSJ_NS6_IJNS10_ISG_SD_EENS10_ISI_SD_EEEEENS_6half_tEPNS6_IJSD_lSL_EEES1R_S1T_NS1J_6fusion15FusionCallbacksIS1N_NS1U_17LinearCombinationIS1R_fS1R_fLNS_15FloatRoundStyleE2EEESJ_S1Q_JEEENS5_5SM1004TMEM4LOAD26SM100_TMEM_LOAD_16dp256b8xES16_NS17_INS18_ILi3ELi4ELi3EEENS1A_ILi16EEENS10_INS6_IJSI_S1C_EEENS6_IJSD_SI_EEEEEEENS5_17SM75_U16x8_LDSM_TENS5_14SM90_TMA_STOREES29_NS5_17SM90_U16x8_STSM_TENS5_39AutoVectorizingCopyWithAssumedAlignmentILi128EEEEEEvvEEEEvNT_6ParamsE) ;  /* 0xfffffec4023c7950 */ /* 0x000fea0003c3ffff */
        .weak           $__internal_2_$__cuda_sm10x_tcgen05_guardrail_trap_unallocated_columns_being_dealloced
        .type           $__internal_2_$__cuda_sm10x_tcgen05_guardrail_trap_unallocated_columns_being_dealloced,@function
        .size           $__internal_2_$__cuda_sm10x_tcgen05_guardrail_trap_unallocated_columns_being_dealloced,($__internal_3_$__cuda_sm20_div_u64 - $__internal_2_$__cuda_sm10x_tcgen05_guardrail_trap_unallocated_columns_being_dealloced)
$__internal_2_$__cuda_sm10x_tcgen05_guardrail_trap_unallocated_columns_being_dealloced:
[----:B------:R-:W-:Y:S05]  /*13b10*/  BPT.TRAP 0x1 ;  /* 0x000000040000795c */ /* 0x000fea0000300000 */
[----:B------:R-:W-:-:S04]  /*13b20*/  HFMA2 R3, -RZ, RZ, 0, 0 ;  /* 0x00000000ff037431 */ /* 0x000fc800000001ff */
[----:B------:R-:W-:Y:S05]  /*13b30*/  RET.REL.NODEC R2 `(_ZN7cutlass13device_kernelINS_4gemm6kernel13GemmUniversalINS1_17GroupProblemShapeIN4cute5tupleIJiiiEEEEENS1_10collective13CollectiveMmaINS1_40MainloopSm100ArrayTmaUmmaWarpSpecializedILi6ELi8ELi2ENS6_IJNS5_1CILi1EEESD_SD_EEEEENS6_IJNSC_ILi128EEENSC_ILi256EEENSC_ILi64EEEEEENS_12float_e4m3_tEPNS6_IJlSD_NSC_ILi0EEEEEESK_SN_NS5_8TiledMMAINS5_8MMA_AtomIJNS5_10MMA_TraitsINS5_19SM100_MMA_F8F6F4_SSEJSK_SK_fSG_SH_NS5_17integral_constantINS5_4UMMA5MajorELSU_0EEESV_NSS_INST_7ScaleInELSW_0EEESX_EEEEEENS5_6LayoutISE_NS6_IJSL_SL_SL_EEEEENS6_IJNS5_10UnderscoreES13_S13_EEEEENS5_13SM90_TMA_LOADENS5_14ComposedLayoutINS5_7SwizzleILi2ELi4ELi3EEENS5_18smem_ptr_flag_bitsILi8EEENS10_INS6_IJNSC_ILi8EEESI_EEENS6_IJSI_SD_EEEEEEEvNS5_8identityES16_S1G_vS1H_EENS_8epilogue10collective18CollectiveEpilogueINS1J_31Sm100PtrArrayTmaWarpSpecializedILi4ELi2ELi64ELb1ELb0EEEJSJ_NS6_IJNS10_ISG_SD_EENS10_ISI_SD_EEEEENS_6half_tEPNS6_IJSD_lSL_EEES1R_S1T_NS1J_6fusion15FusionCallbacksIS1N_NS1U_17LinearCombinationIS1R_fS1R_fLNS_15FloatRoundStyleE2EEESJ_S1Q_JEEENS5_5SM1004TMEM4LOAD26SM100_TMEM_LOAD_16dp256b8xES16_NS17_INS18_ILi3ELi4ELi3EEENS1A_ILi16EEENS10_INS6_IJSI_S1C_EEENS6_IJSD_SI_EEEEEEENS5_17SM75_U16x8_LDSM_TENS5_14SM90_TMA_STOREES29_NS5_17SM90_U16x8_STSM_TENS5_39AutoVectorizingCopyWithAssumedAlignmentILi128EEEEEEvvEEEEvNT_6ParamsE) ;  /* 0xfffffec402307950 */ /* 0x000fea0003c3ffff */
        .weak           $__internal_3_$__cuda_sm20_div_u64
        .type           $__internal_3_$__cuda_sm20_div_u64,@function
        .size           $__internal_3_$__cuda_sm20_div_u64,(.L_x_64 - $__internal_3_$__cuda_sm20_div_u64)
$__internal_3_$__cuda_sm20_div_u64:
[----:B------:R-:W-:Y:S01]  /*13b40*/  MOV R28, R0 ;  /* 0x00000000001c7202 */ /* 0x000fe20000000f00 */
[----:B------:R-:W-:-:S05]  /*13b50*/  IMAD.MOV.U32 R29, RZ, RZ, R3 ;  /* 0x000000ffff1d7224 */ /* 0x000fca00078e0003 */
[----:B------:R-:W1:Y:S08]  /*13b60*/  I2F.U64.RP R28, R28 ;  /* 0x0000001c001c7312 */ /* 0x000e700000309000 */
[----:B-1----:R-:W1:Y:S02]  /*13b70*/  MUFU.RCP R22, R28 ;  /* 0x0000001c00167308 */ /* 0x002e640000001000 */
[----:B-1----:R-:W-:-:S06]  /*13b80*/  IADD3 R22, PT, PT, R22, 0x1ffffffe, RZ ;  /* 0x1ffffffe16167810 */ /* 0x002fcc0007ffe0ff */
[----:B------:R-:W1:Y:S02]  /*13b90*/  F2I.U64.TRUNC R22, R22 ;  /* 0x0000001600167311 */ /* 0x000e64000020d800 */
[----:B-1----:R-:W-:Y:S01]  /*13ba0*/  IMAD.WIDE.U32 R24, R22, R0, RZ ;  /* 0x0000000016187225 */ /* 0x002fe200078e00ff */
[----:B------:R-:W-:-:S03]  /*13bb0*/  MOV R27, R22 ;  /* 0x00000016001b7202 */ /* 0x000fc60000000f00 */
[----:B------:R-:W-:Y:S01]  /*13bc0*/  IMAD R21, R22, R3, R25 ;  /* 0x0000000316157224 */ /* 0x000fe200078e0219 */
[----:B------:R-:W-:-:S03]  /*13bd0*/  IADD3 R25, P0, PT, RZ, -R24, RZ ;  /* 0x80000018ff197210 */ /* 0x000fc60007f1e0ff */
[----:B------:R-:W-:Y:S02]  /*13be0*/  IMAD R21, R23, R0, R21 ;  /* 0x0000000017157224 */ /* 0x000fe400078e0215 */
[----:B------:R-:W-:-:S04]  /*13bf0*/  IMAD.HI.U32 R26, R22, R25, RZ ;  /* 0x00000019161a7227 */ /* 0x000fc800078e00ff */
[----:B------:R-:W-:-:S04]  /*13c00*/  IMAD.X R21, RZ, RZ, ~R21, P0 ;  /* 0x000000ffff157224 */ /* 0x000fc800000e0e15 */
[----:B------:R-:W-:-:S04]  /*13c10*/  IMAD.WIDE.U32 R26, P3, R22, R21, R26 ;  /* 0x00000015161a7225 */ /* 0x000fc8000786001a */
[C---:B------:R-:W-:Y:S02]  /*13c20*/  IMAD R24, R23.reuse, R21, RZ ;  /* 0x0000001517187224 */ /* 0x040fe400078e02ff */
[----:B------:R-:W-:-:S04]  /*13c30*/  IMAD.HI.U32 R25, P1, R23, R25, R26 ;  /* 0x0000001917197227 */ /* 0x000fc8000782001a */
[----:B------:R-:W-:Y:S01]  /*13c40*/  IMAD.HI.U32 R21, R23, R21, RZ ;  /* 0x0000001517157227 */ /* 0x000fe200078e00ff */
[----:B------:R-:W-:-:S03]  /*13c50*/  IADD3 R25, P0, PT, R24, R25, RZ ;  /* 0x0000001918197210 */ /* 0x000fc60007f1e0ff */
[----:B------:R-:W-:Y:S02]  /*13c60*/  IMAD.X R23, R21, 0x1, R23, P3 ;  /* 0x0000000115177824 */ /* 0x000fe400018e0617 */
[----:B------:R-:W-:-:S03]  /*13c70*/  IMAD.WIDE.U32 R26, R25, R0, RZ ;  /* 0x00000000191a7225 */ /* 0x000fc600078e00ff */
[----:B------:R-:W-:Y:S01]  /*13c80*/  IADD3.X R23, PT, PT, RZ, RZ, R23, P0, P1 ;  /* 0x000000ffff177210 */ /* 0x000fe200007e2417 */
[----:B------:R-:W-:Y:S01]  /*13c90*/  IMAD R21, R25, R3, R27 ;  /* 0x0000000319157224 */ /* 0x000fe200078e021b */
[----:B------:R-:W-:-:S03]  /*13ca0*/  IADD3 R22, P0, PT, RZ, -R26, RZ ;  /* 0x8000001aff167210 */ /* 0x000fc60007f1e0ff */
[----:B------:R-:W-:Y:S02]  /*13cb0*/  IMAD R21, R23, R0, R21 ;  /* 0x0000000017157224 */ /* 0x000fe400078e0215 */
[----:B------:R-:W-:-:S03]  /*13cc0*/  IMAD.HI.U32 R24, R25, R22, RZ ;  /* 0x0000001619187227 */ /* 0x000fc600078e00ff */
[----:B------:R-:W-:-:S05]  /*13cd0*/  IADD3.X R21, PT, PT, RZ, ~R21, RZ, P0, !PT ;  /* 0x80000015ff157210 */ /* 0x000fca00007fe4ff */
[----:B------:R-:W-:-:S04]  /*13ce0*/  IMAD.WIDE.U32 R26, P3, R25, R21, R24 ;  /* 0x00000015191a7225 */ /* 0x000fc80007860018 */
[C---:B------:R-:W-:Y:S02]  /*13cf0*/  IMAD R24, R23.reuse, R21, RZ ;  /* 0x0000001517187224 */ /* 0x040fe400078e02ff */
[----:B------:R-:W-:-:S04]  /*13d00*/  IMAD.HI.U32 R25, P1, R23, R22, R26 ;  /* 0x0000001617197227 */ /* 0x000fc8000782001a */
[----:B------:R-:W-:Y:S01]  /*13d10*/  IMAD.HI.U32 R22, R23, R21, RZ ;  /* 0x0000001517167227 */ /* 0x000fe200078e00ff */
[----:B------:R-:W-:-:S04]  /*13d20*/  IADD3 R24, P0, PT, R24, R25, RZ ;  /* 0x0000001918187210 */ /* 0x000fc80007f1e0ff */
[----:B------:R-:W-:Y:S01]  /*13d30*/  IADD3.X R21, PT, PT, R22, R23, RZ, P3, !PT ;  /* 0x0000001716157210 */ /* 0x000fe20001ffe4ff */
[----:B------:R-:W-:-:S03]  /*13d40*/  IMAD.HI.U32 R22, R24, R17, RZ ;  /* 0x0000001118167227 */ /* 0x000fc600078e00ff */
[----:B------:R-:W-:Y:S01]  /*13d50*/  IADD3.X R21, PT, PT, RZ, RZ, R21, P0, P1 ;  /* 0x000000ffff157210 */ /* 0x000fe200007e2415 */
[----:B------:R-:W-:Y:S02]  /*13d60*/  IMAD.MOV.U32 R23, RZ, RZ, RZ ;  /* 0x000000ffff177224 */ /* 0x000fe400078e00ff */
[----:B------:R-:W-:-:S04]  /*13d70*/  IMAD.WIDE.U32 R22, R24, R20, R22 ;  /* 0x0000001418167225 */ /* 0x000fc800078e0016 */
[C---:B------:R-:W-:Y:S02]  /*13d80*/  IMAD R25, R21.reuse, R20, RZ ;  /* 0x0000001415197224 */ /* 0x040fe400078e02ff */
[----:B------:R-:W-:-:S04]  /*13d90*/  IMAD.HI.U32 R22, P1, R21, R17, R22 ;  /* 0x0000001115167227 */ /* 0x000fc80007820016 */
[----:B------:R-:W-:Y:S01]  /*13da0*/  IMAD.HI.U32 R21, R21, R20, RZ ;  /* 0x0000001415157227 */ /* 0x000fe200078e00ff */
[----:B------:R-:W-:-:S04]  /*13db0*/  IADD3 R25, P0, PT, R25, R22, RZ ;  /* 0x0000001619197210 */ /* 0x000fc80007f1e0ff */
[----:B------:R-:W-:Y:S01]  /*13dc0*/  IADD3.X R21, PT, PT, R21, RZ, RZ, P1, !PT ;  /* 0x000000ff15157210 */ /* 0x000fe20000ffe4ff */
[C---:B------:R-:W-:Y:S01]  /*13dd0*/  IMAD.WIDE.U32 R26, R25.reuse, R0, RZ ;  /* 0x00000000191a7225 */ /* 0x040fe200078e00ff */
[C---:B------:R-:W-:Y:S02]  /*13de0*/  IADD3 R24, PT, PT, R25.reuse, 0x1, RZ ;  /* 0x0000000119187810 */ /* 0x040fe40007ffe0ff */
[----:B------:R-:W-:Y:S01]  /*13df0*/  IADD3.X R22, PT, PT, RZ, R21, RZ, P0, !PT ;  /* 0x00000015ff167210 */ /* 0x000fe200007fe4ff */
[----:B------:R-:W-:Y:S01]  /*13e00*/  IMAD R23, R25, R3, R27 ;  /* 0x0000000319177224 */ /* 0x000fe200078e021b */
[----:B------:R-:W-:-:S03]  /*13e10*/  IADD3 R21, P0, PT, -R26, R17, RZ ;  /* 0x000000111a157210 */ /* 0x000fc60007f1e1ff */
[-C--:B------:R-:W-:Y:S01]  /*13e20*/  IMAD R23, R22, R0.reuse, R23 ;  /* 0x0000000016177224 */ /* 0x080fe200078e0217 */
[----:B------:R-:W-:Y:S02]  /*13e30*/  ISETP.GE.U32.AND P3, PT, R21, R0, PT ;  /* 0x000000001500720c */ /* 0x000fe40003f66070 */
[----:B------:R-:W-:Y:S01]  /*13e40*/  IADD3 R22, P1, PT, -R0, R21, RZ ;  /* 0x0000001500167210 */ /* 0x000fe20007f3e1ff */
[----:B------:R-:W-:-:S05]  /*13e50*/  IMAD.X R20, R20, 0x1, ~R23, P0 ;  /* 0x0000000114147824 */ /* 0x000fca00000e0e17 */
[----:B------:R-:W-:Y:S02]  /*13e60*/  ISETP.GE.U32.AND.EX P0, PT, R20, R3, PT, P3 ;  /* 0x000000031400720c */ /* 0x000fe40003f06130 */
[-C--:B------:R-:W-:Y:S02]  /*13e70*/  IADD3.X R23, PT, PT, ~R3, R20.reuse, RZ, P1, !PT ;  /* 0x0000001403177210 */ /* 0x080fe40000ffe5ff */
[----:B------:R-:W-:Y:S02]  /*13e80*/  SEL R21, R22, R21, P0 ;  /* 0x0000001516157207 */ /* 0x000fe40000000000 */
[----:B------:R-:W-:Y:S02]  /*13e90*/  SEL R24, R24, R25, P0 ;  /* 0x0000001918187207 */ /* 0x000fe40000000000 */
[----:B------:R-:W-:Y:S02]  /*13ea0*/  SEL R20, R23, R20, P0 ;  /* 0x0000001417147207 */ /* 0x000fe40000000000 */
[----:B------:R-:W-:Y:S01]  /*13eb0*/  ISETP.GE.U32.AND P1, PT, R21, R0, PT ;  /* 0x000000001500720c */ /* 0x000fe20003f26070 */
[----:B------:R-:W-:Y:S01]  /*13ec0*/  VIADD R21, R24, 0x1 ;  /* 0x0000000118157836 */ /* 0x000fe20000000000 */
[----:B------:R-:W-:-:S02]  /*13ed0*/  ISETP.NE.U32.AND P0, PT, R0, RZ, PT ;  /* 0x000000ff0000720c */ /* 0x000fc40003f05070 */
[----:B------:R-:W-:Y:S02]  /*13ee0*/  ISETP.GE.U32.AND.EX P1, PT, R20, R3, PT, P1 ;  /* 0x000000031400720c */ /* 0x000fe40003f26110 */
[----:B------:R-:W-:Y:S02]  /*13ef0*/  ISETP.NE.AND.EX P0, PT, R3, RZ, PT, P0 ;  /* 0x000000ff0300720c */ /* 0x000fe40003f05300 */
[----:B------:R-:W-:Y:S01]  /*13f00*/  SEL R3, R21, R24, P1 ;  /* 0x0000001815037207 */ /* 0x000fe20000800000 */
[----:B------:R-:W-:Y:S01]  /*13f10*/  HFMA2 R21, -RZ, RZ, 0, 0 ;  /* 0x00000000ff157431 */ /* 0x000fe200000001ff */
[----:B------:R-:W-:Y:S02]  /*13f20*/  MOV R20, R2 ;  /* 0x0000000200147202 */ /* 0x000fe40000000f00 */
[----:B------:R-:W-:Y:S02]  /*13f30*/  SEL R3, R3, 0xffffffff, P0 ;  /* 0xffffffff03037807 */ /* 0x000fe40000000000 */
[----:B------:R-:W-:Y:S05]  /*13f40*/  RET.REL.NODEC R20 `(_ZN7cutlass13device_kernelINS_4gemm6kernel13GemmUniversalINS1_17GroupProblemShapeIN4cute5tupleIJiiiEEEEENS1_10collective13CollectiveMmaINS1_40MainloopSm100ArrayTmaUmmaWarpSpecializedILi6ELi8ELi2ENS6_IJNS5_1CILi1EEESD_SD_EEEEENS6_IJNSC_ILi128EEENSC_ILi256EEENSC_ILi64EEEEEENS_12float_e4m3_tEPNS6_IJlSD_NSC_ILi0EEEEEESK_SN_NS5_8TiledMMAINS5_8MMA_AtomIJNS5_10MMA_TraitsINS5_19SM100_MMA_F8F6F4_SSEJSK_SK_fSG_SH_NS5_17integral_constantINS5_4UMMA5MajorELSU_0EEESV_NSS_INST_7ScaleInELSW_0EEESX_EEEEEENS5_6LayoutISE_NS6_IJSL_SL_SL_EEEEENS6_IJNS5_10UnderscoreES13_S13_EEEEENS5_13SM90_TMA_LOADENS5_14ComposedLayoutINS5_7SwizzleILi2ELi4ELi3EEENS5_18smem_ptr_flag_bitsILi8EEENS10_INS6_IJNSC_ILi8EEESI_EEENS6_IJSI_SD_EEEEEEEvNS5_8identityES16_S1G_vS1H_EENS_8epilogue10collective18CollectiveEpilogueINS1J_31Sm100PtrArrayTmaWarpSpecializedILi4ELi2ELi64ELb1ELb0EEEJSJ_NS6_IJNS10_ISG_SD_EENS10_ISI_SD_EEEEENS_6half_tEPNS6_IJSD_lSL_EEES1R_S1T_NS1J_6fusion15FusionCallbacksIS1N_NS1U_17LinearCombinationIS1R_fS1R_fLNS_15FloatRoundStyleE2EEESJ_S1Q_JEEENS5_5SM1004TMEM4LOAD26SM100_TMEM_LOAD_16dp256b8xES16_NS17_INS18_ILi3ELi4ELi3EEENS1A_ILi16EEENS10_INS6_IJSI_S1C_EEENS6_IJSD_SI_EEEEEEENS5_17SM75_U16x8_LDSM_TENS5_14SM90_TMA_STOREES29_NS5_17SM90_U16x8_STSM_TENS5_39AutoVectorizingCopyWithAssumedAlignmentILi128EEEEEEvvEEEEvNT_6ParamsE) ;  /* 0xfffffec0142c7950 */ /* 0x000fea0003c3ffff */
.L_x_64:
[----:B------:R-:W-:Y:S01]  /*13f50*/  MOV R34, R20 ;  /* 0x0000001400227202 */ /* 0x000fe20000000f00 */
[----:B------:R-:W-:-:S04]  /*13f60*/  IMAD.MOV.U32 R35, RZ, RZ, R3 ;  /* 0x000000ffff237224 */ /* 0x000fc800078e0003 */
        /* <DEDUP_REMOVED lines=14> */
[----:B------:R-:W-:Y:S02]  /*14050*/  HFMA2 R33, -RZ, RZ, 0, 0 ;  /* 0x00000000ff217431 */ /* 0x000fe400000001ff */
        /* <DEDUP_REMOVED lines=14> */
[----:B------:R-:W-:-:S03]  /*14140*/  IADD3 R30, P0, PT, R27, R28, RZ ;  /* 0x0000001c1b1e7210 */ /* 0x000fc60007f1e0ff */
[----:B------:R-:W-:Y:S02]  /*14150*/  IMAD.X R22, R22, 0x1, R25, P2 ;  /* 0x0000000116167824 */ /* 0x000fe400010e0619 */
[----:B------:R-:W-:-:S03]  /*14160*/  IMAD.HI.U32 R32, R30, R21, RZ ;  /* 0x000000151e207227 */ /* 0x000fc600078e00ff */
[----:B------:R-:W-:Y:S01]  /*14170*/  IADD3.X R28, PT, PT, RZ, RZ, R22, P0, P1 ;  /* 0x000000ffff1c7210 */ /* 0x000fe200007e2416 */
[----:B------:R-:W-:-:S04]  /*14180*/  IMAD.WIDE.U32 R30, R30, R17, R32 ;  /* 0x000000111e1e7225 */ /* 0x000fc800078e0020 */
[C---:B------:R-:W-:Y:S02]  /*14190*/  IMAD R22, R28.reuse, R17, RZ ;  /* 0x000000111c167224 */ /* 0x040fe400078e02ff */
[----:B------:R-:W-:-:S04]  /*141a0*/  IMAD.HI.U32 R25, P1, R28, R21, R30 ;  /* 0x000000151c197227 */ /* 0x000fc8000782001e */
[----:B------:R-:W-:Y:S01]  /*141b0*/  IMAD.HI.U32 R23, R28, R17, RZ ;  /* 0x000000111c177227 */ /* 0x000fe200078e00ff */
[----:B------:R-:W-:-:S04]  /*141c0*/  IADD3 R22, P0, PT, R22, R25, RZ ;  /* 0x0000001916167210 */ /* 0x000fc80007f1e0ff */
[----:B------:R-:W-:Y:S01]  /*141d0*/  IADD3.X R23, PT, PT, R23, RZ, RZ, P1, !PT ;  /* 0x000000ff17177210 */ /* 0x000fe20000ffe4ff */
[----:B------:R-:W-:-:S04]  /*141e0*/  IMAD.WIDE.U32 R28, R22, R20, RZ ;  /* 0x00000014161c7225 */ /* 0x000fc800078e00ff */
[----:B------:R-:W-:Y:S01]  /*141f0*/  IMAD.X R27, RZ, RZ, R23, P0 ;  /* 0x000000ffff1b7224 */ /* 0x000fe200000e0617 */
[----:B------:R-:W-:Y:S01]  /*14200*/  IADD3 R23, P0, PT, -R28, R21, RZ ;  /* 0x000000151c177210 */ /* 0x000fe20007f1e1ff */
[----:B------:R-:W-:-:S03]  /*14210*/  IMAD R25, R22, R3, R29 ;  /* 0x0000000316197224 */ /* 0x000fc600078e021d */
[-C--:B------:R-:W-:Y:S01]  /*14220*/  ISETP.GE.U32.AND P2, PT, R23, R20.reuse, PT ;  /* 0x000000141700720c */ /* 0x080fe20003f46070 */
[----:B------:R-:W-:Y:S01]  /*14230*/  IMAD R28, R27, R20, R25 ;  /* 0x000000141b1c7224 */ /* 0x000fe200078e0219 */
[----:B------:R-:W-:Y:S01]  /*14240*/  IADD3 R30, P1, PT, -R20, R23, RZ ;  /* 0x00000017141e7210 */ /* 0x000fe20007f3e1ff */
[----:B------:R-:W-:-:S03]  /*14250*/  VIADD R25, R22, 0x1 ;  /* 0x0000000116197836 */ /* 0x000fc60000000000 */
[----:B------:R-:W-:-:S04]  /*14260*/  IADD3.X R28, PT, PT, ~R28, R17, RZ, P0, !PT ;  /* 0x000000111c1c7210 */ /* 0x000fc800007fe5ff */
[----:B------:R-:W-:Y:S02]  /*14270*/  ISETP.GE.U32.AND.EX P0, PT, R28, R3, PT, P2 ;  /* 0x000000031c00720c */ /* 0x000fe40003f06120 */
[-C--:B------:R-:W-:Y:S02]  /*14280*/  IADD3.X R17, PT, PT, ~R3, R28.reuse, RZ, P1, !PT ;  /* 0x0000001c03117210 */ /* 0x080fe40000ffe5ff */
[----:B------:R-:W-:Y:S02]  /*14290*/  SEL R23, R30, R23, P0 ;  /* 0x000000171e177207 */ /* 0x000fe40000000000 */
[----:B------:R-:W-:Y:S02]  /*142a0*/  SEL R28, R17, R28, P0 ;  /* 0x0000001c111c7207 */ /* 0x000fe40000000000 */
[----:B------:R-:W-:Y:S02]  /*142b0*/  SEL R25, R25, R22, P0 ;  /* 0x0000001619197207 */ /* 0x000fe40000000000 */
[----:B------:R-:W-:-:S02]  /*142c0*/  ISETP.GE.U32.AND P1, PT, R23, R20, PT ;  /* 0x000000141700720c */ /* 0x000fc40003f26070 */
[----:B------:R-:W-:Y:S02]  /*142d0*/  ISETP.NE.U32.AND P0, PT, R20, RZ, PT ;  /* 0x000000ff1400720c */ /* 0x000fe40003f05070 */
[----:B------:R-:W-:Y:S02]  /*142e0*/  IADD3 R22, PT, PT, R25, 0x1, RZ ;  /* 0x0000000119167810 */ /* 0x000fe40007ffe0ff */
[----:B------:R-:W-:Y:S02]  /*142f0*/  ISETP.GE.U32.AND.EX P1, PT, R28, R3, PT, P1 ;  /* 0x000000031c00720c */ /* 0x000fe40003f26110 */
[----:B------:R-:W-:Y:S02]  /*14300*/  ISETP.NE.AND.EX P0, PT, R3, RZ, PT, P0 ;  /* 0x000000ff0300720c */ /* 0x000fe40003f05300 */
[----:B------:R-:W-:Y:S02]  /*14310*/  MOV R3, 0x0 ;  /* 0x0000000000037802 */ /* 0x000fe40000000f00 */
[----:B------:R-:W-:-:S04]  /*14320*/  SEL R22, R22, R25, P1 ;  /* 0x0000001916167207 */ /* 0x000fc80000800000 */
[----:B------:R-:W-:Y:S01]  /*14330*/  SEL R22, R22, 0xffffffff, P0 ;  /* 0xffffffff16167807 */ /* 0x000fe20000000000 */
[----:B------:R-:W-:Y:S06]  /*14340*/  RET.REL.NODEC R2 `(_ZN7cutlass13device_kernelINS_4gemm6kernel13GemmUniversalINS1_17GroupProblemShapeIN4cute5tupleIJiiiEEEEENS1_10collective13CollectiveMmaINS1_40MainloopSm100ArrayTmaUmmaWarpSpecializedILi6ELi8ELi2ENS6_IJNS5_1CILi1EEESD_SD_EEEEENS6_IJNSC_ILi128EEENSC_ILi256EEENSC_ILi64EEEEEENS_12float_e4m3_tEPNS6_IJlSD_NSC_ILi0EEEEEESK_SN_NS5_8TiledMMAINS5_8MMA_AtomIJNS5_10MMA_TraitsINS5_19SM100_MMA_F8F6F4_SSEJSK_SK_fSG_SH_NS5_17integral_constantINS5_4UMMA5MajorELSU_0EEESV_NSS_INST_7ScaleInELSW_0EEESX_EEEEEENS5_6LayoutISE_NS6_IJSL_SL_SL_EEEEENS6_IJNS5_10UnderscoreES13_S13_EEEEENS5_13SM90_TMA_LOADENS5_14ComposedLayoutINS5_7SwizzleILi2ELi4ELi3EEENS5_18smem_ptr_flag_bitsILi8EEENS10_INS6_IJNSC_ILi8EEESI_EEENS6_IJSI_SD_EEEEEEEvNS5_8identityES16_S1G_vS1H_EENS_8epilogue10collective18CollectiveEpilogueINS1J_31Sm100PtrArrayTmaWarpSpecializedILi4ELi2ELi64ELb1ELb0EEEJSJ_NS6_IJNS10_ISG_SD_EENS10_ISI_SD_EEEEENS_6half_tEPNS6_IJSD_lSL_EEES1R_S1T_NS1J_6fusion15FusionCallbacksIS1N_NS1U_17LinearCombinationIS1R_fS1R_fLNS_15FloatRoundStyleE2EEESJ_S1Q_JEEENS5_5SM1004TMEM4LOAD26SM100_TMEM_LOAD_16dp256b8xES16_NS17_INS18_ILi3ELi4ELi3EEENS1A_ILi16EEENS10_INS6_IJSI_S1C_EEENS6_IJSD_SI_EEEEEEENS5_17SM75_U16x8_LDSM_TENS5_14SM90_TMA_STOREES29_NS5_17SM90_U16x8_STSM_TENS5_39AutoVectorizingCopyWithAssumedAlignmentILi128EEEEEEvvEEEEvNT_6ParamsE) ;  /* 0xfffffebc022c7950 */ /* 0x000fec0003c3ffff */
.L_x_275:
[----:B------:R-:W-:-:S00]  /*14350*/  BRA `(.L_x_275) ;  /* 0xfffffffc00fc7947 */ /* 0x000fc0000383ffff */
[----:B------:R-:W-:-:S00]  /*14360*/  NOP ;  /* 0x0000000000007918 */ /* 0x000fc00000000000 */
        /* <DEDUP_REMOVED lines=9> */
.L_x_287:


//--------------------- .nv.global.init           --------------------------
	.section	.nv.global.init,"aw",@progbits
.nv.global.init:
	.type		$str$26,@object
	.size		$str$26,($str$27 - $str$26)
$str$26:
        /*0000*/ 	.byte	0x28, 0x61, 0x64, 0x64, 0x72, 0x65, 0x73, 0x73, 0x20, 0x26, 0x20, 0x6d, 0x61, 0x73, 0x6b, 0x29
        /*0010*/ 	.byte	0x20, 0x3d, 0x3d, 0x20, 0x30, 0x00
	.type		$str$27,@object
	.size		$str$27,($str$25 - $str$27)
$str$27:
        /*0016*/ 	.byte	0x2f, 0x74, 0x6d, 0x70, 0x2f, 0x63, 0x75, 0x74, 0x6c, 0x61, 0x73, 0x73, 0x5f, 0x73, 0x77, 0x65
        /*0026*/ 	.byte	0x65, 0x70, 0x5f, 0x73, 0x72, 0x63, 0x2f, 0x69, 0x6e, 0x63, 0x6c, 0x75, 0x64, 0x65, 0x2f, 0x63
        /*0036*/ 	.byte	0x75, 0x74, 0x65, 0x2f, 0x70, 0x6f, 0x69, 0x6e, 0x74, 0x65, 0x72, 0x5f, 0x66, 0x6c, 0x61, 0x67
        /*0046*/ 	.byte	0x67, 0x65, 0x64, 0x2e, 0x68, 0x70, 0x70, 0x00
	.type		$str$25,@object
	.size		$str$25,($str$24 - $str$25)
$str$25:
        /*004e*/ 	.byte	0x2f, 0x74, 0x6d, 0x70, 0x2f, 0x63, 0x75, 0x74, 0x6c, 0x61, 0x73, 0x73, 0x5f, 0x73, 0x77, 0x65
        /*005e*/ 	.byte	0x65, 0x70, 0x5f, 0x73, 0x72, 0x63, 0x2f, 0x69, 0x6e, 0x63, 0x6c, 0x75, 0x64, 0x65, 0x2f, 0x63
        /*006e*/ 	.byte	0x75, 0x74, 0x65, 0x2f, 0x61, 0x74, 0x6f, 0x6d, 0x2f, 0x63, 0x6f, 0x70, 0x79, 0x5f, 0x74, 0x72
        /*007e*/ 	.byte	0x61, 0x69, 0x74, 0x73, 0x5f, 0x73, 0x6d, 0x31, 0x30, 0x30, 0x2e, 0x68, 0x70, 0x70, 0x00
	.type		$str$24,@object
	.size		$str$24,(__unnamed_1 - $str$24)
$str$24:
        /*008d*/ 	.byte	0x28, 0x28, 0x75, 0x69, 0x6e, 0x74, 0x33, 0x32, 0x5f, 0x74, 0x28, 0x74, 0x68, 0x72, 0x65, 0x61
        /*009d*/ 	.byte	0x64, 0x49, 0x64, 0x78, 0x2e, 0x78, 0x29, 0x20, 0x2f, 0x20, 0x33, 0x32, 0x29, 0x20, 0x25, 0x20
        /*00ad*/ 	.byte	0x34, 0x29, 0x20, 0x3d, 0x3d, 0x20, 0x28, 0x28, 0x28, 0x74, 0x6d, 0x65, 0x6d, 0x5f, 0x61, 0x64
        /*00bd*/ 	.byte	0x64, 0x72, 0x20, 0x3e, 0x3e, 0x20, 0x31, 0x36, 0x29, 0x20, 0x2f, 0x20, 0x33, 0x32, 0x29, 0x20
        /*00cd*/ 	.byte	0x25, 0x20, 0x34, 0x29, 0x00
	.type		__unnamed_1,@object
	.size		__unnamed_1,(__unnamed_2 - __unnamed_1)
__unnamed_1:
        /*00d2*/ 	.byte	0x61, 0x75, 0x74, 0x6f, 0x20, 0x63, 0x75, 0x74, 0x65, 0x3a, 0x3a, 0x61, 0x73, 0x5f, 0x70, 0x6f
        /* <DEDUP_REMOVED lines=24> */
        /*0262*/ 	.byte	0x39, 0x32, 0x3e, 0x3e, 0x3e, 0x3e, 0x5d, 0x00
	.type		__unnamed_2,@object
	.size		__unnamed_2,(.L_2 - __unnamed_2)
__unnamed_2:
        /* <DEDUP_REMOVED lines=42> */
        /*050a*/ 	.byte	0x3e, 0x5d, 0x00
.L_2:


//--------------------- .nv.shared._ZN7cutlass13device_kernelINS_4gemm6kernel13GemmUniversalINS1_17GroupProblemShapeIN4cute5tupleIJiiiEEEEENS1_10collective13CollectiveMmaINS1_40MainloopSm100ArrayTmaUmmaWarpSpecializedILi6ELi8ELi2ENS6_IJNS5_1CILi1EEESD_SD_EEEEENS6_IJNSC_ILi128EEENSC_ILi256EEENSC_ILi64EEEEEENS_12float_e4m3_tEPNS6_IJlSD_NSC_ILi0EEEEEESK_SN_NS5_8TiledMMAINS5_8MMA_AtomIJNS5_10MMA_TraitsINS5_19SM100_MMA_F8F6F4_SSEJSK_SK_fSG_SH_NS5_17integral_constantINS5_4UMMA5MajorELSU_0EEESV_NSS_INST_7ScaleInELSW_0EEESX_EEEEEENS5_6LayoutISE_NS6_IJSL_SL_SL_EEEEENS6_IJNS5_10UnderscoreES13_S13_EEEEENS5_13SM90_TMA_LOADENS5_14ComposedLayoutINS5_7SwizzleILi2ELi4ELi3EEENS5_18smem_ptr_flag_bitsILi8EEENS10_INS6_IJNSC_ILi8EEESI_EEENS6_IJSI_SD_EEEEEEEvNS5_8identityES16_S1G_vS1H_EENS_8epilogue10collective18CollectiveEpilogueINS1J_31Sm100PtrArrayTmaWarpSpecializedILi4ELi2ELi64ELb1ELb0EEEJSJ_NS6_IJNS10_ISG_SD_EENS10_ISI_SD_EEEEENS_6half_tEPNS6_IJSD_lSL_EEES1R_S1T_NS1J_6fusion15FusionCallbacksIS1N_NS1U_17LinearCombinationIS1R_fS1R_fLNS_15FloatRoundStyleE2EEESJ_S1Q_JEEENS5_5SM1004TMEM4LOAD26SM100_TMEM_LOAD_16dp256b8xES16_NS17_INS18_ILi3ELi4ELi3EEENS1A_ILi16EEENS10_INS6_IJSI_S1C_EEENS6_IJSD_SI_EEEEEEENS5_17SM75_U16x8_LDSM_TENS5_14SM90_TMA_STOREES29_NS5_17SM90_U16x8_STSM_TENS5_39AutoVectorizingCopyWithAssumedAlignmentILi128EEEEEEvvEEEEvNT_6ParamsE --------------------------
	.section	.nv.shared._ZN7cutlass13device_kernelINS_4gemm6kernel13GemmUniversalINS1_17GroupProblemShapeIN4cute5tupleIJiiiEEEEENS1_10collective13CollectiveMmaINS1_40MainloopSm100ArrayTmaUmmaWarpSpecializedILi6ELi8ELi2ENS6_IJNS5_1CILi1EEESD_SD_EEEEENS6_IJNSC_ILi128EEENSC_ILi256EEENSC_ILi64EEEEEENS_12float_e4m3_tEPNS6_IJlSD_NSC_ILi0EEEEEESK_SN_NS5_8TiledMMAINS5_8MMA_AtomIJNS5_10MMA_TraitsINS5_19SM100_MMA_F8F6F4_SSEJSK_SK_fSG_SH_NS5_17integral_constantINS5_4UMMA5MajorELSU_0EEESV_NSS_INST_7ScaleInELSW_0EEESX_EEEEEENS5_6LayoutISE_NS6_IJSL_SL_SL_EEEEENS6_IJNS5_10UnderscoreES13_S13_EEEEENS5_13SM90_TMA_LOADENS5_14ComposedLayoutINS5_7SwizzleILi2ELi4ELi3EEENS5_18smem_ptr_flag_bitsILi8EEENS10_INS6_IJNSC_ILi8EEESI_EEENS6_IJSI_SD_EEEEEEEvNS5_8identityES16_S1G_vS1H_EENS_8epilogue10collective18CollectiveEpilogueINS1J_31Sm100PtrArrayTmaWarpSpecializedILi4ELi2ELi64ELb1ELb0EEEJSJ_NS6_IJNS10_ISG_SD_EENS10_ISI_SD_EEEEENS_6half_tEPNS6_IJSD_lSL_EEES1R_S1T_NS1J_6fusion15FusionCallbacksIS1N_NS1U_17LinearCombinationIS1R_fS1R_fLNS_15FloatRoundStyleE2EEESJ_S1Q_JEEENS5_5SM1004TMEM4LOAD26SM100_TMEM_LOAD_16dp256b8xES16_NS17_INS18_ILi3ELi4ELi3EEENS1A_ILi16EEENS10_INS6_IJSI_S1C_EEENS6_IJSD_SI_EEEEEEENS5_17SM75_U16x8_LDSM_TENS5_14SM90_TMA_STOREES29_NS5_17SM90_U16x8_STSM_TENS5_39AutoVectorizingCopyWithAssumedAlignmentILi128EEEEEEvvEEEEvNT_6ParamsE,"aw",@nobits
	.sectionflags	@""
	.align	16
	.zero		1024


//--------------------- .nv.shared.reserved.0     --------------------------
	.section	.nv.shared.reserved.0,"aw",@nobits
	.weak		__nv_reservedSMEM_offset_0_alias
	.size		__nv_reservedSMEM_offset_0_alias, 0, 64
	.other		__nv_reservedSMEM_offset_0_alias,@"STO_CUDA_RESERVED_SHARED STV_DEFAULT"
__nv_reservedSMEM_offset_0_alias:
	.zero		0
.nv.shared.reserved.0:
	.zero		64
	.weak		__nv_reservedSMEM_tcgen05_partition
	.type		__nv_reservedSMEM_tcgen05_partition,@object
	.size		__nv_reservedSMEM_tcgen05_partition,(.L_0 - __nv_reservedSMEM_tcgen05_partition)
__nv_reservedSMEM_tcgen05_partition:
	.zero		32
.L_0:


//--------------------- .nv.global                --------------------------
	.section	.nv.global,"aw",@nobits
.nv.global:
	.type		_ZN39_INTERNAL_fffab2fc_4_k_cu_c3a61d95_26214cute1_E,@object
	.size		_ZN39_INTERNAL_fffab2fc_4_k_cu_c3a61d95_26214cute1_E,(_ZN39_INTERNAL_fffab2fc_4_k_cu_c3a61d95_26214cuda3std3__45__cpo6cbeginE - _ZN39_INTERNAL_fffab2fc_4_k_cu_c3a61d95_26214cute1_E)
_ZN39_INTERNAL_fffab2fc_4_k_cu_c3a61d95_26214cute1_E:
	.zero		1
	.type		_ZN39_INTERNAL_fffab2fc_4_k_cu_c3a61d95_26214cuda3std3__45__cpo6cbeginE,@object
	.size		_ZN39_INTERNAL_fffab2fc_4_k_cu_c3a61d95_26214cuda3std3__45__cpo6cbeginE,(_ZN39_INTERNAL_fffab2fc_4_k_cu_c3a61d95_26214cuda3std3__48in_placeE - _ZN39_INTERNAL_fffab2fc_4_k_cu_c3a61d95_26214cuda3std3__45__cpo6cbeginE)
_ZN39_INTERNAL_fffab2fc_4_k_cu_c3a61d95_26214cuda3std3__45__cpo6cbeginE:
	.zero		1
	.type		_ZN39_INTERNAL_fffab2fc_4_k_cu_c3a61d95_26214cuda3std3__48in_placeE,@object
	.size		_ZN39_INTERNAL_fffab2fc_4_k_cu_c3a61d95_26214cuda3std3__48in_placeE,(_ZN39_INTERNAL_fffab2fc_4_k_cu_c3a61d95_26214cuda3std6ranges3__45__cpo9iter_moveE - _ZN39_INTERNAL_fffab2fc_4_k_cu_c3a61d95_26214cuda3std3__48in_placeE)
_ZN39_INTERNAL_fffab2fc_4_k_cu_c3a61d95_26214cuda3std3__48in_placeE:
	.zero		1
	.type		_ZN39_INTERNAL_fffab2fc_4_k_cu_c3a61d95_26214cuda3std6ranges3__45__cpo9iter_moveE,@object
	.size		_ZN39_INTERNAL_fffab2fc_4_k_cu_c3a61d95_26214cuda3std6ranges3__45__cpo9iter_moveE,(_ZN39_INTERNAL_fffab2fc_4_k_cu_c3a61d95_26214cuda3std3__45__cpo5beginE - _ZN39_INTERNAL_fffab2fc_4_k_cu_c3a61d95_26214cuda3std6ranges3__45__cpo9iter_moveE)
_ZN39_INTERNAL_fffab2fc_4_k_cu_c3a61d95_26214cuda3std6ranges3__45__cpo9iter_moveE:
	.zero		1
	.type		_ZN39_INTERNAL_fffab2fc_4_k_cu_c3a61d95_26214cuda3std3__45__cpo5beginE,@object
	.size		_ZN39_INTERNAL_fffab2fc_4_k_cu_c3a61d95_26214cuda3std3__45__cpo5beginE,(_ZN39_INTERNAL_fffab2fc_4_k_cu_c3a61d95_26214cuda3std3__441_GLOBAL__N__fffab2fc_4_k_cu_c3a61d95_26216ignoreE - _ZN39_INTERNAL_fffab2fc_4_k_cu_c3a61d95_26214cuda3std3__45__cpo5beginE)
_ZN39_INTERNAL_fffab2fc_4_k_cu_c3a61d95_26214cuda3std3__45__cpo5beginE:
	.zero		1
	.type		_ZN39_INTERNAL_fffab2fc_4_k_cu_c3a61d95_26214cuda3std3__441_GLOBAL__N__fffab2fc_4_k_cu_c3a61d95_26216ignoreE,@object
	.size		_ZN39_INTERNAL_fffab2fc_4_k_cu_c3a61d95_26214cuda3std3__441_GLOBAL__N__fffab2fc_4_k_cu_c3a61d95_26216ignoreE,(_ZN39_INTERNAL_fffab2fc_4_k_cu_c3a61d95_26214cute7productE - _ZN39_INTERNAL_fffab2fc_4_k_cu_c3a61d95_26214cuda3std3__441_GLOBAL__N__fffab2fc_4_k_cu_c3a61d95_26216ignoreE)
_ZN39_INTERNAL_fffab2fc_4_k_cu_c3a61d95_26214cuda3std3__441_GLOBAL__N__fffab2fc_4_k_cu_c3a61d95_26216ignoreE:
	.zero		1
	.type		_ZN39_INTERNAL_fffab2fc_4_k_cu_c3a61d95_26214cute7productE,@object
	.size		_ZN39_INTERNAL_fffab2fc_4_k_cu_c3a61d95_26214cute7productE,(_ZN39_INTERNAL_fffab2fc_4_k_cu_c3a61d95_26214cuda3std3__45__cpo3endE - _ZN39_INTERNAL_fffab2fc_4_k_cu_c3a61d95_26214cute7productE)
_ZN39_INTERNAL_fffab2fc_4_k_cu_c3a61d95_26214cute7productE:
	.zero		1
	.type		_ZN39_INTERNAL_fffab2fc_4_k_cu_c3a61d95_26214cuda3std3__45__cpo3endE,@object
	.size		_ZN39_INTERNAL_fffab2fc_4_k_cu_c3a61d95_26214cuda3std3__45__cpo3endE,(_ZN39_INTERNAL_fffab2fc_4_k_cu_c3a61d95_26214cuda3std3__419piecewise_constructE - _ZN39_INTERNAL_fffab2fc_4_k_cu_c3a61d95_26214cuda3std3__45__cpo3endE)
_ZN39_INTERNAL_fffab2fc_4_k_cu_c3a61d95_26214cuda3std3__45__cpo3endE:
	.zero		1
	.type		_ZN39_INTERNAL_fffab2fc_4_k_cu_c3a61d95_26214cuda3std3__419piecewise_constructE,@object
	.size		_ZN39_INTERNAL_fffab2fc_4_k_cu_c3a61d95_26214cuda3std3__419piecewise_constructE,(_ZN39_INTERNAL_fffab2fc_4_k_cu_c3a61d95_26214cuda3std3__45__cpo4cendE - _ZN39_INTERNAL_fffab2fc_4_k_cu_c3a61d95_26214cuda3std3__419piecewise_constructE)
_ZN39_INTERNAL_fffab2fc_4_k_cu_c3a61d95_26214cuda3std3__419piecewise_constructE:
	.zero		1
	.type		_ZN39_INTERNAL_fffab2fc_4_k_cu_c3a61d95_26214cuda3std3__45__cpo4cendE,@object
	.size		_ZN39_INTERNAL_fffab2fc_4_k_cu_c3a61d95_26214cuda3std3__45__cpo4cendE,(_ZN39_INTERNAL_fffab2fc_4_k_cu_c3a61d95_26214cuda3std6ranges3__45__cpo4swapE - _ZN39_INTERNAL_fffab2fc_4_k_cu_c3a61d95_26214cuda3std3__45__cpo4cendE)
_ZN39_INTERNAL_fffab2fc_4_k_cu_c3a61d95_26214cuda3std3__45__cpo4cendE:
	.zero		1
	.type		_ZN39_INTERNAL_fffab2fc_4_k_cu_c3a61d95_26214cuda3std6ranges3__45__cpo4swapE,@object
	.size		_ZN39_INTERNAL_fffab2fc_4_k_cu_c3a61d95_26214cuda3std6ranges3__45__cpo4swapE,(.L_10 - _ZN39_INTERNAL_fffab2fc_4_k_cu_c3a61d95_26214cuda3std6ranges3__45__cpo4swapE)
_ZN39_INTERNAL_fffab2fc_4_k_cu_c3a61d95_26214cuda3std6ranges3__45__cpo4swapE:
	.zero		1
.L_10:


//--------------------- .nv.constant0._ZN7cutlass13device_kernelINS_4gemm6kernel13GemmUniversalINS1_17GroupProblemShapeIN4cute5tupleIJiiiEEEEENS1_10collective13CollectiveMmaINS1_40MainloopSm100ArrayTmaUmmaWarpSpecializedILi6ELi8ELi2ENS6_IJNS5_1CILi1EEESD_SD_EEEEENS6_IJNSC_ILi128EEENSC_ILi256EEENSC_ILi64EEEEEENS_12float_e4m3_tEPNS6_IJlSD_NSC_ILi0EEEEEESK_SN_NS5_8TiledMMAINS5_8MMA_AtomIJNS5_10MMA_TraitsINS5_19SM100_MMA_F8F6F4_SSEJSK_SK_fSG_SH_NS5_17integral_constantINS5_4UMMA5MajorELSU_0EEESV_NSS_INST_7ScaleInELSW_0EEESX_EEEEEENS5_6LayoutISE_NS6_IJSL_SL_SL_EEEEENS6_IJNS5_10UnderscoreES13_S13_EEEEENS5_13SM90_TMA_LOADENS5_14ComposedLayoutINS5_7SwizzleILi2ELi4ELi3EEENS5_18smem_ptr_flag_bitsILi8EEENS10_INS6_IJNSC_ILi8EEESI_EEENS6_IJSI_SD_EEEEEEEvNS5_8identityES16_S1G_vS1H_EENS_8epilogue10collective18CollectiveEpilogueINS1J_31Sm100PtrArrayTmaWarpSpecializedILi4ELi2ELi64ELb1ELb0EEEJSJ_NS6_IJNS10_ISG_SD_EENS10_ISI_SD_EEEEENS_6half_tEPNS6_IJSD_lSL_EEES1R_S1T_NS1J_6fusion15FusionCallbacksIS1N_NS1U_17LinearCombinationIS1R_fS1R_fLNS_15FloatRoundStyleE2EEESJ_S1Q_JEEENS5_5SM1004TMEM4LOAD26SM100_TMEM_LOAD_16dp256b8xES16_NS17_INS18_ILi3ELi4ELi3EEENS1A_ILi16EEENS10_INS6_IJSI_S1C_EEENS6_IJSD_SI_EEEEEEENS5_17SM75_U16x8_LDSM_TENS5_14SM90_TMA_STOREES29_NS5_17SM90_U16x8_STSM_TENS5_39AutoVectorizingCopyWithAssumedAlignmentILi128EEEEEEvvEEEEvNT_6ParamsE --------------------------
	.section	.nv.constant0._ZN7cutlass13device_kernelINS_4gemm6kernel13GemmUniversalINS1_17GroupProblemShapeIN4cute5tupleIJiiiEEEEENS1_10collective13CollectiveMmaINS1_40MainloopSm100ArrayTmaUmmaWarpSpecializedILi6ELi8ELi2ENS6_IJNS5_1CILi1EEESD_SD_EEEEENS6_IJNSC_ILi128EEENSC_ILi256EEENSC_ILi64EEEEEENS_12float_e4m3_tEPNS6_IJlSD_NSC_ILi0EEEEEESK_SN_NS5_8TiledMMAINS5_8MMA_AtomIJNS5_10MMA_TraitsINS5_19SM100_MMA_F8F6F4_SSEJSK_SK_fSG_SH_NS5_17integral_constantINS5_4UMMA5MajorELSU_0EEESV_NSS_INST_7ScaleInELSW_0EEESX_EEEEEENS5_6LayoutISE_NS6_IJSL_SL_SL_EEEEENS6_IJNS5_10UnderscoreES13_S13_EEEEENS5_13SM90_TMA_LOADENS5_14ComposedLayoutINS5_7SwizzleILi2ELi4ELi3EEENS5_18smem_ptr_flag_bitsILi8EEENS10_INS6_IJNSC_ILi8EEESI_EEENS6_IJSI_SD_EEEEEEEvNS5_8identityES16_S1G_vS1H_EENS_8epilogue10collective18CollectiveEpilogueINS1J_31Sm100PtrArrayTmaWarpSpecializedILi4ELi2ELi64ELb1ELb0EEEJSJ_NS6_IJNS10_ISG_SD_EENS10_ISI_SD_EEEEENS_6half_tEPNS6_IJSD_lSL_EEES1R_S1T_NS1J_6fusion15FusionCallbacksIS1N_NS1U_17LinearCombinationIS1R_fS1R_fLNS_15FloatRoundStyleE2EEESJ_S1Q_JEEENS5_5SM1004TMEM4LOAD26SM100_TMEM_LOAD_16dp256b8xES16_NS17_INS18_ILi3ELi4ELi3EEENS1A_ILi16EEENS10_INS6_IJSI_S1C_EEENS6_IJSD_SI_EEEEEEENS5_17SM75_U16x8_LDSM_TENS5_14SM90_TMA_STOREES29_NS5_17SM90_U16x8_STSM_TENS5_39AutoVectorizingCopyWithAssumedAlignmentILi128EEEEEEvvEEEEvNT_6ParamsE,"a",@progbits
	.sectionflags	@""
	.align	4
.nv.constant0._ZN7cutlass13device_kernelINS_4gemm6kernel13GemmUniversalINS1_17GroupProblemShapeIN4cute5tupleIJiiiEEEEENS1_10collective13CollectiveMmaINS1_40MainloopSm100ArrayTmaUmmaWarpSpecializedILi6ELi8ELi2ENS6_IJNS5_1CILi1EEESD_SD_EEEEENS6_IJNSC_ILi128EEENSC_ILi256EEENSC_ILi64EEEEEENS_12float_e4m3_tEPNS6_IJlSD_NSC_ILi0EEEEEESK_SN_NS5_8TiledMMAINS5_8MMA_AtomIJNS5_10MMA_TraitsINS5_19SM100_MMA_F8F6F4_SSEJSK_SK_fSG_SH_NS5_17integral_constantINS5_4UMMA5MajorELSU_0EEESV_NSS_INST_7ScaleInELSW_0EEESX_EEEEEENS5_6LayoutISE_NS6_IJSL_SL_SL_EEEEENS6_IJNS5_10UnderscoreES13_S13_EEEEENS5_13SM90_TMA_LOADENS5_14ComposedLayoutINS5_7SwizzleILi2ELi4ELi3EEENS5_18smem_ptr_flag_bitsILi8EEENS10_INS6_IJNSC_ILi8EEESI_EEENS6_IJSI_SD_EEEEEEEvNS5_8identityES16_S1G_vS1H_EENS_8epilogue10collective18CollectiveEpilogueINS1J_31Sm100PtrArrayTmaWarpSpecializedILi4ELi2ELi64ELb1ELb0EEEJSJ_NS6_IJNS10_ISG_SD_EENS10_ISI_SD_EEEEENS_6half_tEPNS6_IJSD_lSL_EEES1R_S1T_NS1J_6fusion15FusionCallbacksIS1N_NS1U_17LinearCombinationIS1R_fS1R_fLNS_15FloatRoundStyleE2EEESJ_S1Q_JEEENS5_5SM1004TMEM4LOAD26SM100_TMEM_LOAD_16dp256b8xES16_NS17_INS18_ILi3ELi4ELi3EEENS1A_ILi16EEENS10_INS6_IJSI_S1C_EEENS6_IJSD_SI_EEEEEEENS5_17SM75_U16x8_LDSM_TENS5_14SM90_TMA_STOREES29_NS5_17SM90_U16x8_STSM_TENS5_39AutoVectorizingCopyWithAssumedAlignmentILi128EEEEEEvvEEEEvNT_6ParamsE:
	.zero		3200


//--------------------- SYMBOLS --------------------------

	.type		.nv.reservedSmem.offset0,@object
	.size		.nv.reservedSmem.offset0,0x4
	.type		.nv.reservedSmem.cap,@object
	.size		.nv.reservedSmem.cap,0x4
	.type		__assertfail,@function
